	.target	sm_100a

	.elftype	@"ET_EXEC"


//--------------------- .note.nv.tkinfo           --------------------------
	.section	.note.nv.tkinfo,"",@"SHT_NOTE"
	.sectionflags	@"SHF_NOTE_NV_TKINFO"
	.tkinfo
        /*0018*/ 	.word	0x00000002
        /*0030*/ 	.string	""
        /*0030*/ 	.string	"ptxas"
        /*0030*/ 	.string	"Cuda compilation tools, release 13.0, V13.0.88"
        /*0030*/ 	.string	"Build cuda_13.0.r13.0/compiler.36424714_0"
        /*0030*/ 	.string	"-arch sm_100a -m 64 "



//--------------------- .note.nv.cuinfo           --------------------------
	.section	.note.nv.cuinfo,"",@"SHT_NOTE"
	.sectionflags	@"SHF_NOTE_NV_CUINFO"
        /*0018*/ 	.short	0x0002
        /*001a*/ 	.short	0x0064
        /*001c*/ 	.short	0x0082
	.zero		2


//--------------------- .nv.info                  --------------------------
	.section	.nv.info,"",@"SHT_CUDA_INFO"
	.align	4


	//----- nvinfo : EIATTR_REGCOUNT
	.align		4
        /*0000*/ 	.byte	0x04, 0x2f
        /*0002*/ 	.short	(.L_19 - .L_18)
	.align		4
.L_18:
        /*0004*/ 	.word	index@(_ZN7cutlass13device_kernelINS_4conv6kernel13ConvUniversalINS1_16ConvProblemShapeILNS1_8OperatorE0ELi2EEENS1_10collective14CollectiveConvINS1_47MainloopSm100TmaUmmaWarpSpecializedImplicitGemmILS5_0ELi4ELi2ELi1ELi2EN4cute5tupleIJNSA_1CILi1EEESD_SD_EEEEENSB_IJNSC_ILi128EEENSC_ILi64EEENSB_IJSH_EEEEEENS_10tfloat32_tESK_NSA_8TiledMMAINSA_8MMA_AtomIJNSA_17SM100_MMA_TF32_SSISK_SK_fLi128ELi64ELNSA_4UMMA5MajorE0ELSP_0ELNSO_7ScaleInE0ELSQ_0EEEEEENSA_6LayoutISE_NSB_IJNSC_ILi0EEESU_SU_EEEEENSB_IJNSA_10UnderscoreESX_SX_EEEEENS7_6detail27Sm100ImplicitGemmTileTraitsINSA_20SM90_TMA_LOAD_IM2COLENSA_14ComposedLayoutINSA_7SwizzleILi3ELi4ELi3EEENSA_18smem_ptr_flag_bitsILi32EEENST_INSB_IJNSC_ILi8EEENSC_ILi32EEEEEENSB_IJS19_SD_EEEEEEEvEENS11_INSA_13SM90_TMA_LOADES1D_vEEEENS_8epilogue10collective18CollectiveEpilogueINS1I_23Sm100TmaWarpSpecializedILi4ELi2ELi16ELb1ELb0EEEJSJ_NSB_IJNST_ISG_SD_EENST_INSC_ILi16EEESD_EEEEESK_NSB_IJNSB_IJlllEEESD_SU_EEESK_S1S_NS1I_6fusion15FusionCallbacksIS1M_NS1T_17LinearCombinationISK_fSK_fLNS_15FloatRoundStyleE2EEESJ_S1Q_JEEENSA_5SM1004TMEM4LOAD26SM100_TMEM_LOAD_32dp32b16xES12_NS13_INS14_ILi2ELi4ELi3EEES17_NST_INSB_IJS18_S1O_EEENSB_IJS1O_SD_EEEEEEENSA_39AutoVectorizingCopyWithAssumedAlignmentILi128EEENSA_21SM90_TMA_STORE_IM2COLES27_S29_S29_EEEvvEEEEvNT_6ParamsE)
        /*0008*/ 	.word	0x00000060


	//----- nvinfo : EIATTR_FRAME_SIZE
	.align		4
.L_19:
        /*000c*/ 	.byte	0x04, 0x11
        /*000e*/ 	.short	(.L_21 - .L_20)
	.align		4
.L_20:
        /*0010*/ 	.word	index@($__internal_2_$__cuda_sm10x_tcgen05_guardrail_trap_unallocated_columns_being_dealloced)
        /*0014*/ 	.word	0x00000008


	//----- nvinfo : EIATTR_FRAME_SIZE
	.align		4
.L_21:
        /*0018*/ 	.byte	0x04, 0x11
        /*001a*/ 	.short	(.L_23 - .L_22)
	.align		4
.L_22:
        /*001c*/ 	.word	index@($__internal_1_$__cuda_sm10x_tcgen05_guardrail_trap_phase_invalid_during_alloc)
        /*0020*/ 	.word	0x00000008


	//----- nvinfo : EIATTR_FRAME_SIZE
	.align		4
.L_23:
        /*0024*/ 	.byte	0x04, 0x11
        /*0026*/ 	.short	(.L_25 - .L_24)
	.align		4
.L_24:
        /*0028*/ 	.word	index@($__internal_0_$__cuda_sm10x_tcgen05_guardrail_trap_col_being_dealloced_not_returned_by_alloc)
        /*002c*/ 	.word	0x00000008


	//----- nvinfo : EIATTR_FRAME_SIZE
	.align		4
.L_25:
        /*0030*/ 	.byte	0x04, 0x11
        /*0032*/ 	.short	(.L_27 - .L_26)
	.align		4
.L_26:
        /*0034*/ 	.word	index@(_ZN7cutlass13device_kernelINS_4conv6kernel13ConvUniversalINS1_16ConvProblemShapeILNS1_8OperatorE0ELi2EEENS1_10collective14CollectiveConvINS1_47MainloopSm100TmaUmmaWarpSpecializedImplicitGemmILS5_0ELi4ELi2ELi1ELi2EN4cute5tupleIJNSA_1CILi1EEESD_SD_EEEEENSB_IJNSC_ILi128EEENSC_ILi64EEENSB_IJSH_EEEEEENS_10tfloat32_tESK_NSA_8TiledMMAINSA_8MMA_AtomIJNSA_17SM100_MMA_TF32_SSISK_SK_fLi128ELi64ELNSA_4UMMA5MajorE0ELSP_0ELNSO_7ScaleInE0ELSQ_0EEEEEENSA_6LayoutISE_NSB_IJNSC_ILi0EEESU_SU_EEEEENSB_IJNSA_10UnderscoreESX_SX_EEEEENS7_6detail27Sm100ImplicitGemmTileTraitsINSA_20SM90_TMA_LOAD_IM2COLENSA_14ComposedLayoutINSA_7SwizzleILi3ELi4ELi3EEENSA_18smem_ptr_flag_bitsILi32EEENST_INSB_IJNSC_ILi8EEENSC_ILi32EEEEEENSB_IJS19_SD_EEEEEEEvEENS11_INSA_13SM90_TMA_LOADES1D_vEEEENS_8epilogue10collective18CollectiveEpilogueINS1I_23Sm100TmaWarpSpecializedILi4ELi2ELi16ELb1ELb0EEEJSJ_NSB_IJNST_ISG_SD_EENST_INSC_ILi16EEESD_EEEEESK_NSB_IJNSB_IJlllEEESD_SU_EEESK_S1S_NS1I_6fusion15FusionCallbacksIS1M_NS1T_17LinearCombinationISK_fSK_fLNS_15FloatRoundStyleE2EEESJ_S1Q_JEEENSA_5SM1004TMEM4LOAD26SM100_TMEM_LOAD_32dp32b16xES12_NS13_INS14_ILi2ELi4ELi3EEES17_NST_INSB_IJS18_S1O_EEENSB_IJS1O_SD_EEEEEEENSA_39AutoVectorizingCopyWithAssumedAlignmentILi128EEENSA_21SM90_TMA_STORE_IM2COLES27_S29_S29_EEEvvEEEEvNT_6ParamsE)
        /*0038*/ 	.word	0x00000008


	//----- nvinfo : EIATTR_MIN_STACK_SIZE
	.align		4
.L_27:
        /*003c*/ 	.byte	0x04, 0x12
        /*003e*/ 	.short	(.L_29 - .L_28)
	.align		4
.L_28:
        /*0040*/ 	.word	index@(_ZN7cutlass13device_kernelINS_4conv6kernel13ConvUniversalINS1_16ConvProblemShapeILNS1_8OperatorE0ELi2EEENS1_10collective14CollectiveConvINS1_47MainloopSm100TmaUmmaWarpSpecializedImplicitGemmILS5_0ELi4ELi2ELi1ELi2EN4cute5tupleIJNSA_1CILi1EEESD_SD_EEEEENSB_IJNSC_ILi128EEENSC_ILi64EEENSB_IJSH_EEEEEENS_10tfloat32_tESK_NSA_8TiledMMAINSA_8MMA_AtomIJNSA_17SM100_MMA_TF32_SSISK_SK_fLi128ELi64ELNSA_4UMMA5MajorE0ELSP_0ELNSO_7ScaleInE0ELSQ_0EEEEEENSA_6LayoutISE_NSB_IJNSC_ILi0EEESU_SU_EEEEENSB_IJNSA_10UnderscoreESX_SX_EEEEENS7_6detail27Sm100ImplicitGemmTileTraitsINSA_20SM90_TMA_LOAD_IM2COLENSA_14ComposedLayoutINSA_7SwizzleILi3ELi4ELi3EEENSA_18smem_ptr_flag_bitsILi32EEENST_INSB_IJNSC_ILi8EEENSC_ILi32EEEEEENSB_IJS19_SD_EEEEEEEvEENS11_INSA_13SM90_TMA_LOADES1D_vEEEENS_8epilogue10collective18CollectiveEpilogueINS1I_23Sm100TmaWarpSpecializedILi4ELi2ELi16ELb1ELb0EEEJSJ_NSB_IJNST_ISG_SD_EENST_INSC_ILi16EEESD_EEEEESK_NSB_IJNSB_IJlllEEESD_SU_EEESK_S1S_NS1I_6fusion15FusionCallbacksIS1M_NS1T_17LinearCombinationISK_fSK_fLNS_15FloatRoundStyleE2EEESJ_S1Q_JEEENSA_5SM1004TMEM4LOAD26SM100_TMEM_LOAD_32dp32b16xES12_NS13_INS14_ILi2ELi4ELi3EEES17_NST_INSB_IJS18_S1O_EEENSB_IJS1O_SD_EEEEEEENSA_39AutoVectorizingCopyWithAssumedAlignmentILi128EEENSA_21SM90_TMA_STORE_IM2COLES27_S29_S29_EEEvvEEEEvNT_6ParamsE)
        /*0044*/ 	.word	0x00000008
.L_29:


//--------------------- .nv.compat                --------------------------
	.section	.nv.compat,"",@"SHT_CUDA_COMPAT_INFO"
	.align	4
        /*0000*/ 	.byte	0x02, 0x09, 0x01, 0x00, 0x02, 0x02, 0x02, 0x00, 0x02, 0x05, 0x05, 0x00, 0x03, 0x07, 0x01, 0x01
        /*0010*/ 	.byte	0x02, 0x03, 0x01, 0x00, 0x02, 0x06, 0x01, 0x00, 0x04, 0x0b, 0x08, 0x00, 0x09, 0x00, 0x00, 0x00
        /*0020*/ 	.byte	0x00, 0x00, 0x00, 0x00


//--------------------- .nv.info._ZN7cutlass13device_kernelINS_4conv6kernel13ConvUniversalINS1_16ConvProblemShapeILNS1_8OperatorE0ELi2EEENS1_10collective14CollectiveConvINS1_47MainloopSm100TmaUmmaWarpSpecializedImplicitGemmILS5_0ELi4ELi2ELi1ELi2EN4cute5tupleIJNSA_1CILi1EEESD_SD_EEEEENSB_IJNSC_ILi128EEENSC_ILi64EEENSB_IJSH_EEEEEENS_10tfloat32_tESK_NSA_8TiledMMAINSA_8MMA_AtomIJNSA_17SM100_MMA_TF32_SSISK_SK_fLi128ELi64ELNSA_4UMMA5MajorE0ELSP_0ELNSO_7ScaleInE0ELSQ_0EEEEEENSA_6LayoutISE_NSB_IJNSC_ILi0EEESU_SU_EEEEENSB_IJNSA_10UnderscoreESX_SX_EEEEENS7_6detail27Sm100ImplicitGemmTileTraitsINSA_20SM90_TMA_LOAD_IM2COLENSA_14ComposedLayoutINSA_7SwizzleILi3ELi4ELi3EEENSA_18smem_ptr_flag_bitsILi32EEENST_INSB_IJNSC_ILi8EEENSC_ILi32EEEEEENSB_IJS19_SD_EEEEEEEvEENS11_INSA_13SM90_TMA_LOADES1D_vEEEENS_8epilogue10collective18CollectiveEpilogueINS1I_23Sm100TmaWarpSpecializedILi4ELi2ELi16ELb1ELb0EEEJSJ_NSB_IJNST_ISG_SD_EENST_INSC_ILi16EEESD_EEEEESK_NSB_IJNSB_IJlllEEESD_SU_EEESK_S1S_NS1I_6fusion15FusionCallbacksIS1M_NS1T_17LinearCombinationISK_fSK_fLNS_15FloatRoundStyleE2EEESJ_S1Q_JEEENSA_5SM1004TMEM4LOAD26SM100_TMEM_LOAD_32dp32b16xES12_NS13_INS14_ILi2ELi4ELi3EEES17_NST_INSB_IJS18_S1O_EEENSB_IJS1O_SD_EEEEEEENSA_39AutoVectorizingCopyWithAssumedAlignmentILi128EEENSA_21SM90_TMA_STORE_IM2COLES27_S29_S29_EEEvvEEEEvNT_6ParamsE --------------------------
	.section	.nv.info._ZN7cutlass13device_kernelINS_4conv6kernel13ConvUniversalINS1_16ConvProblemShapeILNS1_8OperatorE0ELi2EEENS1_10collective14CollectiveConvINS1_47MainloopSm100TmaUmmaWarpSpecializedImplicitGemmILS5_0ELi4ELi2ELi1ELi2EN4cute5tupleIJNSA_1CILi1EEESD_SD_EEEEENSB_IJNSC_ILi128EEENSC_ILi64EEENSB_IJSH_EEEEEENS_10tfloat32_tESK_NSA_8TiledMMAINSA_8MMA_AtomIJNSA_17SM100_MMA_TF32_SSISK_SK_fLi128ELi64ELNSA_4UMMA5MajorE0ELSP_0ELNSO_7ScaleInE0ELSQ_0EEEEEENSA_6LayoutISE_NSB_IJNSC_ILi0EEESU_SU_EEEEENSB_IJNSA_10UnderscoreESX_SX_EEEEENS7_6detail27Sm100ImplicitGemmTileTraitsINSA_20SM90_TMA_LOAD_IM2COLENSA_14ComposedLayoutINSA_7SwizzleILi3ELi4ELi3EEENSA_18smem_ptr_flag_bitsILi32EEENST_INSB_IJNSC_ILi8EEENSC_ILi32EEEEEENSB_IJS19_SD_EEEEEEEvEENS11_INSA_13SM90_TMA_LOADES1D_vEEEENS_8epilogue10collective18CollectiveEpilogueINS1I_23Sm100TmaWarpSpecializedILi4ELi2ELi16ELb1ELb0EEEJSJ_NSB_IJNST_ISG_SD_EENST_INSC_ILi16EEESD_EEEEESK_NSB_IJNSB_IJlllEEESD_SU_EEESK_S1S_NS1I_6fusion15FusionCallbacksIS1M_NS1T_17LinearCombinationISK_fSK_fLNS_15FloatRoundStyleE2EEESJ_S1Q_JEEENSA_5SM1004TMEM4LOAD26SM100_TMEM_LOAD_32dp32b16xES12_NS13_INS14_ILi2ELi4ELi3EEES17_NST_INSB_IJS18_S1O_EEENSB_IJS1O_SD_EEEEEEENSA_39AutoVectorizingCopyWithAssumedAlignmentILi128EEENSA_21SM90_TMA_STORE_IM2COLES27_S29_S29_EEEvvEEEEvNT_6ParamsE,"",@"SHT_CUDA_INFO"
	.sectionflags	@""
	.align	4


	//----- nvinfo : EIATTR_CUDA_API_VERSION
	.align		4
        /*0000*/ 	.byte	0x04, 0x37
        /*0002*/ 	.short	(.L_31 - .L_30)
.L_30:
        /*0004*/ 	.word	0x00000082


	//----- nvinfo : EIATTR_KPARAM_INFO
	.align		4
.L_31:
        /*0008*/ 	.byte	0x04, 0x17
        /*000a*/ 	.short	(.L_33 - .L_32)
.L_32:
        /*000c*/ 	.word	0x00000000
        /*0010*/ 	.short	0x0000
        /*0012*/ 	.short	0x0000
        /*0014*/ 	.byte	0x00, 0xf0, 0x01, 0x20


	//----- nvinfo : EIATTR_AT_ENTRY_FRAGMENTS
	.align		4
.L_33:
        /*0018*/ 	.byte	0x04, 0x4f
        /*001a*/ 	.short	(.L_35 - .L_34)


	//   ....[0]....
.L_34:
        /*001c*/ 	.word	0x00000006


	//----- nvinfo : EIATTR_RESERVED_SMEM_USED
	.align		4
.L_35:
        /*0020*/ 	.byte	0x01, 0x41
	.zero		2


	//----- nvinfo : EIATTR_SPARSE_MMA_MASK
	.align		4
        /*0024*/ 	.byte	0x03, 0x50
        /*0026*/ 	.short	0x0000


	//----- nvinfo : EIATTR_TCGEN05_1CTA_USED
	.align		4
        /*0028*/ 	.byte	0x01, 0x51
	.zero		2


	//----- nvinfo : EIATTR_MAXREG_COUNT
	.align		4
        /*002c*/ 	.byte	0x03, 0x1b
        /*002e*/ 	.short	0x00ff


	//----- nvinfo : EIATTR_NUM_BARRIERS
	.align		4
        /*0030*/ 	.byte	0x02, 0x4c
        /*0032*/ 	.byte	0x07
	.zero		1


	//----- nvinfo : EIATTR_EXTERNS
	.align		4
        /*0034*/ 	.byte	0x04, 0x0f
        /*0036*/ 	.short	(.L_37 - .L_36)


	//   ....[0]....
	.align		4
.L_36:
        /*0038*/ 	.word	index@(__assertfail)


	//----- nvinfo : EIATTR_MERCURY_ISA_VERSION
	.align		4
.L_37:
        /*003c*/ 	.byte	0x03, 0x5f
        /*003e*/ 	.short	0x0101


	//----- nvinfo : EIATTR_INT_WARP_WIDE_INSTR_OFFSETS
	.align		4
        /*0040*/ 	.byte	0x04, 0x31
        /*0042*/ 	.short	(.L_39 - .L_38)


	//   ....[0]....
.L_38:
        /*0044*/ 	.word	0x000086b0


	//   ....[1]....
        /*0048*/ 	.word	0x000086d0


	//   ....[2]....
        /*004c*/ 	.word	0x00008700


	//   ....[3]....
        /*0050*/ 	.word	0x000093d0


	//   ....[4]....
        /*0054*/ 	.word	0x00009450


	//   ....[5]....
        /*0058*/ 	.word	0x00009510


	//   ....[6]....
        /*005c*/ 	.word	0x000095d0


	//   ....[7]....
        /*0060*/ 	.word	0x00009690


	//   ....[8]....
        /*0064*/ 	.word	0x00009770


	//   ....[9]....
        /*0068*/ 	.word	0x00009830


	//   ....[10]....
        /*006c*/ 	.word	0x00009920


	//----- nvinfo : EIATTR_COOP_GROUP_MASK_REGIDS
	.align		4
.L_39:
        /*0070*/ 	.byte	0x04, 0x29
        /*0072*/ 	.short	(.L_41 - .L_40)


	//   ....[0]....
.L_40:
        /*0074*/ 	.word	0xffffffff


	//   ....[1]....
        /*0078*/ 	.word	0xffffffff


	//   ....[2]....
        /*007c*/ 	.word	0xffffffff


	//   ....[3]....
        /*0080*/ 	.word	0xffffffff


	//   ....[4]....
        /*0084*/ 	.word	0xffffffff


	//   ....[5]....
        /*0088*/ 	.word	0xffffffff


	//   ....[6]....
        /*008c*/ 	.word	0xffffffff


	//   ....[7]....
        /*0090*/ 	.word	0xffffffff


	//   ....[8]....
        /*0094*/ 	.word	0xffffffff


	//   ....[9]....
        /*0098*/ 	.word	0xffffffff


	//   ....[10]....
        /*009c*/ 	.word	0xffffffff


	//   ....[11]....
        /*00a0*/ 	.word	0xffffffff


	//----- nvinfo : EIATTR_COOP_GROUP_INSTR_OFFSETS
	.align		4
.L_41:
        /*00a4*/ 	.byte	0x04, 0x28
        /*00a6*/ 	.short	(.L_43 - .L_42)


	//   ....[0]....
.L_42:
        /*00a8*/ 	.word	0x00000090


	//   ....[1]....
        /*00ac*/ 	.word	0x000004f0


	//   ....[2]....
        /*00b0*/ 	.word	0x00000660


	//   ....[3]....
        /*00b4*/ 	.word	0x00000800


	//   ....[4]....
        /*00b8*/ 	.word	0x00000900


	//   ....[5]....
        /*00bc*/ 	.word	0x00000a50


	//   ....[6]....
        /*00c0*/ 	.word	0x00006b00


	//   ....[7]....
        /*00c4*/ 	.word	0x00007810


	//   ....[8]....
        /*00c8*/ 	.word	0x00007a20


	//   ....[9]....
        /*00cc*/ 	.word	0x00007a50


	//   ....[10]....
        /*00d0*/ 	.word	0x00008590


	//   ....[11]....
        /*00d4*/ 	.word	0x000087d0


	//----- nvinfo : EIATTR_VRC_CTA_INIT_COUNT
	.align		4
.L_43:
        /*00d8*/ 	.byte	0x02, 0x4a
        /*00da*/ 	.byte	0x80
	.zero		1


	//----- nvinfo : EIATTR_SYSCALL_OFFSETS
	.align		4
        /*00dc*/ 	.byte	0x04, 0x46
        /*00de*/ 	.short	(.L_45 - .L_44)


	//   ....[0]....
.L_44:
        /*00e0*/ 	.word	0x0000a590


	//   ....[1]....
        /*00e4*/ 	.word	0x0000a680


	//   ....[2]....
        /*00e8*/ 	.word	0x0000afd0


	//   ....[3]....
        /*00ec*/ 	.word	0x0000b970


	//   ....[4]....
        /*00f0*/ 	.word	0x0000c2e0


	//   ....[5]....
        /*00f4*/ 	.word	0x0000cc40


	//----- nvinfo : EIATTR_MBARRIER_INSTR_OFFSETS
	.align		4
.L_45:
        /*00f8*/ 	.byte	0x04, 0x39
        /*00fa*/ 	.short	(.L_47 - .L_46)


	//   ....[0]....
.L_46:
        /*00fc*/ 	.word	0x000005d0
        /*0100*/ 	.word	0x000000ff
        /*0104*/ 	.word	0x00000000
        /*0108*/ 	.short	0x0100
        /*010a*/ 	.byte	0x04
	.zero		1


	//   ....[1]....
        /*010c*/ 	.word	0x000005e0
        /*0110*/ 	.word	0x000000ff
        /*0114*/ 	.word	0x00000020
        /*0118*/ 	.short	0x0100
        /*011a*/ 	.byte	0x04
	.zero		1


	//   ....[2]....
        /*011c*/ 	.word	0x000005f0
        /*0120*/ 	.word	0x000000ff
        /*0124*/ 	.word	0x00000008
        /*0128*/ 	.short	0x0100
        /*012a*/ 	.byte	0x04
	.zero		1


	//   ....[3]....
        /*012c*/ 	.word	0x00000600
        /*0130*/ 	.word	0x000000ff
        /*0134*/ 	.word	0x00000028
        /*0138*/ 	.short	0x0100
        /*013a*/ 	.byte	0x04
	.zero		1


	//   ....[4]....
        /*013c*/ 	.word	0x00000610
        /*0140*/ 	.word	0x000000ff
        /*0144*/ 	.word	0x00000010
        /*0148*/ 	.short	0x0100
        /*014a*/ 	.byte	0x04
	.zero		1


	//   ....[5]....
        /*014c*/ 	.word	0x00000620
        /*0150*/ 	.word	0x000000ff
        /*0154*/ 	.word	0x00000030
        /*0158*/ 	.short	0x0100
        /*015a*/ 	.byte	0x04
	.zero		1


	//   ....[6]....
        /*015c*/ 	.word	0x00000630
        /*0160*/ 	.word	0x000000ff
        /*0164*/ 	.word	0x00000018
        /*0168*/ 	.short	0x0100
        /*016a*/ 	.byte	0x04
	.zero		1


	//   ....[7]....
        /*016c*/ 	.word	0x00000640
        /*0170*/ 	.word	0x000000ff
        /*0174*/ 	.word	0x00000038
        /*0178*/ 	.short	0x0100
        /*017a*/ 	.byte	0x04
	.zero		1


	//   ....[8]....
        /*017c*/ 	.word	0x00000770
        /*0180*/ 	.word	0x000000ff
        /*0184*/ 	.word	0x00000040
        /*0188*/ 	.short	0x0100
        /*018a*/ 	.byte	0x04
	.zero		1


	//   ....[9]....
        /*018c*/ 	.word	0x00000780
        /*0190*/ 	.word	0x000000ff
        /*0194*/ 	.word	0x00000060
        /*0198*/ 	.short	0x0100
        /*019a*/ 	.byte	0x04
	.zero		1


	//   ....[10]....
        /*019c*/ 	.word	0x00000790
        /*01a0*/ 	.word	0x000000ff
        /*01a4*/ 	.word	0x00000048
        /*01a8*/ 	.short	0x0100
        /*01aa*/ 	.byte	0x04
	.zero		1


	//   ....[11]....
        /*01ac*/ 	.word	0x000007a0
        /*01b0*/ 	.word	0x000000ff
        /*01b4*/ 	.word	0x00000068
        /*01b8*/ 	.short	0x0100
        /*01ba*/ 	.byte	0x04
	.zero		1


	//   ....[12]....
        /*01bc*/ 	.word	0x000007b0
        /*01c0*/ 	.word	0x000000ff
        /*01c4*/ 	.word	0x00000050
        /*01c8*/ 	.short	0x0100
        /*01ca*/ 	.byte	0x04
	.zero		1


	//   ....[13]....
        /*01cc*/ 	.word	0x000007c0
        /*01d0*/ 	.word	0x000000ff
        /*01d4*/ 	.word	0x00000070
        /*01d8*/ 	.short	0x0100
        /*01da*/ 	.byte	0x04
	.zero		1


	//   ....[14]....
        /*01dc*/ 	.word	0x000007d0
        /*01e0*/ 	.word	0x000000ff
        /*01e4*/ 	.word	0x00000058
        /*01e8*/ 	.short	0x0100
        /*01ea*/ 	.byte	0x04
	.zero		1


	//   ....[15]....
        /*01ec*/ 	.word	0x000007e0
        /*01f0*/ 	.word	0x000000ff
        /*01f4*/ 	.word	0x00000078
        /*01f8*/ 	.short	0x0100
        /*01fa*/ 	.byte	0x04
	.zero		1


	//   ....[16]....
        /*01fc*/ 	.word	0x000008d0
        /*0200*/ 	.word	0x000000ff
        /*0204*/ 	.word	0x00000080
        /*0208*/ 	.short	0x0100
        /*020a*/ 	.byte	0x06
	.zero		1


	//   ....[17]....
        /*020c*/ 	.word	0x000008e0
        /*0210*/ 	.word	0x000000ff
        /*0214*/ 	.word	0x00000088
        /*0218*/ 	.short	0x0100
        /*021a*/ 	.byte	0x06
	.zero		1


	//   ....[18]....
        /*021c*/ 	.word	0x00000a20
        /*0220*/ 	.word	0x000000ff
        /*0224*/ 	.word	0x00000090
        /*0228*/ 	.short	0x0100
        /*022a*/ 	.byte	0x06
	.zero		1


	//   ....[19]....
        /*022c*/ 	.word	0x00000a30
        /*0230*/ 	.word	0x000000ff
        /*0234*/ 	.word	0x00000098
        /*0238*/ 	.short	0x0100
        /*023a*/ 	.byte	0x06
	.zero		1


	//   ....[20]....
        /*023c*/ 	.word	0x00000b80
        /*0240*/ 	.word	0x000000ff
        /*0244*/ 	.word	0x000000a0
        /*0248*/ 	.short	0x0100
        /*024a*/ 	.byte	0x04
	.zero		1


	//   ....[21]....
        /*024c*/ 	.word	0x00000b90
        /*0250*/ 	.word	0x000000ff
        /*0254*/ 	.word	0x000000b0
        /*0258*/ 	.short	0x0100
        /*025a*/ 	.byte	0x04
	.zero		1


	//   ....[22]....
        /*025c*/ 	.word	0x00000ba0
        /*0260*/ 	.word	0x000000ff
        /*0264*/ 	.word	0x000000a8
        /*0268*/ 	.short	0x0100
        /*026a*/ 	.byte	0x04
	.zero		1


	//   ....[23]....
        /*026c*/ 	.word	0x00000bb0
        /*0270*/ 	.word	0x000000ff
        /*0274*/ 	.word	0x000000b8
        /*0278*/ 	.short	0x0100
        /*027a*/ 	.byte	0x04
	.zero		1


	//   ....[24]....
        /*027c*/ 	.word	0x00001550
        /*0280*/ 	.word	0x00000003
        /*0284*/ 	.word	0x00000020
        /*0288*/ 	.short	0x010a
        /*028a*/ 	.byte	0xff
	.zero		1


	//   ....[25]....
        /*028c*/ 	.word	0x00002990
        /*0290*/ 	.word	0x000000ff
        /*0294*/ 	.word	0x00000020
        /*0298*/ 	.short	0x010a
        /*029a*/ 	.byte	0x04
	.zero		1


	//   ....[26]....
        /*029c*/ 	.word	0x00002cc0
        /*02a0*/ 	.word	0x0000004d
        /*02a4*/ 	.word	0x00000020
        /*02a8*/ 	.short	0x010a
        /*02aa*/ 	.byte	0xff
	.zero		1


	//   ....[27]....
        /*02ac*/ 	.word	0x00004040
        /*02b0*/ 	.word	0x00000005
        /*02b4*/ 	.word	0x00000088
        /*02b8*/ 	.short	0x0101
        /*02ba*/ 	.byte	0xff
	.zero		1


	//   ....[28]....
        /*02bc*/ 	.word	0x00004060
        /*02c0*/ 	.word	0x00000003
        /*02c4*/ 	.word	0x00000020
        /*02c8*/ 	.short	0x010a
        /*02ca*/ 	.byte	0xff
	.zero		1


	//   ....[29]....
        /*02cc*/ 	.word	0x00005470
        /*02d0*/ 	.word	0x000000ff
        /*02d4*/ 	.word	0x00000020
        /*02d8*/ 	.short	0x010a
        /*02da*/ 	.byte	0x04
	.zero		1


	//   ....[30]....
        /*02dc*/ 	.word	0x000057c0
        /*02e0*/ 	.word	0x0000004a
        /*02e4*/ 	.word	0x00000020
        /*02e8*/ 	.short	0x010a
        /*02ea*/ 	.byte	0xff
	.zero		1


	//   ....[31]....
        /*02ec*/ 	.word	0x00006b10
        /*02f0*/ 	.word	0x00000005
        /*02f4*/ 	.word	0x00000090
        /*02f8*/ 	.short	0x010a
        /*02fa*/ 	.byte	0xff
	.zero		1


	//   ....[32]....
        /*02fc*/ 	.word	0x00006c60
        /*0300*/ 	.word	0x00000002
        /*0304*/ 	.word	0x00000000
        /*0308*/ 	.short	0x0101
        /*030a*/ 	.byte	0xff
	.zero		1


	//   ....[33]....
        /*030c*/ 	.word	0x000072d0
        /*0310*/ 	.word	0x00000003
        /*0314*/ 	.word	0x00000000
        /*0318*/ 	.short	0x010a
        /*031a*/ 	.byte	0xff
	.zero		1


	//   ....[34]....
        /*031c*/ 	.word	0x00007350
        /*0320*/ 	.word	0x00000004
        /*0324*/ 	.word	0x00000000
        /*0328*/ 	.short	0x010a
        /*032a*/ 	.byte	0xff
	.zero		1


	//   ....[35]....
        /*032c*/ 	.word	0x000073e0
        /*0330*/ 	.word	0x00000002
        /*0334*/ 	.word	0x00000000
        /*0338*/ 	.short	0x010a
        /*033a*/ 	.byte	0xff
	.zero		1


	//   ....[36]....
        /*033c*/ 	.word	0x00007470
        /*0340*/ 	.word	0x00000000
        /*0344*/ 	.word	0x00000000
        /*0348*/ 	.short	0x010a
        /*034a*/ 	.byte	0xff
	.zero		1


	//   ....[37]....
        /*034c*/ 	.word	0x000075c0
        /*0350*/ 	.word	0x000000ff
        /*0354*/ 	.word	0x00000098
        /*0358*/ 	.short	0x010a
        /*035a*/ 	.byte	0x04
	.zero		1


	//   ....[38]....
        /*035c*/ 	.word	0x00007660
        /*0360*/ 	.word	0x000000ff
        /*0364*/ 	.word	0x00000090
        /*0368*/ 	.short	0x010a
        /*036a*/ 	.byte	0x04
	.zero		1


	//   ....[39]....
        /*036c*/ 	.word	0x00007700
        /*0370*/ 	.word	0x000000ff
        /*0374*/ 	.word	0x00000000
        /*0378*/ 	.short	0x0101
        /*037a*/ 	.byte	0x05
	.zero		1


	//   ....[40]....
        /*037c*/ 	.word	0x00007740
        /*0380*/ 	.word	0x000000ff
        /*0384*/ 	.word	0x00000098
        /*0388*/ 	.short	0x0106
        /*038a*/ 	.byte	0x04
	.zero		1


	//   ....[41]....
        /*038c*/ 	.word	0x00007780
        /*0390*/ 	.word	0x00000000
        /*0394*/ 	.word	0x00000098
        /*0398*/ 	.short	0x010a
        /*039a*/ 	.byte	0xff
	.zero		1


	//   ....[42]....
        /*039c*/ 	.word	0x00007d60
        /*03a0*/ 	.word	0x000000ff
        /*03a4*/ 	.word	0x00000090
        /*03a8*/ 	.short	0x010a
        /*03aa*/ 	.byte	0x17
	.zero		1


	//   ....[43]....
        /*03ac*/ 	.word	0x00007e10
        /*03b0*/ 	.word	0x000000ff
        /*03b4*/ 	.word	0x00000000
        /*03b8*/ 	.short	0x0101
        /*03ba*/ 	.byte	0x2c
	.zero		1


	//   ....[44]....
        /*03bc*/ 	.word	0x00007e20
        /*03c0*/ 	.word	0x000000ff
        /*03c4*/ 	.word	0x000000b0
        /*03c8*/ 	.short	0x010a
        /*03ca*/ 	.byte	0x1b
	.zero		1


	//   ....[45]....
        /*03cc*/ 	.word	0x00007ec0
        /*03d0*/ 	.word	0x000000ff
        /*03d4*/ 	.word	0x00000000
        /*03d8*/ 	.short	0x010a
        /*03da*/ 	.byte	0x04
	.zero		1


	//   ....[46]....
        /*03dc*/ 	.word	0x00007f20
        /*03e0*/ 	.word	0x000000ff
        /*03e4*/ 	.word	0x00000000
        /*03e8*/ 	.short	0x010a
        /*03ea*/ 	.byte	0x15
	.zero		1


	//   ....[47]....
        /*03ec*/ 	.word	0x00008060
        /*03f0*/ 	.word	0x000000ff
        /*03f4*/ 	.word	0x00000000
        /*03f8*/ 	.short	0x010a
        /*03fa*/ 	.byte	0x05
	.zero		1


	//   ....[48]....
        /*03fc*/ 	.word	0x000084e0
        /*0400*/ 	.word	0x000000ff
        /*0404*/ 	.word	0x00000000
        /*0408*/ 	.short	0x010a
        /*040a*/ 	.byte	0x04
	.zero		1


	//   ....[49]....
        /*040c*/ 	.word	0x00008570
        /*0410*/ 	.word	0x000000ff
        /*0414*/ 	.word	0x00000000
        /*0418*/ 	.short	0x010a
        /*041a*/ 	.byte	0x04
	.zero		1


	//   ....[50]....
        /*041c*/ 	.word	0x00008b20
        /*0420*/ 	.word	0x000000ff
        /*0424*/ 	.word	0x00000090
        /*0428*/ 	.short	0x010a
        /*042a*/ 	.byte	0x1f
	.zero		1


	//   ....[51]....
        /*042c*/ 	.word	0x00008bc0
        /*0430*/ 	.word	0x000000ff
        /*0434*/ 	.word	0x00000000
        /*0438*/ 	.short	0x0101
        /*043a*/ 	.byte	0x39
	.zero		1


	//   ....[52]....
        /*043c*/ 	.word	0x00009110
        /*0440*/ 	.word	0x000000ff
        /*0444*/ 	.word	0x00000088
        /*0448*/ 	.short	0x010a
        /*044a*/ 	.byte	0x1f
	.zero		1


	//   ....[53]....
        /*044c*/ 	.word	0x000092b0
        /*0450*/ 	.word	0x000000ff
        /*0454*/ 	.word	0x00000060
        /*0458*/ 	.short	0x010a
        /*045a*/ 	.byte	0x1f
	.zero		1


	//   ....[54]....
        /*045c*/ 	.word	0x000094d0
        /*0460*/ 	.word	0x000000ff
        /*0464*/ 	.word	0x00000040
        /*0468*/ 	.short	0x010b
        /*046a*/ 	.byte	0x1f
	.zero		1


	//   ....[55]....
        /*046c*/ 	.word	0x000094e0
        /*0470*/ 	.word	0x000000ff
        /*0474*/ 	.word	0x00000000
        /*0478*/ 	.short	0x0101
        /*047a*/ 	.byte	0x3d
	.zero		1


	//   ....[56]....
        /*047c*/ 	.word	0x000094f0
        /*0480*/ 	.word	0x000000ff
        /*0484*/ 	.word	0x00000068
        /*0488*/ 	.short	0x010a
        /*048a*/ 	.byte	0x1f
	.zero		1


	//   ....[57]....
        /*048c*/ 	.word	0x00009650
        /*0490*/ 	.word	0x000000ff
        /*0494*/ 	.word	0x00000048
        /*0498*/ 	.short	0x010b
        /*049a*/ 	.byte	0x1f
	.zero		1


	//   ....[58]....
        /*049c*/ 	.word	0x00009660
        /*04a0*/ 	.word	0x000000ff
        /*04a4*/ 	.word	0x00000000
        /*04a8*/ 	.short	0x0101
        /*04aa*/ 	.byte	0x3c
	.zero		1


	//   ....[59]....
        /*04ac*/ 	.word	0x00009670
        /*04b0*/ 	.word	0x000000ff
        /*04b4*/ 	.word	0x00000070
        /*04b8*/ 	.short	0x010a
        /*04ba*/ 	.byte	0x1f
	.zero		1


	//   ....[60]....
        /*04bc*/ 	.word	0x000097f0
        /*04c0*/ 	.word	0x000000ff
        /*04c4*/ 	.word	0x00000050
        /*04c8*/ 	.short	0x010b
        /*04ca*/ 	.byte	0x1f
	.zero		1


	//   ....[61]....
        /*04cc*/ 	.word	0x00009800
        /*04d0*/ 	.word	0x000000ff
        /*04d4*/ 	.word	0x00000000
        /*04d8*/ 	.short	0x0101
        /*04da*/ 	.byte	0x3b
	.zero		1


	//   ....[62]....
        /*04dc*/ 	.word	0x00009810
        /*04e0*/ 	.word	0x000000ff
        /*04e4*/ 	.word	0x00000078
        /*04e8*/ 	.short	0x010a
        /*04ea*/ 	.byte	0x1f
	.zero		1


	//   ....[63]....
        /*04ec*/ 	.word	0x000099c0
        /*04f0*/ 	.word	0x000000ff
        /*04f4*/ 	.word	0x00000058
        /*04f8*/ 	.short	0x010b
        /*04fa*/ 	.byte	0x1f
	.zero		1


	//   ....[64]....
        /*04fc*/ 	.word	0x000099d0
        /*0500*/ 	.word	0x000000ff
        /*0504*/ 	.word	0x00000000
        /*0508*/ 	.short	0x0101
        /*050a*/ 	.byte	0x3a
	.zero		1


	//   ....[65]....
        /*050c*/ 	.word	0x00009a00
        /*0510*/ 	.word	0x000000ff
        /*0514*/ 	.word	0x00000060
        /*0518*/ 	.short	0x010a
        /*051a*/ 	.byte	0x1f
	.zero		1


	//   ....[66]....
        /*051c*/ 	.word	0x00009a20
        /*0520*/ 	.word	0x000000ff
        /*0524*/ 	.word	0x00000068
        /*0528*/ 	.short	0x010a
        /*052a*/ 	.byte	0x1f
	.zero		1


	//   ....[67]....
        /*052c*/ 	.word	0x00009a40
        /*0530*/ 	.word	0x000000ff
        /*0534*/ 	.word	0x00000070
        /*0538*/ 	.short	0x010a
        /*053a*/ 	.byte	0x1f
	.zero		1


	//   ....[68]....
        /*053c*/ 	.word	0x00009a80
        /*0540*/ 	.word	0x00000000
        /*0544*/ 	.word	0x00000078
        /*0548*/ 	.short	0x010a
        /*054a*/ 	.byte	0xff
	.zero		1


	//   ....[69]....
        /*054c*/ 	.word	0x00009e30
        /*0550*/ 	.word	0x000000ff
        /*0554*/ 	.word	0x00000090
        /*0558*/ 	.short	0x010a
        /*055a*/ 	.byte	0x2d
	.zero		1


	//   ....[70]....
        /*055c*/ 	.word	0x00009f00
        /*0560*/ 	.word	0x000000ff
        /*0564*/ 	.word	0x00000000
        /*0568*/ 	.short	0x0101
        /*056a*/ 	.byte	0x04
	.zero		1


	//   ....[71]....
        /*056c*/ 	.word	0x0000ab50
        /*0570*/ 	.word	0x000000ff
        /*0574*/ 	.word	0x00000040
        /*0578*/ 	.short	0x010a
        /*057a*/ 	.byte	0x2d
	.zero		1


	//   ....[72]....
        /*057c*/ 	.word	0x0000ac10
        /*0580*/ 	.word	0x00000059
        /*0584*/ 	.word	0x000000a0
        /*0588*/ 	.short	0x010a
        /*058a*/ 	.byte	0xff
	.zero		1


	//   ....[73]....
        /*058c*/ 	.word	0x0000adc0
        /*0590*/ 	.word	0x000000ff
        /*0594*/ 	.word	0x00000040
        /*0598*/ 	.short	0x010a
        /*059a*/ 	.byte	0x2d
	.zero		1


	//   ....[74]....
        /*059c*/ 	.word	0x0000aeb0
        /*05a0*/ 	.word	0x00000059
        /*05a4*/ 	.word	0x000000a0
        /*05a8*/ 	.short	0x010a
        /*05aa*/ 	.byte	0xff
	.zero		1


	//   ....[75]....
        /*05ac*/ 	.word	0x0000b6a0
        /*05b0*/ 	.word	0x00000000
        /*05b4*/ 	.word	0x00000000
        /*05b8*/ 	.short	0x0101
        /*05ba*/ 	.byte	0xff
	.zero		1


	//   ....[76]....
        /*05bc*/ 	.word	0x0000b6b0
        /*05c0*/ 	.word	0x00000003
        /*05c4*/ 	.word	0x00000040
        /*05c8*/ 	.short	0x010a
        /*05ca*/ 	.byte	0xff
	.zero		1


	//   ....[77]....
        /*05cc*/ 	.word	0x0000b790
        /*05d0*/ 	.word	0x00000003
        /*05d4*/ 	.word	0x00000040
        /*05d8*/ 	.short	0x010a
        /*05da*/ 	.byte	0xff
	.zero		1


	//   ....[78]....
        /*05dc*/ 	.word	0x0000c010
        /*05e0*/ 	.word	0x0000000e
        /*05e4*/ 	.word	0x00000000
        /*05e8*/ 	.short	0x0101
        /*05ea*/ 	.byte	0xff
	.zero		1


	//   ....[79]....
        /*05ec*/ 	.word	0x0000c030
        /*05f0*/ 	.word	0x00000028
        /*05f4*/ 	.word	0x00000040
        /*05f8*/ 	.short	0x010a
        /*05fa*/ 	.byte	0xff
	.zero		1


	//   ....[80]....
        /*05fc*/ 	.word	0x0000c100
        /*0600*/ 	.word	0x00000028
        /*0604*/ 	.word	0x00000040
        /*0608*/ 	.short	0x010a
        /*060a*/ 	.byte	0xff
	.zero		1


	//   ....[81]....
        /*060c*/ 	.word	0x0000c970
        /*0610*/ 	.word	0x0000000e
        /*0614*/ 	.word	0x00000000
        /*0618*/ 	.short	0x0101
        /*061a*/ 	.byte	0xff
	.zero		1


	//   ....[82]....
        /*061c*/ 	.word	0x0000c990
        /*0620*/ 	.word	0x00000003
        /*0624*/ 	.word	0x00000040
        /*0628*/ 	.short	0x010a
        /*062a*/ 	.byte	0xff
	.zero		1


	//   ....[83]....
        /*062c*/ 	.word	0x0000ca60
        /*0630*/ 	.word	0x00000003
        /*0634*/ 	.word	0x00000040
        /*0638*/ 	.short	0x010a
        /*063a*/ 	.byte	0xff
	.zero		1


	//   ....[84]....
        /*063c*/ 	.word	0x0000cf40
        /*0640*/ 	.word	0x000000ff
        /*0644*/ 	.word	0x00000000
        /*0648*/ 	.short	0x0101
        /*064a*/ 	.byte	0x04
	.zero		1


	//   ....[85]....
        /*064c*/ 	.word	0x0000d340
        /*0650*/ 	.word	0x00000002
        /*0654*/ 	.word	0x00000000
        /*0658*/ 	.short	0x0101
        /*065a*/ 	.byte	0xff
	.zero		1


	//   ....[86]....
        /*065c*/ 	.word	0x0000d5b0
        /*0660*/ 	.word	0x000000ff
        /*0664*/ 	.word	0x00000000
        /*0668*/ 	.short	0x0101
        /*066a*/ 	.byte	0x04
	.zero		1


	//   ....[87]....
        /*066c*/ 	.word	0x0000d600
        /*0670*/ 	.word	0x00000002
        /*0674*/ 	.word	0x00000020
        /*0678*/ 	.short	0x010a
        /*067a*/ 	.byte	0xff
	.zero		1


	//   ....[88]....
        /*067c*/ 	.word	0x0000d680
        /*0680*/ 	.word	0x00000004
        /*0684*/ 	.word	0x00000020
        /*0688*/ 	.short	0x010a
        /*068a*/ 	.byte	0xff
	.zero		1


	//   ....[89]....
        /*068c*/ 	.word	0x0000d6d0
        /*0690*/ 	.word	0x00000005
        /*0694*/ 	.word	0x00000090
        /*0698*/ 	.short	0x010a
        /*069a*/ 	.byte	0xff
	.zero		1


	//   ....[90]....
        /*069c*/ 	.word	0x0000d720
        /*06a0*/ 	.word	0x00000003
        /*06a4*/ 	.word	0x00000000
        /*06a8*/ 	.short	0x010a
        /*06aa*/ 	.byte	0xff
	.zero		1


	//   ....[91]....
        /*06ac*/ 	.word	0x0000d770
        /*06b0*/ 	.word	0x00000004
        /*06b4*/ 	.word	0x00000000
        /*06b8*/ 	.short	0x010a
        /*06ba*/ 	.byte	0xff
	.zero		1


	//   ....[92]....
        /*06bc*/ 	.word	0x0000d7c0
        /*06c0*/ 	.word	0x00000002
        /*06c4*/ 	.word	0x00000000
        /*06c8*/ 	.short	0x010a
        /*06ca*/ 	.byte	0xff
	.zero		1


	//   ....[93]....
        /*06cc*/ 	.word	0x0000d820
        /*06d0*/ 	.word	0x00000004
        /*06d4*/ 	.word	0x00000098
        /*06d8*/ 	.short	0x010a
        /*06da*/ 	.byte	0xff
	.zero		1


	//   ....[94]....
        /*06dc*/ 	.word	0x0000d880
        /*06e0*/ 	.word	0x00000004
        /*06e4*/ 	.word	0x00000090
        /*06e8*/ 	.short	0x010a
        /*06ea*/ 	.byte	0xff
	.zero		1


	//   ....[95]....
        /*06ec*/ 	.word	0x0000d8e0
        /*06f0*/ 	.word	0x00000000
        /*06f4*/ 	.word	0x00000090
        /*06f8*/ 	.short	0x010a
        /*06fa*/ 	.byte	0xff
	.zero		1


	//   ....[96]....
        /*06fc*/ 	.word	0x0000d940
        /*0700*/ 	.word	0x00000005
        /*0704*/ 	.word	0x000000b0
        /*0708*/ 	.short	0x010a
        /*070a*/ 	.byte	0xff
	.zero		1


	//   ....[97]....
        /*070c*/ 	.word	0x0000d9a0
        /*0710*/ 	.word	0x00000000
        /*0714*/ 	.word	0x00000000
        /*0718*/ 	.short	0x010a
        /*071a*/ 	.byte	0xff
	.zero		1


	//   ....[98]....
        /*071c*/ 	.word	0x0000da00
        /*0720*/ 	.word	0x00000000
        /*0724*/ 	.word	0x00000000
        /*0728*/ 	.short	0x010a
        /*072a*/ 	.byte	0xff
	.zero		1


	//   ....[99]....
        /*072c*/ 	.word	0x0000da60
        /*0730*/ 	.word	0x00000000
        /*0734*/ 	.word	0x00000000
        /*0738*/ 	.short	0x010a
        /*073a*/ 	.byte	0xff
	.zero		1


	//   ....[100]....
        /*073c*/ 	.word	0x0000dac0
        /*0740*/ 	.word	0x00000002
        /*0744*/ 	.word	0x00000090
        /*0748*/ 	.short	0x010a
        /*074a*/ 	.byte	0xff
	.zero		1


	//   ....[101]....
        /*074c*/ 	.word	0x0000db20
        /*0750*/ 	.word	0x00000002
        /*0754*/ 	.word	0x00000088
        /*0758*/ 	.short	0x010a
        /*075a*/ 	.byte	0xff
	.zero		1


	//   ....[102]....
        /*075c*/ 	.word	0x0000db80
        /*0760*/ 	.word	0x00000003
        /*0764*/ 	.word	0x00000060
        /*0768*/ 	.short	0x010a
        /*076a*/ 	.byte	0xff
	.zero		1


	//   ....[103]....
        /*076c*/ 	.word	0x0000dbe0
        /*0770*/ 	.word	0x00000003
        /*0774*/ 	.word	0x00000068
        /*0778*/ 	.short	0x010a
        /*077a*/ 	.byte	0xff
	.zero		1


	//   ....[104]....
        /*077c*/ 	.word	0x0000dc40
        /*0780*/ 	.word	0x00000003
        /*0784*/ 	.word	0x00000070
        /*0788*/ 	.short	0x010a
        /*078a*/ 	.byte	0xff
	.zero		1


	//   ....[105]....
        /*078c*/ 	.word	0x0000dca0
        /*0790*/ 	.word	0x00000003
        /*0794*/ 	.word	0x00000078
        /*0798*/ 	.short	0x010a
        /*079a*/ 	.byte	0xff
	.zero		1


	//   ....[106]....
        /*079c*/ 	.word	0x0000dd00
        /*07a0*/ 	.word	0x00000000
        /*07a4*/ 	.word	0x00000060
        /*07a8*/ 	.short	0x010a
        /*07aa*/ 	.byte	0xff
	.zero		1


	//   ....[107]....
        /*07ac*/ 	.word	0x0000dd60
        /*07b0*/ 	.word	0x00000000
        /*07b4*/ 	.word	0x00000068
        /*07b8*/ 	.short	0x010a
        /*07ba*/ 	.byte	0xff
	.zero		1


	//   ....[108]....
        /*07bc*/ 	.word	0x0000ddc0
        /*07c0*/ 	.word	0x00000000
        /*07c4*/ 	.word	0x00000070
        /*07c8*/ 	.short	0x010a
        /*07ca*/ 	.byte	0xff
	.zero		1


	//   ....[109]....
        /*07cc*/ 	.word	0x0000de20
        /*07d0*/ 	.word	0x00000000
        /*07d4*/ 	.word	0x00000090
        /*07d8*/ 	.short	0x010a
        /*07da*/ 	.byte	0xff
	.zero		1


	//   ....[110]....
        /*07dc*/ 	.word	0x0000de80
        /*07e0*/ 	.word	0x00000002
        /*07e4*/ 	.word	0x00000040
        /*07e8*/ 	.short	0x010a
        /*07ea*/ 	.byte	0xff
	.zero		1


	//   ....[111]....
        /*07ec*/ 	.word	0x0000ded0
        /*07f0*/ 	.word	0x00000059
        /*07f4*/ 	.word	0x000000a0
        /*07f8*/ 	.short	0x010a
        /*07fa*/ 	.byte	0xff
	.zero		1


	//   ....[112]....
        /*07fc*/ 	.word	0x0000df20
        /*0800*/ 	.word	0x00000003
        /*0804*/ 	.word	0x00000040
        /*0808*/ 	.short	0x010a
        /*080a*/ 	.byte	0xff
	.zero		1


	//   ....[113]....
        /*080c*/ 	.word	0x0000df70
        /*0810*/ 	.word	0x00000028
        /*0814*/ 	.word	0x00000040
        /*0818*/ 	.short	0x010a
        /*081a*/ 	.byte	0xff
	.zero		1


	//   ....[114]....
        /*081c*/ 	.word	0x0000dfc0
        /*0820*/ 	.word	0x00000003
        /*0824*/ 	.word	0x00000040
        /*0828*/ 	.short	0x010a
        /*082a*/ 	.byte	0xff
	.zero		1


	//----- nvinfo : EIATTR_NUM_MBARRIERS
	.align		4
.L_47:
        /*082c*/ 	.byte	0x03, 0x38
        /*082e*/ 	.short	0x0018


	//----- nvinfo : EIATTR_EXIT_INSTR_OFFSETS
	.align		4
        /*0830*/ 	.byte	0x04, 0x1c
        /*0832*/ 	.short	(.L_49 - .L_48)


	//   ....[0]....
.L_48:
        /*0834*/ 	.word	0x000074a0


	//   ....[1]....
        /*0838*/ 	.word	0x00007750


	//   ....[2]....
        /*083c*/ 	.word	0x000077b0


	//   ....[3]....
        /*0840*/ 	.word	0x000087e0


	//   ....[4]....
        /*0844*/ 	.word	0x00009ab0


	//   ....[5]....
        /*0848*/ 	.word	0x00009af0


	//   ....[6]....
        /*084c*/ 	.word	0x0000d490


	//   ....[7]....
        /*0850*/ 	.word	0x0000d510


	//   ....[8]....
        /*0854*/ 	.word	0x0000d540


	//   ....[9]....
        /*0858*/ 	.word	0x0000d5c0


	//----- nvinfo : EIATTR_MAX_THREADS
	.align		4
.L_49:
        /*085c*/ 	.byte	0x04, 0x05
        /*085e*/ 	.short	(.L_51 - .L_50)
.L_50:
        /*0860*/ 	.word	0x00000100
        /*0864*/ 	.word	0x00000001
        /*0868*/ 	.word	0x00000001


	//----- nvinfo : EIATTR_CRS_STACK_SIZE
	.align		4
.L_51:
        /*086c*/ 	.byte	0x04, 0x1e
        /*086e*/ 	.short	(.L_53 - .L_52)
.L_52:
        /*0870*/ 	.word	0x00000000


	//----- nvinfo : EIATTR_CBANK_PARAM_SIZE
	.align		4
.L_53:
        /*0874*/ 	.byte	0x03, 0x19
        /*0876*/ 	.short	0x0800


	//----- nvinfo : EIATTR_PARAM_CBANK
	.align		4
        /*0878*/ 	.byte	0x04, 0x0a
        /*087a*/ 	.short	(.L_55 - .L_54)
	.align		4
.L_54:
        /*087c*/ 	.word	index@(.nv.constant0._ZN7cutlass13device_kernelINS_4conv6kernel13ConvUniversalINS1_16ConvProblemShapeILNS1_8OperatorE0ELi2EEENS1_10collective14CollectiveConvINS1_47MainloopSm100TmaUmmaWarpSpecializedImplicitGemmILS5_0ELi4ELi2ELi1ELi2EN4cute5tupleIJNSA_1CILi1EEESD_SD_EEEEENSB_IJNSC_ILi128EEENSC_ILi64EEENSB_IJSH_EEEEEENS_10tfloat32_tESK_NSA_8TiledMMAINSA_8MMA_AtomIJNSA_17SM100_MMA_TF32_SSISK_SK_fLi128ELi64ELNSA_4UMMA5MajorE0ELSP_0ELNSO_7ScaleInE0ELSQ_0EEEEEENSA_6LayoutISE_NSB_IJNSC_ILi0EEESU_SU_EEEEENSB_IJNSA_10UnderscoreESX_SX_EEEEENS7_6detail27Sm100ImplicitGemmTileTraitsINSA_20SM90_TMA_LOAD_IM2COLENSA_14ComposedLayoutINSA_7SwizzleILi3ELi4ELi3EEENSA_18smem_ptr_flag_bitsILi32EEENST_INSB_IJNSC_ILi8EEENSC_ILi32EEEEEENSB_IJS19_SD_EEEEEEEvEENS11_INSA_13SM90_TMA_LOADES1D_vEEEENS_8epilogue10collective18CollectiveEpilogueINS1I_23Sm100TmaWarpSpecializedILi4ELi2ELi16ELb1ELb0EEEJSJ_NSB_IJNST_ISG_SD_EENST_INSC_ILi16EEESD_EEEEESK_NSB_IJNSB_IJlllEEESD_SU_EEESK_S1S_NS1I_6fusion15FusionCallbacksIS1M_NS1T_17LinearCombinationISK_fSK_fLNS_15FloatRoundStyleE2EEESJ_S1Q_JEEENSA_5SM1004TMEM4LOAD26SM100_TMEM_LOAD_32dp32b16xES12_NS13_INS14_ILi2ELi4ELi3EEES17_NST_INSB_IJS18_S1O_EEENSB_IJS1O_SD_EEEEEEENSA_39AutoVectorizingCopyWithAssumedAlignmentILi128EEENSA_21SM90_TMA_STORE_IM2COLES27_S29_S29_EEEvvEEEEvNT_6ParamsE)
        /*0880*/ 	.short	0x0380
        /*0882*/ 	.short	0x0800


	//----- nvinfo : EIATTR_SW_WAR
	.align		4
.L_55:
        /*0884*/ 	.byte	0x04, 0x36
        /*0886*/ 	.short	(.L_57 - .L_56)
.L_56:
        /*0888*/ 	.word	0x00000008
.L_57:


//--------------------- .nv.callgraph             --------------------------
	.section	.nv.callgraph,"",@"SHT_CUDA_CALLGRAPH"
	.align	4
	.sectionentsize	8
	.align		4
        /*0000*/ 	.word	0x00000000
	.align		4
        /*0004*/ 	.word	0xffffffff
	.align		4
        /*0008*/ 	.word	index@(_ZN7cutlass13device_kernelINS_4conv6kernel13ConvUniversalINS1_16ConvProblemShapeILNS1_8OperatorE0ELi2EEENS1_10collective14CollectiveConvINS1_47MainloopSm100TmaUmmaWarpSpecializedImplicitGemmILS5_0ELi4ELi2ELi1ELi2EN4cute5tupleIJNSA_1CILi1EEESD_SD_EEEEENSB_IJNSC_ILi128EEENSC_ILi64EEENSB_IJSH_EEEEEENS_10tfloat32_tESK_NSA_8TiledMMAINSA_8MMA_AtomIJNSA_17SM100_MMA_TF32_SSISK_SK_fLi128ELi64ELNSA_4UMMA5MajorE0ELSP_0ELNSO_7ScaleInE0ELSQ_0EEEEEENSA_6LayoutISE_NSB_IJNSC_ILi0EEESU_SU_EEEEENSB_IJNSA_10UnderscoreESX_SX_EEEEENS7_6detail27Sm100ImplicitGemmTileTraitsINSA_20SM90_TMA_LOAD_IM2COLENSA_14ComposedLayoutINSA_7SwizzleILi3ELi4ELi3EEENSA_18smem_ptr_flag_bitsILi32EEENST_INSB_IJNSC_ILi8EEENSC_ILi32EEEEEENSB_IJS19_SD_EEEEEEEvEENS11_INSA_13SM90_TMA_LOADES1D_vEEEENS_8epilogue10collective18CollectiveEpilogueINS1I_23Sm100TmaWarpSpecializedILi4ELi2ELi16ELb1ELb0EEEJSJ_NSB_IJNST_ISG_SD_EENST_INSC_ILi16EEESD_EEEEESK_NSB_IJNSB_IJlllEEESD_SU_EEESK_S1S_NS1I_6fusion15FusionCallbacksIS1M_NS1T_17LinearCombinationISK_fSK_fLNS_15FloatRoundStyleE2EEESJ_S1Q_JEEENSA_5SM1004TMEM4LOAD26SM100_TMEM_LOAD_32dp32b16xES12_NS13_INS14_ILi2ELi4ELi3EEES17_NST_INSB_IJS18_S1O_EEENSB_IJS1O_SD_EEEEEEENSA_39AutoVectorizingCopyWithAssumedAlignmentILi128EEENSA_21SM90_TMA_STORE_IM2COLES27_S29_S29_EEEvvEEEEvNT_6ParamsE)
	.align		4
        /*000c*/ 	.word	index@(__assertfail)
	.align		4
        /*0010*/ 	.word	0x00000000
	.align		4
        /*0014*/ 	.word	0xfffffffe
	.align		4
        /*0018*/ 	.word	0x00000000
	.align		4
        /*001c*/ 	.word	0xfffffffd
	.align		4
        /*0020*/ 	.word	0x00000000
	.align		4
        /*0024*/ 	.word	0xfffffffc


//--------------------- .nv.constant4             --------------------------
	.section	.nv.constant4,"a",@progbits
	.align	8
	.align		8
.nv.constant4:
        /*0000*/ 	.dword	__assertfail
	.align		8
        /*0008*/ 	.dword	__unnamed_1
	.align		8
        /*0010*/ 	.dword	__unnamed_2
	.align		8
        /*0018*/ 	.dword	_ZN39_INTERNAL_fc36eed9_4_k_cu_ada6d1a1_29994cuda3std3__45__cpo5beginE
	.align		8
        /*0020*/ 	.dword	_ZN39_INTERNAL_fc36eed9_4_k_cu_ada6d1a1_29994cuda3std3__45__cpo3endE
	.align		8
        /*0028*/ 	.dword	_ZN39_INTERNAL_fc36eed9_4_k_cu_ada6d1a1_29994cuda3std3__45__cpo6cbeginE
	.align		8
        /*0030*/ 	.dword	_ZN39_INTERNAL_fc36eed9_4_k_cu_ada6d1a1_29994cuda3std3__45__cpo4cendE
	.align		8
        /*0038*/ 	.dword	_ZN39_INTERNAL_fc36eed9_4_k_cu_ada6d1a1_29994cuda3std3__441_GLOBAL__N__fc36eed9_4_k_cu_ada6d1a1_29996ignoreE
	.align		8
        /*0040*/ 	.dword	_ZN39_INTERNAL_fc36eed9_4_k_cu_ada6d1a1_29994cuda3std3__419piecewise_constructE
	.align		8
        /*0048*/ 	.dword	_ZN39_INTERNAL_fc36eed9_4_k_cu_ada6d1a1_29994cuda3std3__48in_placeE
	.align		8
        /*0050*/ 	.dword	_ZN39_INTERNAL_fc36eed9_4_k_cu_ada6d1a1_29994cuda3std6ranges3__45__cpo4swapE
	.align		8
        /*0058*/ 	.dword	_ZN39_INTERNAL_fc36eed9_4_k_cu_ada6d1a1_29994cuda3std6ranges3__45__cpo9iter_moveE
	.align		8
        /*0060*/ 	.dword	_ZN39_INTERNAL_fc36eed9_4_k_cu_ada6d1a1_29994cute7productE
	.align		8
        /*0068*/ 	.dword	_ZN39_INTERNAL_fc36eed9_4_k_cu_ada6d1a1_29994cute1_E
	.align		8
        /*0070*/ 	.dword	$str$27
	.align		8
        /*0078*/ 	.dword	$str$28
	.align		8
        /*0080*/ 	.dword	$str$29
	.align		8
        /*0088*/ 	.dword	$str$30


//--------------------- .text._ZN7cutlass13device_kernelINS_4conv6kernel13ConvUniversalINS1_16ConvProblemShapeILNS1_8OperatorE0ELi2EEENS1_10collective14CollectiveConvINS1_47MainloopSm100TmaUmmaWarpSpecializedImplicitGemmILS5_0ELi4ELi2ELi1ELi2EN4cute5tupleIJNSA_1CILi1EEESD_SD_EEEEENSB_IJNSC_ILi128EEENSC_ILi64EEENSB_IJSH_EEEEEENS_10tfloat32_tESK_NSA_8TiledMMAINSA_8MMA_AtomIJNSA_17SM100_MMA_TF32_SSISK_SK_fLi128ELi64ELNSA_4UMMA5MajorE0ELSP_0ELNSO_7ScaleInE0ELSQ_0EEEEEENSA_6LayoutISE_NSB_IJNSC_ILi0EEESU_SU_EEEEENSB_IJNSA_10UnderscoreESX_SX_EEEEENS7_6detail27Sm100ImplicitGemmTileTraitsINSA_20SM90_TMA_LOAD_IM2COLENSA_14ComposedLayoutINSA_7SwizzleILi3ELi4ELi3EEENSA_18smem_ptr_flag_bitsILi32EEENST_INSB_IJNSC_ILi8EEENSC_ILi32EEEEEENSB_IJS19_SD_EEEEEEEvEENS11_INSA_13SM90_TMA_LOADES1D_vEEEENS_8epilogue10collective18CollectiveEpilogueINS1I_23Sm100TmaWarpSpecializedILi4ELi2ELi16ELb1ELb0EEEJSJ_NSB_IJNST_ISG_SD_EENST_INSC_ILi16EEESD_EEEEESK_NSB_IJNSB_IJlllEEESD_SU_EEESK_S1S_NS1I_6fusion15FusionCallbacksIS1M_NS1T_17LinearCombinationISK_fSK_fLNS_15FloatRoundStyleE2EEESJ_S1Q_JEEENSA_5SM1004TMEM4LOAD26SM100_TMEM_LOAD_32dp32b16xES12_NS13_INS14_ILi2ELi4ELi3EEES17_NST_INSB_IJS18_S1O_EEENSB_IJS1O_SD_EEEEEEENSA_39AutoVectorizingCopyWithAssumedAlignmentILi128EEENSA_21SM90_TMA_STORE_IM2COLES27_S29_S29_EEEvvEEEEvNT_6ParamsE --------------------------
	.section	.text._ZN7cutlass13device_kernelINS_4conv6kernel13ConvUniversalINS1_16ConvProblemShapeILNS1_8OperatorE0ELi2EEENS1_10collective14CollectiveConvINS1_47MainloopSm100TmaUmmaWarpSpecializedImplicitGemmILS5_0ELi4ELi2ELi1ELi2EN4cute5tupleIJNSA_1CILi1EEESD_SD_EEEEENSB_IJNSC_ILi128EEENSC_ILi64EEENSB_IJSH_EEEEEENS_10tfloat32_tESK_NSA_8TiledMMAINSA_8MMA_AtomIJNSA_17SM100_MMA_TF32_SSISK_SK_fLi128ELi64ELNSA_4UMMA5MajorE0ELSP_0ELNSO_7ScaleInE0ELSQ_0EEEEEENSA_6LayoutISE_NSB_IJNSC_ILi0EEESU_SU_EEEEENSB_IJNSA_10UnderscoreESX_SX_EEEEENS7_6detail27Sm100ImplicitGemmTileTraitsINSA_20SM90_TMA_LOAD_IM2COLENSA_14ComposedLayoutINSA_7SwizzleILi3ELi4ELi3EEENSA_18smem_ptr_flag_bitsILi32EEENST_INSB_IJNSC_ILi8EEENSC_ILi32EEEEEENSB_IJS19_SD_EEEEEEEvEENS11_INSA_13SM90_TMA_LOADES1D_vEEEENS_8epilogue10collective18CollectiveEpilogueINS1I_23Sm100TmaWarpSpecializedILi4ELi2ELi16ELb1ELb0EEEJSJ_NSB_IJNST_ISG_SD_EENST_INSC_ILi16EEESD_EEEEESK_NSB_IJNSB_IJlllEEESD_SU_EEESK_S1S_NS1I_6fusion15FusionCallbacksIS1M_NS1T_17LinearCombinationISK_fSK_fLNS_15FloatRoundStyleE2EEESJ_S1Q_JEEENSA_5SM1004TMEM4LOAD26SM100_TMEM_LOAD_32dp32b16xES12_NS13_INS14_ILi2ELi4ELi3EEES17_NST_INSB_IJS18_S1O_EEENSB_IJS1O_SD_EEEEEEENSA_39AutoVectorizingCopyWithAssumedAlignmentILi128EEENSA_21SM90_TMA_STORE_IM2COLES27_S29_S29_EEEvvEEEEvNT_6ParamsE,"ax",@progbits
	.align	128
.text._ZN7cutlass13device_kernelINS_4conv6kernel13ConvUniversalINS1_16ConvProblemShapeILNS1_8OperatorE0ELi2EEENS1_10collective14CollectiveConvINS1_47MainloopSm100TmaUmmaWarpSpecializedImplicitGemmILS5_0ELi4ELi2ELi1ELi2EN4cute5tupleIJNSA_1CILi1EEESD_SD_EEEEENSB_IJNSC_ILi128EEENSC_ILi64EEENSB_IJSH_EEEEEENS_10tfloat32_tESK_NSA_8TiledMMAINSA_8MMA_AtomIJNSA_17SM100_MMA_TF32_SSISK_SK_fLi128ELi64ELNSA_4UMMA5MajorE0ELSP_0ELNSO_7ScaleInE0ELSQ_0EEEEEENSA_6LayoutISE_NSB_IJNSC_ILi0EEESU_SU_EEEEENSB_IJNSA_10UnderscoreESX_SX_EEEEENS7_6detail27Sm100ImplicitGemmTileTraitsINSA_20SM90_TMA_LOAD_IM2COLENSA_14ComposedLayoutINSA_7SwizzleILi3ELi4ELi3EEENSA_18smem_ptr_flag_bitsILi32EEENST_INSB_IJNSC_ILi8EEENSC_ILi32EEEEEENSB_IJS19_SD_EEEEEEEvEENS11_INSA_13SM90_TMA_LOADES1D_vEEEENS_8epilogue10collective18CollectiveEpilogueINS1I_23Sm100TmaWarpSpecializedILi4ELi2ELi16ELb1ELb0EEEJSJ_NSB_IJNST_ISG_SD_EENST_INSC_ILi16EEESD_EEEEESK_NSB_IJNSB_IJlllEEESD_SU_EEESK_S1S_NS1I_6fusion15FusionCallbacksIS1M_NS1T_17LinearCombinationISK_fSK_fLNS_15FloatRoundStyleE2EEESJ_S1Q_JEEENSA_5SM1004TMEM4LOAD26SM100_TMEM_LOAD_32dp32b16xES12_NS13_INS14_ILi2ELi4ELi3EEES17_NST_INSB_IJS18_S1O_EEENSB_IJS1O_SD_EEEEEEENSA_39AutoVectorizingCopyWithAssumedAlignmentILi128EEENSA_21SM90_TMA_STORE_IM2COLES27_S29_S29_EEEvvEEEEvNT_6ParamsE:
        .type           _ZN7cutlass13device_kernelINS_4conv6kernel13ConvUniversalINS1_16ConvProblemShapeILNS1_8OperatorE0ELi2EEENS1_10collective14CollectiveConvINS1_47MainloopSm100TmaUmmaWarpSpecializedImplicitGemmILS5_0ELi4ELi2ELi1ELi2EN4cute5tupleIJNSA_1CILi1EEESD_SD_EEEEENSB_IJNSC_ILi128EEENSC_ILi64EEENSB_IJSH_EEEEEENS_10tfloat32_tESK_NSA_8TiledMMAINSA_8MMA_AtomIJNSA_17SM100_MMA_TF32_SSISK_SK_fLi128ELi64ELNSA_4UMMA5MajorE0ELSP_0ELNSO_7ScaleInE0ELSQ_0EEEEEENSA_6LayoutISE_NSB_IJNSC_ILi0EEESU_SU_EEEEENSB_IJNSA_10UnderscoreESX_SX_EEEEENS7_6detail27Sm100ImplicitGemmTileTraitsINSA_20SM90_TMA_LOAD_IM2COLENSA_14ComposedLayoutINSA_7SwizzleILi3ELi4ELi3EEENSA_18smem_ptr_flag_bitsILi32EEENST_INSB_IJNSC_ILi8EEENSC_ILi32EEEEEENSB_IJS19_SD_EEEEEEEvEENS11_INSA_13SM90_TMA_LOADES1D_vEEEENS_8epilogue10collective18CollectiveEpilogueINS1I_23Sm100TmaWarpSpecializedILi4ELi2ELi16ELb1ELb0EEEJSJ_NSB_IJNST_ISG_SD_EENST_INSC_ILi16EEESD_EEEEESK_NSB_IJNSB_IJlllEEESD_SU_EEESK_S1S_NS1I_6fusion15FusionCallbacksIS1M_NS1T_17LinearCombinationISK_fSK_fLNS_15FloatRoundStyleE2EEESJ_S1Q_JEEENSA_5SM1004TMEM4LOAD26SM100_TMEM_LOAD_32dp32b16xES12_NS13_INS14_ILi2ELi4ELi3EEES17_NST_INSB_IJS18_S1O_EEENSB_IJS1O_SD_EEEEEEENSA_39AutoVectorizingCopyWithAssumedAlignmentILi128EEENSA_21SM90_TMA_STORE_IM2COLES27_S29_S29_EEEvvEEEEvNT_6ParamsE,@function
        .size           _ZN7cutlass13device_kernelINS_4conv6kernel13ConvUniversalINS1_16ConvProblemShapeILNS1_8OperatorE0ELi2EEENS1_10collective14CollectiveConvINS1_47MainloopSm100TmaUmmaWarpSpecializedImplicitGemmILS5_0ELi4ELi2ELi1ELi2EN4cute5tupleIJNSA_1CILi1EEESD_SD_EEEEENSB_IJNSC_ILi128EEENSC_ILi64EEENSB_IJSH_EEEEEENS_10tfloat32_tESK_NSA_8TiledMMAINSA_8MMA_AtomIJNSA_17SM100_MMA_TF32_SSISK_SK_fLi128ELi64ELNSA_4UMMA5MajorE0ELSP_0ELNSO_7ScaleInE0ELSQ_0EEEEEENSA_6LayoutISE_NSB_IJNSC_ILi0EEESU_SU_EEEEENSB_IJNSA_10UnderscoreESX_SX_EEEEENS7_6detail27Sm100ImplicitGemmTileTraitsINSA_20SM90_TMA_LOAD_IM2COLENSA_14ComposedLayoutINSA_7SwizzleILi3ELi4ELi3EEENSA_18smem_ptr_flag_bitsILi32EEENST_INSB_IJNSC_ILi8EEENSC_ILi32EEEEEENSB_IJS19_SD_EEEEEEEvEENS11_INSA_13SM90_TMA_LOADES1D_vEEEENS_8epilogue10collective18CollectiveEpilogueINS1I_23Sm100TmaWarpSpecializedILi4ELi2ELi16ELb1ELb0EEEJSJ_NSB_IJNST_ISG_SD_EENST_INSC_ILi16EEESD_EEEEESK_NSB_IJNSB_IJlllEEESD_SU_EEESK_S1S_NS1I_6fusion15FusionCallbacksIS1M_NS1T_17LinearCombinationISK_fSK_fLNS_15FloatRoundStyleE2EEESJ_S1Q_JEEENSA_5SM1004TMEM4LOAD26SM100_TMEM_LOAD_32dp32b16xES12_NS13_INS14_ILi2ELi4ELi3EEES17_NST_INSB_IJS18_S1O_EEENSB_IJS1O_SD_EEEEEEENSA_39AutoVectorizingCopyWithAssumedAlignmentILi128EEENSA_21SM90_TMA_STORE_IM2COLES27_S29_S29_EEEvvEEEEvNT_6ParamsE,(.L_x_162 - _ZN7cutlass13device_kernelINS_4conv6kernel13ConvUniversalINS1_16ConvProblemShapeILNS1_8OperatorE0ELi2EEENS1_10collective14CollectiveConvINS1_47MainloopSm100TmaUmmaWarpSpecializedImplicitGemmILS5_0ELi4ELi2ELi1ELi2EN4cute5tupleIJNSA_1CILi1EEESD_SD_EEEEENSB_IJNSC_ILi128EEENSC_ILi64EEENSB_IJSH_EEEEEENS_10tfloat32_tESK_NSA_8TiledMMAINSA_8MMA_AtomIJNSA_17SM100_MMA_TF32_SSISK_SK_fLi128ELi64ELNSA_4UMMA5MajorE0ELSP_0ELNSO_7ScaleInE0ELSQ_0EEEEEENSA_6LayoutISE_NSB_IJNSC_ILi0EEESU_SU_EEEEENSB_IJNSA_10UnderscoreESX_SX_EEEEENS7_6detail27Sm100ImplicitGemmTileTraitsINSA_20SM90_TMA_LOAD_IM2COLENSA_14ComposedLayoutINSA_7SwizzleILi3ELi4ELi3EEENSA_18smem_ptr_flag_bitsILi32EEENST_INSB_IJNSC_ILi8EEENSC_ILi32EEEEEENSB_IJS19_SD_EEEEEEEvEENS11_INSA_13SM90_TMA_LOADES1D_vEEEENS_8epilogue10collective18CollectiveEpilogueINS1I_23Sm100TmaWarpSpecializedILi4ELi2ELi16ELb1ELb0EEEJSJ_NSB_IJNST_ISG_SD_EENST_INSC_ILi16EEESD_EEEEESK_NSB_IJNSB_IJlllEEESD_SU_EEESK_S1S_NS1I_6fusion15FusionCallbacksIS1M_NS1T_17LinearCombinationISK_fSK_fLNS_15FloatRoundStyleE2EEESJ_S1Q_JEEENSA_5SM1004TMEM4LOAD26SM100_TMEM_LOAD_32dp32b16xES12_NS13_INS14_ILi2ELi4ELi3EEES17_NST_INSB_IJS18_S1O_EEENSB_IJS1O_SD_EEEEEEENSA_39AutoVectorizingCopyWithAssumedAlignmentILi128EEENSA_21SM90_TMA_STORE_IM2COLES27_S29_S29_EEEvvEEEEvNT_6ParamsE)
        .other          _ZN7cutlass13device_kernelINS_4conv6kernel13ConvUniversalINS1_16ConvProblemShapeILNS1_8OperatorE0ELi2EEENS1_10collective14CollectiveConvINS1_47MainloopSm100TmaUmmaWarpSpecializedImplicitGemmILS5_0ELi4ELi2ELi1ELi2EN4cute5tupleIJNSA_1CILi1EEESD_SD_EEEEENSB_IJNSC_ILi128EEENSC_ILi64EEENSB_IJSH_EEEEEENS_10tfloat32_tESK_NSA_8TiledMMAINSA_8MMA_AtomIJNSA_17SM100_MMA_TF32_SSISK_SK_fLi128ELi64ELNSA_4UMMA5MajorE0ELSP_0ELNSO_7ScaleInE0ELSQ_0EEEEEENSA_6LayoutISE_NSB_IJNSC_ILi0EEESU_SU_EEEEENSB_IJNSA_10UnderscoreESX_SX_EEEEENS7_6detail27Sm100ImplicitGemmTileTraitsINSA_20SM90_TMA_LOAD_IM2COLENSA_14ComposedLayoutINSA_7SwizzleILi3ELi4ELi3EEENSA_18smem_ptr_flag_bitsILi32EEENST_INSB_IJNSC_ILi8EEENSC_ILi32EEEEEENSB_IJS19_SD_EEEEEEEvEENS11_INSA_13SM90_TMA_LOADES1D_vEEEENS_8epilogue10collective18CollectiveEpilogueINS1I_23Sm100TmaWarpSpecializedILi4ELi2ELi16ELb1ELb0EEEJSJ_NSB_IJNST_ISG_SD_EENST_INSC_ILi16EEESD_EEEEESK_NSB_IJNSB_IJlllEEESD_SU_EEESK_S1S_NS1I_6fusion15FusionCallbacksIS1M_NS1T_17LinearCombinationISK_fSK_fLNS_15FloatRoundStyleE2EEESJ_S1Q_JEEENSA_5SM1004TMEM4LOAD26SM100_TMEM_LOAD_32dp32b16xES12_NS13_INS14_ILi2ELi4ELi3EEES17_NST_INSB_IJS18_S1O_EEENSB_IJS1O_SD_EEEEEEENSA_39AutoVectorizingCopyWithAssumedAlignmentILi128EEENSA_21SM90_TMA_STORE_IM2COLES27_S29_S29_EEEvvEEEEvNT_6ParamsE,@"STO_CUDA_ENTRY STV_DEFAULT"
_ZN7cutlass13device_kernelINS_4conv6kernel13ConvUniversalINS1_16ConvProblemShapeILNS1_8OperatorE0ELi2EEENS1_10collective14CollectiveConvINS1_47MainloopSm100TmaUmmaWarpSpecializedImplicitGemmILS5_0ELi4ELi2ELi1ELi2EN4cute5tupleIJNSA_1CILi1EEESD_SD_EEEEENSB_IJNSC_ILi128EEENSC_ILi64EEENSB_IJSH_EEEEEENS_10tfloat32_tESK_NSA_8TiledMMAINSA_8MMA_AtomIJNSA_17SM100_MMA_TF32_SSISK_SK_fLi128ELi64ELNSA_4UMMA5MajorE0ELSP_0ELNSO_7ScaleInE0ELSQ_0EEEEEENSA_6LayoutISE_NSB_IJNSC_ILi0EEESU_SU_EEEEENSB_IJNSA_10UnderscoreESX_SX_EEEEENS7_6detail27Sm100ImplicitGemmTileTraitsINSA_20SM90_TMA_LOAD_IM2COLENSA_14ComposedLayoutINSA_7SwizzleILi3ELi4ELi3EEENSA_18smem_ptr_flag_bitsILi32EEENST_INSB_IJNSC_ILi8EEENSC_ILi32EEEEEENSB_IJS19_SD_EEEEEEEvEENS11_INSA_13SM90_TMA_LOADES1D_vEEEENS_8epilogue10collective18CollectiveEpilogueINS1I_23Sm100TmaWarpSpecializedILi4ELi2ELi16ELb1ELb0EEEJSJ_NSB_IJNST_ISG_SD_EENST_INSC_ILi16EEESD_EEEEESK_NSB_IJNSB_IJlllEEESD_SU_EEESK_S1S_NS1I_6fusion15FusionCallbacksIS1M_NS1T_17LinearCombinationISK_fSK_fLNS_15FloatRoundStyleE2EEESJ_S1Q_JEEENSA_5SM1004TMEM4LOAD26SM100_TMEM_LOAD_32dp32b16xES12_NS13_INS14_ILi2ELi4ELi3EEES17_NST_INSB_IJS18_S1O_EEENSB_IJS1O_SD_EEEEEEENSA_39AutoVectorizingCopyWithAssumedAlignmentILi128EEENSA_21SM90_TMA_STORE_IM2COLES27_S29_S29_EEEvvEEEEvNT_6ParamsE:
[----:B------:R-:W1:Y:S01]  /*0000*/  LDC R1, c[0x0][0x37c] ;  /* 0x0000df00ff017b82 */ /* 0x000e620000000800 */
[----:B------:R-:W2:Y:S01]  /*0010*/  S2R R69, SR_TID.X ;  /* 0x0000000000457919 */ /* 0x000ea20000002100 */
[----:B------:R-:W3:Y:S01]  /*0020*/  LDCU.64 UR8, c[0x0][0x890] ;  /* 0x00011200ff0877ac */ /* 0x000ee20008000a00 */
[----:B-1----:R-:W-:Y:S01]  /*0030*/  VIADD R1, R1, 0xfffffff8 ;  /* 0xfffffff801017836 */ /* 0x002fe20000000000 */
[----:B------:R-:W-:Y:S02]  /*0040*/  PRMT R71, RZ, 0x7610, R71 ;  /* 0x00007610ff477816 */ /* 0x000fe40000000047 */
[----:B------:R-:W-:Y:S01]  /*0050*/  ELECT P5, URZ, PT ;  /* 0x0000000000ff782f */ /* 0x000fe200038a0000 */
[----:B---3--:R-:W-:-:S04]  /*0060*/  UISETP.NE.U32.AND UP0, UPT, UR8, URZ, UPT ;  /* 0x000000ff0800728c */ /* 0x008fc8000bf05070 */
[----:B------:R-:W-:Y:S01]  /*0070*/  UISETP.NE.AND.EX UP0, UPT, UR9, URZ, UPT, UP0 ;  /* 0x000000ff0900728c */ /* 0x000fe2000bf05300 */
[----:B--2---:R-:W-:-:S05]  /*0080*/  SHF.R.U32.HI R72, RZ, 0x5, R69 ;  /* 0x00000005ff487819 */ /* 0x004fca0000011645 */
[----:B------:R-:W1:Y:S02]  /*0090*/  SHFL.IDX PT, R0, R72, RZ, 0x1f ;  /* 0x00001fff48007589 */ /* 0x000e6400000e0000 */
[----:B-1----:R-:W-:Y:S01]  /*00a0*/  R2UR UR18, R0 ;  /* 0x00000000001272ca */ /* 0x002fe200000e0000 */
[----:B------:R-:W-:-:S14]  /*00b0*/  BRA.U UP0, `(.L_x_0) ;  /* 0x0000000100307547 */ /* 0x000fdc000b800000 */
[----:B------:R-:W1:Y:S02]  /*00c0*/  LDCU.64 UR4, c[0x0][0x888] ;  /* 0x00011100ff0477ac */ /* 0x000e640008000a00 */
[----:B-1----:R-:W-:-:S04]  /*00d0*/  UISETP.NE.U32.AND UP0, UPT, UR4, URZ, UPT ;  /* 0x000000ff0400728c */ /* 0x002fc8000bf05070 */
[----:B------:R-:W-:-:S09]  /*00e0*/  UISETP.NE.AND.EX UP0, UPT, UR5, URZ, UPT, UP0 ;  /* 0x000000ff0500728c */ /* 0x000fd2000bf05300 */
[----:B------:R-:W-:Y:S05]  /*00f0*/  BRA.U !UP0, `(.L_x_1) ;  /* 0x0000000108147547 */ /* 0x000fea000b800000 */
[----:B------:R-:W1:Y:S01]  /*0100*/  LDC.64 R2, c[0x0][0x888] ;  /* 0x00022200ff027b82 */ /* 0x000e620000000a00 */
[----:B------:R-:W1:Y:S02]  /*0110*/  LDCU.64 UR4, c[0x0][0x358] ;  /* 0x00006b00ff0477ac */ /* 0x000e640008000a00 */
[----:B-1----:R1:W5:Y:S01]  /*0120*/  LDG.E R27, desc[UR4][R2.64] ;  /* 0x00000004021b7981 */ /* 0x002362000c1e1900 */
[----:B------:R-:W-:Y:S01]  /*0130*/  HFMA2 R71, -RZ, RZ, 0, 5.9604644775390625e-08 ;  /* 0x00000001ff477431 */ /* 0x000fe200000001ff */
[----:B------:R-:W-:Y:S05]  /*0140*/  BRA `(.L_x_0) ;  /* 0x00000000000c7947 */ /* 0x000fea0003800000 */
.L_x_1:
[----:B------:R-:W1:Y:S01]  /*0150*/  LDCU UR4, c[0x0][0x880] ;  /* 0x00011000ff0477ac */ /* 0x000e620008000800 */
[----:B------:R-:W-:Y:S01]  /*0160*/  HFMA2 R71, -RZ, RZ, 0, 5.9604644775390625e-08 ;  /* 0x00000001ff477431 */ /* 0x000fe200000001ff */
[----:B-1----:R-:W-:-:S07]  /*0170*/  MOV R27, UR4 ;  /* 0x00000004001b7c02 */ /* 0x002fce0008000f00 */
.L_x_0:
[----:B------:R-:W2:Y:S02]  /*0180*/  LDCU.64 UR4, c[0x0][0x8b0] ;  /* 0x00011600ff0477ac */ /* 0x000ea40008000a00 */
[----:B--2---:R-:W-:-:S04]  /*0190*/  UISETP.NE.U32.AND UP0, UPT, UR4, URZ, UPT ;  /* 0x000000ff0400728c */ /* 0x004fc8000bf05070 */
[----:B------:R-:W-:-:S09]  /*01a0*/  UISETP.NE.AND.EX UP0, UPT, UR5, URZ, UPT, UP0 ;  /* 0x000000ff0500728c */ /* 0x000fd2000bf05300 */
[----:B------:R-:W-:Y:S05]  /*01b0*/  BRA.U UP0, `(.L_x_2) ;  /* 0x0000000100287547 */ /* 0x000fea000b800000 */
[----:B------:R-:W2:Y:S02]  /*01c0*/  LDCU.64 UR4, c[0x0][0x8a8] ;  /* 0x00011500ff0477ac */ /* 0x000ea40008000a00 */
[----:B--2---:R-:W-:-:S04]  /*01d0*/  UISETP.NE.U32.AND UP0, UPT, UR4, URZ, UPT ;  /* 0x000000ff0400728c */ /* 0x004fc8000bf05070 */
[----:B------:R-:W-:-:S09]  /*01e0*/  UISETP.NE.AND.EX UP0, UPT, UR5, URZ, UPT, UP0 ;  /* 0x000000ff0500728c */ /* 0x000fd2000bf05300 */
[----:B------:R-:W-:Y:S05]  /*01f0*/  BRA.U !UP0, `(.L_x_3) ;  /* 0x0000000108107547 */ /* 0x000fea000b800000 */
[----:B------:R-:W2:Y:S01]  /*0200*/  LDC.64 R24, c[0x0][0x8a8] ;  /* 0x00022a00ff187b82 */ /* 0x000ea20000000a00 */
[----:B------:R-:W2:Y:S02]  /*0210*/  LDCU.64 UR4, c[0x0][0x358] ;  /* 0x00006b00ff0477ac */ /* 0x000ea40008000a00 */
[----:B--2---:R2:W5:Y:S01]  /*0220*/  LDG.E R24, desc[UR4][R24.64] ;  /* 0x0000000418187981 */ /* 0x004562000c1e1900 */
[----:B------:R-:W-:Y:S05]  /*0230*/  BRA `(.L_x_2) ;  /* 0x0000000000087947 */ /* 0x000fea0003800000 */
.L_x_3:
[----:B------:R-:W2:Y:S02]  /*0240*/  LDCU UR4, c[0x0][0x8a0] ;  /* 0x00011400ff0477ac */ /* 0x000ea40008000800 */
[----:B--2---:R-:W-:Y:S02]  /*0250*/  MOV R24, UR4 ;  /* 0x0000000400187c02 */ /* 0x004fe40008000f00 */
.L_x_2:
[----:B------:R-:W-:Y:S01]  /*0260*/  IMAD.U32 R0, RZ, RZ, UR18 ;  /* 0x00000012ff007e24 */ /* 0x000fe2000f8e00ff */
[----:B------:R-:W-:Y:S04]  /*0270*/  BSSY.RECONVERGENT B0, `(.L_x_4) ;  /* 0x000000c000007945 */ /* 0x000fe80003800200 */
[C---:B------:R-:W-:Y:S02]  /*0280*/  ISETP.NE.OR P1, PT, R0.reuse, 0x1, !P5 ;  /* 0x000000010000780c */ /* 0x040fe40006f25670 */
[----:B------:R-:W-:-:S11]  /*0290*/  ISETP.NE.OR P0, PT, R0, 0x3, !P5 ;  /* 0x000000030000780c */ /* 0x000fd60006f05670 */
[----:B------:R-:W-:Y:S05]  /*02a0*/  @P1 BRA `(.L_x_5) ;  /* 0x0000000000201947 */ /* 0x000fea0003800000 */
[----:B------:R-:W3:Y:S02]  /*02b0*/  LDCU.64 UR4, c[0x0][0x348] ;  /* 0x00006900ff0477ac */ /* 0x000ee40008000a00 */
[----:B---3--:R-:W-:Y:S02]  /*02c0*/  UIADD3 UR6, UP1, UPT, UR4, 0x80, URZ ;  /* 0x0000008004067890 */ /* 0x008fe4000ff3e0ff */
[----:B------:R-:W-:Y:S02]  /*02d0*/  UIADD3 UR4, UP0, UPT, UR4, 0x180, URZ ;  /* 0x0000018004047890 */ /* 0x000fe4000ff1e0ff */
[----:B------:R-:W-:Y:S02]  /*02e0*/  UIADD3.X UR7, UPT, UPT, URZ, UR5, URZ, UP1, !UPT ;  /* 0x00000005ff077290 */ /* 0x000fe40008ffe4ff */
[----:B------:R-:W-:-:S07]  /*02f0*/  UIADD3.X UR5, UPT, UPT, URZ, UR5, URZ, UP0, !UPT ;  /* 0x00000005ff057290 */ /* 0x000fce00087fe4ff */
[----:B------:R3:W-:Y:S02]  /*0300*/  UTMACCTL.PF [UR6] ;  /* 0x00000000060079b9 */ /* 0x0007e40008040000 */
[----:B------:R3:W-:Y:S02]  /*0310*/  UTMACCTL.PF [UR4] ;  /* 0x00000000040079b9 */ /* 0x0007e40008040000 */
[----:B---3--:R-:W-:Y:S01]  /*0320*/  NOP ;  /* 0x0000000000007918 */ /* 0x008fe20000000000 */
.L_x_5:
[----:B------:R-:W-:Y:S05]  /*0330*/  BSYNC.RECONVERGENT B0 ;  /* 0x0000000000007941 */ /* 0x000fea0003800200 */
.L_x_4:
[----:B------:R-:W-:Y:S04]  /*0340*/  BSSY.RECONVERGENT B0, `(.L_x_6) ;  /* 0x000000a000007945 */ /* 0x000fe80003800200 */
        /* <DEDUP_REMOVED lines=9> */
.L_x_7:
[----:B------:R-:W-:Y:S05]  /*03e0*/  BSYNC.RECONVERGENT B0 ;  /* 0x0000000000007941 */ /* 0x000fea0003800200 */
.L_x_6:
[----:B------:R-:W3:Y:S01]  /*03f0*/  LDCU.64 UR4, c[0x0][0x888] ;  /* 0x00011100ff0477ac */ /* 0x000ee20008000a00 */
[----:B------:R-:W-:Y:S02]  /*0400*/  UISETP.EQ.U32.AND UP2, UPT, UR8, URZ, UPT ;  /* 0x000000ff0800728c */ /* 0x000fe4000bf42070 */
[----:B------:R-:W-:Y:S02]  /*0410*/  UPLOP3.LUT UP3, UPT, UPT, UPT, UPT, 0x80, 0x8 ;  /* 0x000000000008789c */ /* 0x000fe40003f6f070 */
[----:B---3--:R-:W-:-:S04]  /*0420*/  UISETP.NE.U32.AND UP0, UPT, UR4, URZ, UPT ;  /* 0x000000ff0400728c */ /* 0x008fc8000bf05070 */
[----:B------:R-:W-:-:S04]  /*0430*/  UISETP.NE.AND.EX UP1, UPT, UR5, URZ, UPT, UP0 ;  /* 0x000000ff0500728c */ /* 0x000fc8000bf25300 */
[----:B------:R-:W-:-:S04]  /*0440*/  UISETP.EQ.OR.EX UP4, UPT, UR9, URZ, !UP1, UP2 ;  /* 0x000000ff0900728c */ /* 0x000fc8000cf82720 */
[----:B------:R-:W-:-:S05]  /*0450*/  UP2UR UR63, UPR, URZ, 0x10 ;  /* 0x00000010ff3f7883 */ /* 0x000fca0008000000 */
[----:B------:R-:W-:Y:S07]  /*0460*/  BRA.U !UP4, `(.L_x_8) ;  /* 0x000000010c207547 */ /* 0x000fee000b800000 */
[----:B------:R-:W-:Y:S01]  /*0470*/  UISETP.NE.U32.AND UP2, UPT, UR8, URZ, UPT ;  /* 0x000000ff0800728c */ /* 0x000fe2000bf45070 */
[----:B-----5:R-:W-:Y:S01]  /*0480*/  FSETP.NEU.AND P0, PT, R27, RZ, PT ;  /* 0x000000ff1b00720b */ /* 0x020fe20003f0d000 */
[----:B------:R-:W-:Y:S02]  /*0490*/  USEL UR4, URZ, 0xffffffff, UP1 ;  /* 0xffffffffff047887 */ /* 0x000fe40008800000 */
[----:B------:R-:W-:-:S10]  /*04a0*/  UISETP.NE.AND.EX UP2, UPT, UR9, URZ, UPT, UP2 ;  /* 0x000000ff0900728c */ /* 0x000fd4000bf45320 */
[----:B------:R-:W-:Y:S01]  /*04b0*/  VOTEU.ANY UP0, P0 ;  /* 0x0000000000ff7886 */ /* 0x000fe20000000100 */
[----:B------:R-:W-:-:S04]  /*04c0*/  @!UP2 USEL UR4, URZ, 0xffffffff, UP0 ;  /* 0xffffffffff04a887 */ /* 0x000fc80008000000 */
[----:B------:R-:W-:-:S04]  /*04d0*/  ULOP3.LUT UR4, UR4, 0x1, URZ, 0xc0, !UPT ;  /* 0x0000000104047892 */ /* 0x000fc8000f8ec0ff */
[----:B------:R-:W-:-:S11]  /*04e0*/  UISETP.NE.U32.AND UP3, UPT, UR4, 0x1, UPT ;  /* 0x000000010400788c */ /* 0x000fd6000bf65070 */
.L_x_8:
[----:B-1----:R-:W1:Y:S01]  /*04f0*/  SHFL.IDX PT, R2, R72, RZ, 0x1f ;  /* 0x00001fff48027589 */ /* 0x002e6200000e0000 */
[----:B------:R-:W-:-:S04]  /*0500*/  UISETP.NE.AND UP0, UPT, UR18, 0x2, UPT ;  /* 0x000000021200788c */ /* 0x000fc8000bf05270 */
[----:B------:R-:W-:Y:S01]  /*0510*/  USEL UR64, URZ, 0x1, UP0 ;  /* 0x00000001ff407887 */ /* 0x000fe20008000000 */
[----:B-1----:R-:W-:-:S13]  /*0520*/  ISETP.NE.AND P0, PT, R2, RZ, PT ;  /* 0x000000ff0200720c */ /* 0x002fda0003f05270 */
[----:B------:R-:W-:Y:S05]  /*0530*/  @P0 BRA `(.L_x_9) ;  /* 0x0000000000480947 */ /* 0x000fea0003800000 */
[----:B------:R-:W1:Y:S01]  /*0540*/  S2UR UR4, SR_CgaCtaId ;  /* 0x00000000000479c3 */ /* 0x000e620000008800 */
[----:B------:R-:W-:Y:S01]  /*0550*/  UMOV UR5, 0x400 ;  /* 0x0000040000057882 */ /* 0x000fe20000000000 */
[----:B------:R-:W-:Y:S01]  /*0560*/  UMOV UR6, 0x1 ;  /* 0x0000000100067882 */ /* 0x000fe20000000000 */
[----:B------:R-:W-:Y:S01]  /*0570*/  ELECT P0, URZ, PT ;  /* 0x0000000000ff782f */ /* 0x000fe20003800000 */
[----:B------:R-:W-:-:S04]  /*0580*/  UIADD3 UR6, UPT, UPT, -UR6, 0x100000, URZ ;  /* 0x0010000006067890 */ /* 0x000fc8000fffe1ff */
[----:B------:R-:W-:Y:S02]  /*0590*/  USHF.L.U32 UR7, UR6, 0xb, URZ ;  /* 0x0000000b06077899 */ /* 0x000fe400080006ff */
[----:B------:R-:W-:Y:S02]  /*05a0*/  USHF.L.U32 UR6, UR6, 0x1, URZ ;  /* 0x0000000106067899 */ /* 0x000fe400080006ff */
[----:B-1----:R-:W-:Y:S01]  /*05b0*/  ULEA UR4, UR4, UR5, 0x18 ;  /* 0x0000000504047291 */ /* 0x002fe2000f8ec0ff */
[----:B------:R-:W1:Y:S11]  /*05c0*/  FENCE.VIEW.ASYNC.S ;  /* 0x00000000000073c6 */ /* 0x000e760000000000 */
[----:B-1----:R1:W3:Y:S01]  /*05d0*/  SYNCS.EXCH.64 URZ, [UR4], UR6 ;  /* 0x0000000604ff75b2 */ /* 0x0022e20008000100 */
[----:B------:R1:W4:Y:S01]  /*05e0*/  SYNCS.EXCH.64 URZ, [UR4+0x20], UR6 ;  /* 0x0000200604ff75b2 */ /* 0x0003220008000100 */
[----:B------:R1:W1:Y:S01]  /*05f0*/  SYNCS.EXCH.64 URZ, [UR4+0x8], UR6 ;  /* 0x0000080604ff75b2 */ /* 0x0002620008000100 */
[----:B------:R1:W1:Y:S01]  /*0600*/  SYNCS.EXCH.64 URZ, [UR4+0x28], UR6 ;  /* 0x0000280604ff75b2 */ /* 0x0002620008000100 */
[----:B------:R1:W1:Y:S01]  /*0610*/  SYNCS.EXCH.64 URZ, [UR4+0x10], UR6 ;  /* 0x0000100604ff75b2 */ /* 0x0002620008000100 */
[----:B------:R1:W1:Y:S01]  /*0620*/  SYNCS.EXCH.64 URZ, [UR4+0x30], UR6 ;  /* 0x0000300604ff75b2 */ /* 0x0002620008000100 */
[----:B------:R1:W1:Y:S01]  /*0630*/  SYNCS.EXCH.64 URZ, [UR4+0x18], UR6 ;  /* 0x0000180604ff75b2 */ /* 0x0002620008000100 */
[----:B------:R1:W1:Y:S01]  /*0640*/  SYNCS.EXCH.64 URZ, [UR4+0x38], UR6 ;  /* 0x0000380604ff75b2 */ /* 0x0002620008000100 */
[----:B------:R-:W-:Y:S01]  /*0650*/  NOP ;  /* 0x0000000000007918 */ /* 0x000fe20000000000 */
.L_x_9:
[----:B------:R-:W2:Y:S01]  /*0660*/  SHFL.IDX PT, R2, R72, RZ, 0x1f ;  /* 0x00001fff48027589 */ /* 0x000ea200000e0000 */
[----:B------:R-:W-:Y:S01]  /*0670*/  NOP ;  /* 0x0000000000007918 */ /* 0x000fe20000000000 */
[----:B--2---:R-:W-:-:S13]  /*0680*/  ISETP.NE.AND P0, PT, R2, 0x1, PT ;  /* 0x000000010200780c */ /* 0x004fda0003f05270 */
[----:B------:R-:W-:Y:S05]  /*0690*/  @P0 BRA `(.L_x_10) ;  /* 0x0000000000580947 */ /* 0x000fea0003800000 */
[----:B-1----:R-:W1:Y:S01]  /*06a0*/  S2UR UR4, SR_CgaCtaId ;  /* 0x00000000000479c3 */ /* 0x002e620000008800 */
[----:B------:R-:W-:Y:S01]  /*06b0*/  UMOV UR5, 0x400 ;  /* 0x0000040000057882 */ /* 0x000fe20000000000 */
[----:B------:R-:W-:Y:S01]  /*06c0*/  UMOV UR8, 0x20 ;  /* 0x0000002000087882 */ /* 0x000fe20000000000 */
[----:B------:R-:W-:Y:S01]  /*06d0*/  UMOV UR6, 0x80 ;  /* 0x0000008000067882 */ /* 0x000fe20000000000 */
[----:B------:R-:W-:-:S04]  /*06e0*/  UIADD3 UR8, UPT, UPT, -UR8, 0x100000, URZ ;  /* 0x0010000008087890 */ /* 0x000fc8000fffe1ff */
[----:B------:R-:W-:Y:S02]  /*06f0*/  USHF.L.U32 UR9, UR8, 0xb, URZ ;  /* 0x0000000b08097899 */ /* 0x000fe400080006ff */
[----:B------:R-:W-:Y:S02]  /*0700*/  USHF.L.U32 UR8, UR8, 0x1, URZ ;  /* 0x0000000108087899 */ /* 0x000fe400080006ff */
[----:B------:R-:W-:-:S04]  /*0710*/  UIADD3 UR6, UPT, UPT, -UR6, 0x100000, URZ ;  /* 0x0010000006067890 */ /* 0x000fc8000fffe1ff */
[----:B------:R-:W-:Y:S02]  /*0720*/  USHF.L.U32 UR7, UR6, 0xb, URZ ;  /* 0x0000000b06077899 */ /* 0x000fe400080006ff */
[----:B------:R-:W-:Y:S01]  /*0730*/  USHF.L.U32 UR6, UR6, 0x1, URZ ;  /* 0x0000000106067899 */ /* 0x000fe200080006ff */
[----:B------:R-:W-:Y:S01]  /*0740*/  ELECT P0, URZ, PT ;  /* 0x0000000000ff782f */ /* 0x000fe20003800000 */
[----:B-1----:R-:W-:Y:S01]  /*0750*/  ULEA UR4, UR4, UR5, 0x18 ;  /* 0x0000000504047291 */ /* 0x002fe2000f8ec0ff */
[----:B------:R-:W1:Y:S11]  /*0760*/  FENCE.VIEW.ASYNC.S ;  /* 0x00000000000073c6 */ /* 0x000e760000000000 */
[----:B-1----:R2:W1:Y:S01]  /*0770*/  SYNCS.EXCH.64 URZ, [UR4+0x40], UR8 ;  /* 0x0000400804ff75b2 */ /* 0x0024620008000100 */
[----:B------:R2:W1:Y:S01]  /*0780*/  SYNCS.EXCH.64 URZ, [UR4+0x60], UR6 ;  /* 0x0000600604ff75b2 */ /* 0x0004620008000100 */
[----:B------:R2:W1:Y:S01]  /*0790*/  SYNCS.EXCH.64 URZ, [UR4+0x48], UR8 ;  /* 0x0000480804ff75b2 */ /* 0x0004620008000100 */
[----:B------:R2:W1:Y:S01]  /*07a0*/  SYNCS.EXCH.64 URZ, [UR4+0x68], UR6 ;  /* 0x0000680604ff75b2 */ /* 0x0004620008000100 */
[----:B------:R2:W1:Y:S01]  /*07b0*/  SYNCS.EXCH.64 URZ, [UR4+0x50], UR8 ;  /* 0x0000500804ff75b2 */ /* 0x0004620008000100 */
[----:B------:R2:W1:Y:S01]  /*07c0*/  SYNCS.EXCH.64 URZ, [UR4+0x70], UR6 ;  /* 0x0000700604ff75b2 */ /* 0x0004620008000100 */
[----:B------:R2:W1:Y:S01]  /*07d0*/  SYNCS.EXCH.64 URZ, [UR4+0x58], UR8 ;  /* 0x0000580804ff75b2 */ /* 0x0004620008000100 */
[----:B------:R2:W1:Y:S02]  /*07e0*/  SYNCS.EXCH.64 URZ, [UR4+0x78], UR6 ;  /* 0x0000780604ff75b2 */ /* 0x0004640008000100 */
[----:B--2---:R-:W-:Y:S01]  /*07f0*/  NOP ;  /* 0x0000000000007918 */ /* 0x004fe20000000000 */
.L_x_10:
[----:B------:R-:W2:Y:S01]  /*0800*/  SHFL.IDX PT, R2, R72, RZ, 0x1f ;  /* 0x00001fff48027589 */ /* 0x000ea200000e0000 */
[----:B------:R-:W-:Y:S01]  /*0810*/  NOP ;  /* 0x0000000000007918 */ /* 0x000fe20000000000 */
[----:B--2---:R-:W-:-:S13]  /*0820*/  ISETP.NE.AND P0, PT, R2, 0x3, PT ;  /* 0x000000030200780c */ /* 0x004fda0003f05270 */
[----:B------:R-:W-:Y:S05]  /*0830*/  @P0 BRA `(.L_x_11) ;  /* 0x0000000000300947 */ /* 0x000fea0003800000 */
[----:B-1----:R-:W1:Y:S01]  /*0840*/  S2UR UR6, SR_CgaCtaId ;  /* 0x00000000000679c3 */ /* 0x002e620000008800 */
[----:B------:R-:W-:Y:S01]  /*0850*/  UMOV UR4, 0x400 ;  /* 0x0000040000047882 */ /* 0x000fe20000000000 */
[----:B------:R-:W-:Y:S01]  /*0860*/  UMOV UR5, 0x20 ;  /* 0x0000002000057882 */ /* 0x000fe20000000000 */
[----:B------:R-:W-:Y:S01]  /*0870*/  ELECT P0, URZ, PT ;  /* 0x0000000000ff782f */ /* 0x000fe20003800000 */
[----:B-1----:R-:W-:Y:S02]  /*0880*/  ULEA UR6, UR6, UR4, 0x18 ;  /* 0x0000000406067291 */ /* 0x002fe4000f8ec0ff */
[----:B------:R-:W-:-:S04]  /*0890*/  UIADD3 UR4, UPT, UPT, -UR5, 0x100000, URZ ;  /* 0x0010000005047890 */ /* 0x000fc8000fffe1ff */
[----:B------:R-:W-:Y:S02]  /*08a0*/  USHF.L.U32 UR5, UR4, 0xb, URZ ;  /* 0x0000000b04057899 */ /* 0x000fe400080006ff */
[----:B------:R-:W-:Y:S01]  /*08b0*/  USHF.L.U32 UR4, UR4, 0x1, URZ ;  /* 0x0000000104047899 */ /* 0x000fe200080006ff */
[----:B------:R-:W1:Y:S11]  /*08c0*/  FENCE.VIEW.ASYNC.S ;  /* 0x00000000000073c6 */ /* 0x000e760000000000 */
[----:B-1----:R2:W1:Y:S01]  /*08d0*/  SYNCS.EXCH.64 URZ, [UR6+0x80], UR4 ;  /* 0x0000800406ff75b2 */ /* 0x0024620008000100 */
[----:B------:R2:W1:Y:S02]  /*08e0*/  SYNCS.EXCH.64 URZ, [UR6+0x88], UR4 ;  /* 0x0000880406ff75b2 */ /* 0x0004640008000100 */
[----:B--2---:R-:W-:Y:S01]  /*08f0*/  NOP ;  /* 0x0000000000007918 */ /* 0x004fe20000000000 */
.L_x_11:
[----:B------:R-:W2:Y:S01]  /*0900*/  SHFL.IDX PT, R2, R72, RZ, 0x1f ;  /* 0x00001fff48027589 */ /* 0x000ea200000e0000 */
[----:B------:R-:W-:Y:S01]  /*0910*/  NOP ;  /* 0x0000000000007918 */ /* 0x000fe20000000000 */
[----:B--2---:R-:W-:-:S13]  /*0920*/  ISETP.NE.AND P0, PT, R2, 0x4, PT ;  /* 0x000000040200780c */ /* 0x004fda0003f05270 */
[----:B------:R-:W-:Y:S05]  /*0930*/  @P0 BRA `(.L_x_12) ;  /* 0x0000000000440947 */ /* 0x000fea0003800000 */
[----:B-1----:R-:W1:Y:S01]  /*0940*/  S2UR UR6, SR_CgaCtaId ;  /* 0x00000000000679c3 */ /* 0x002e620000008800 */
[----:B------:R-:W-:Y:S01]  /*0950*/  UMOV UR4, 0x100 ;  /* 0x0000010000047882 */ /* 0x000fe20000000000 */
[----:B------:R-:W-:Y:S01]  /*0960*/  UMOV UR5, 0x400 ;  /* 0x0000040000057882 */ /* 0x000fe20000000000 */
[----:B------:R-:W-:Y:S01]  /*0970*/  USEL UR4, UR4, 0xe0, UP3 ;  /* 0x000000e004047887 */ /* 0x000fe20009800000 */
[----:B------:R-:W-:Y:S01]  /*0980*/  UMOV UR8, 0x1 ;  /* 0x0000000100087882 */ /* 0x000fe20000000000 */
[----:B------:R-:W-:Y:S01]  /*0990*/  ELECT P0, URZ, PT ;  /* 0x0000000000ff782f */ /* 0x000fe20003800000 */
[----:B------:R-:W-:-:S04]  /*09a0*/  UIADD3 UR8, UPT, UPT, -UR8, 0x100000, URZ ;  /* 0x0010000008087890 */ /* 0x000fc8000fffe1ff */
[----:B------:R-:W-:Y:S02]  /*09b0*/  USHF.L.U32 UR9, UR8, 0xb, URZ ;  /* 0x0000000b08097899 */ /* 0x000fe400080006ff */
[----:B------:R-:W-:Y:S02]  /*09c0*/  USHF.L.U32 UR8, UR8, 0x1, URZ ;  /* 0x0000000108087899 */ /* 0x000fe400080006ff */
[----:B-1----:R-:W-:Y:S02]  /*09d0*/  ULEA UR6, UR6, UR5, 0x18 ;  /* 0x0000000506067291 */ /* 0x002fe4000f8ec0ff */
[----:B------:R-:W-:-:S04]  /*09e0*/  UIADD3 UR4, UPT, UPT, -UR4, 0x100000, URZ ;  /* 0x0010000004047890 */ /* 0x000fc8000fffe1ff */
[----:B------:R-:W-:Y:S02]  /*09f0*/  USHF.L.U32 UR5, UR4, 0xb, URZ ;  /* 0x0000000b04057899 */ /* 0x000fe400080006ff */
[----:B------:R-:W-:Y:S01]  /*0a00*/  USHF.L.U32 UR4, UR4, 0x1, URZ ;  /* 0x0000000104047899 */ /* 0x000fe200080006ff */
[----:B------:R-:W1:Y:S03]  /*0a10*/  FENCE.VIEW.ASYNC.S ;  /* 0x00000000000073c6 */ /* 0x000e660000000000 */
[----:B-1----:R2:W1:Y:S08]  /*0a20*/  SYNCS.EXCH.64 URZ, [UR6+0x90], UR8 ;  /* 0x0000900806ff75b2 */ /* 0x0024700008000100 */
[----:B------:R2:W1:Y:S02]  /*0a30*/  SYNCS.EXCH.64 URZ, [UR6+0x98], UR4 ;  /* 0x0000980406ff75b2 */ /* 0x0004640008000100 */
[----:B--2---:R-:W-:Y:S01]  /*0a40*/  NOP ;  /* 0x0000000000007918 */ /* 0x004fe20000000000 */
.L_x_12:
[----:B------:R-:W2:Y:S01]  /*0a50*/  SHFL.IDX PT, R2, R72, RZ, 0x1f ;  /* 0x00001fff48027589 */ /* 0x000ea200000e0000 */
[----:B------:R-:W1:Y:S01]  /*0a60*/  S2UR UR49, SR_CTAID.X ;  /* 0x00000000003179c3 */ /* 0x000e620000002500 */
[----:B------:R-:W-:-:S07]  /*0a70*/  NOP ;  /* 0x0000000000007918 */ /* 0x000fce0000000000 */
[----:B------:R-:W1:Y:S01]  /*0a80*/  S2UR UR21, SR_CTAID.Y ;  /* 0x00000000001579c3 */ /* 0x000e620000002600 */
[----:B--2---:R-:W-:-:S13]  /*0a90*/  ISETP.NE.AND P0, PT, R2, 0x5, PT ;  /* 0x000000050200780c */ /* 0x004fda0003f05270 */
[----:B-1----:R-:W-:Y:S05]  /*0aa0*/  @P0 BRA `(.L_x_13) ;  /* 0x0000000000480947 */ /* 0x002fea0003800000 */
[----:B------:R-:W1:Y:S01]  /*0ab0*/  S2UR UR4, SR_CgaCtaId ;  /* 0x00000000000479c3 */ /* 0x000e620000008800 */
        /* <DEDUP_REMOVED lines=12> */
[----:B-1----:R1:W2:Y:S01]  /*0b80*/  SYNCS.EXCH.64 URZ, [UR4+0xa0], UR8 ;  /* 0x0000a00804ff75b2 */ /* 0x0022a20008000100 */
[----:B------:R1:W1:Y:S01]  /*0b90*/  SYNCS.EXCH.64 URZ, [UR4+0xb0], UR6 ;  /* 0x0000b00604ff75b2 */ /* 0x0002620008000100 */
[----:B------:R1:W1:Y:S01]  /*0ba0*/  SYNCS.EXCH.64 URZ, [UR4+0xa8], UR8 ;  /* 0x0000a80804ff75b2 */ /* 0x0002620008000100 */
[----:B------:R1:W1:Y:S01]  /*0bb0*/  SYNCS.EXCH.64 URZ, [UR4+0xb8], UR6 ;  /* 0x0000b80604ff75b2 */ /* 0x0002620008000100 */
[----:B------:R-:W-:Y:S01]  /*0bc0*/  NOP ;  /* 0x0000000000007918 */ /* 0x000fe20000000000 */
.L_x_13:
[----:B------:R-:W-:-:S05]  /*0bd0*/  CS2R.32 R64, SR_CgaSize ;  /* 0x0000000000407805 */ /* 0x000fca0000008a00 */
[----:B------:R-:W-:-:S05]  /*0be0*/  IMAD R64, R64, -0xa0, RZ ;  /* 0xffffff6040407824 */ /* 0x000fca00078e02ff */
[----:B------:R-:W-:-:S14]  /*0bf0*/  R2UR UR5, R64 ;  /* 0x00000000400572ca */ /* 0x000fdc00000e0000 */
[----:B------:R-:W3:Y:S01]  /*0c00*/  LDCU UR5, c[0x0][UR5+0x2b0] ;  /* 0x00005600050577ac */ /* 0x000ee20008000800 */
[----:B------:R-:W-:Y:S02]  /*0c10*/  I2FP.F32.U32 R5, UR49 ;  /* 0x0000003100057c45 */ /* 0x000fe40008201000 */
[----:B------:R-:W-:-:S05]  /*0c20*/  CS2R.32 R3, SR_CgaSize ;  /* 0x0000000000037805 */ /* 0x000fca0000008a00 */
[----:B------:R-:W-:-:S06]  /*0c30*/  IMAD R3, R3, -0xa0, RZ ;  /* 0xffffff6003037824 */ /* 0x000fcc00078e02ff */
[----:B------:R-:W4:Y:S01]  /*0c40*/  LDC R3, c[0x0][R3+0x2a0] ;  /* 0x0000a80003037b82 */ /* 0x000f220000000800 */
[----:B------:R-:W-:Y:S02]  /*0c50*/  I2FP.F32.U32 R4, UR21 ;  /* 0x0000001500047c45 */ /* 0x000fe40008201000 */
[----:B------:R-:W-:-:S05]  /*0c60*/  CS2R.32 R64, SR_CgaSize ;  /* 0x0000000000407805 */ /* 0x000fca0000008a00 */
[----:B------:R-:W-:-:S05]  /*0c70*/  IMAD R64, R64, -0xa0, RZ ;  /* 0xffffff6040407824 */ /* 0x000fca00078e02ff */
[----:B-1----:R-:W-:-:S14]  /*0c80*/  R2UR UR4, R64 ;  /* 0x00000000400472ca */ /* 0x002fdc00000e0000 */
[----:B------:R-:W1:Y:S01]  /*0c90*/  LDCU UR4, c[0x0][UR4+0x2b4] ;  /* 0x00005680040477ac */ /* 0x000e620008000800 */
[----:B------:R-:W-:Y:S01]  /*0ca0*/  NOP ;  /* 0x0000000000007918 */ /* 0x000fe20000000000 */
[----:B------:R-:W2:Y:S01]  /*0cb0*/  LDCU UR19, c[0x0][0xb24] ;  /* 0x00016480ff1377ac */ /* 0x000ea20008000800 */
[----:B------:R-:W-:-:S05]  /*0cc0*/  CS2R.32 R2, SR_CgaSize ;  /* 0x0000000000027805 */ /* 0x000fca0000008a00 */
[----:B------:R-:W-:-:S06]  /*0cd0*/  IMAD R2, R2, -0xa0, RZ ;  /* 0xffffff6002027824 */ /* 0x000fcc00078e02ff */
[----:B------:R-:W4:Y:S01]  /*0ce0*/  LDC R2, c[0x0][R2+0x2a4] ;  /* 0x0000a90002027b82 */ /* 0x000f220000000800 */
[----:B---3--:R-:W-:-:S07]  /*0cf0*/  FMUL R5, R5, UR5 ;  /* 0x0000000505057c20 */ /* 0x008fce0008400000 */
[----:B------:R-:W3:Y:S01]  /*0d00*/  S2UR UR50, SR_CTAID.Z ;  /* 0x00000000003279c3 */ /* 0x000ee20000002700 */
[----:B-1----:R-:W-:Y:S01]  /*0d10*/  FMUL R4, R4, UR4 ;  /* 0x0000000404047c20 */ /* 0x002fe20008400000 */
[----:B------:R-:W1:Y:S01]  /*0d20*/  F2I.U32.TRUNC.NTZ R64, R5 ;  /* 0x0000000500407305 */ /* 0x000e62000020f000 */
[----:B--2---:R-:W-:-:S07]  /*0d30*/  UISETP.GE.AND UP0, UPT, UR19, 0x1, UPT ;  /* 0x000000011300788c */ /* 0x004fce000bf06270 */
[----:B------:R-:W2:Y:S01]  /*0d40*/  F2I.U32.TRUNC.NTZ R63, R4 ;  /* 0x00000004003f7305 */ /* 0x000ea2000020f000 */
[----:B-1----:R-:W-:-:S05]  /*0d50*/  IADD3 R64, PT, PT, -R64, RZ, RZ ;  /* 0x000000ff40407210 */ /* 0x002fca0007ffe1ff */
[----:B----4-:R-:W-:Y:S01]  /*0d60*/  IMAD R64, R3, R64, UR49 ;  /* 0x0000003103407e24 */ /* 0x010fe2000f8e0240 */
[----:B--2---:R-:W-:-:S05]  /*0d70*/  IADD3 R63, PT, PT, -R63, RZ, RZ ;  /* 0x000000ff3f3f7210 */ /* 0x004fca0007ffe1ff */
[----:B------:R-:W-:Y:S01]  /*0d80*/  IMAD R63, R2, R63, UR21 ;  /* 0x00000015023f7e24 */ /* 0x000fe2000f8e023f */
[----:B------:R-:W-:Y:S06]  /*0d90*/  BAR.SYNC.DEFER_BLOCKING 0x0 ;  /* 0x0000000000007b1d */ /* 0x000fec0000010000 */
[----:B---3--:R-:W-:Y:S05]  /*0da0*/  BRA.U !UP0, `(.L_x_14) ;  /* 0x0000000108d47547 */ /* 0x008fea000b800000 */
[----:B------:R-:W1:Y:S01]  /*0db0*/  LDCU.128 UR24, c[0x0][0xb10] ;  /* 0x00016200ff1877ac */ /* 0x000e620008000c00 */
[----:B------:R-:W2:Y:S01]  /*0dc0*/  LDCU UR6, c[0x0][0x370] ;  /* 0x00006e00ff0677ac */ /* 0x000ea20008000800 */
[----:B------:R-:W3:Y:S01]  /*0dd0*/  LDCU UR4, c[0x0][0x374] ;  /* 0x00006e80ff0477ac */ /* 0x000ee20008000800 */
[----:B------:R-:W4:Y:S01]  /*0de0*/  LDCU UR20, c[0x0][0xb0c] ;  /* 0x00016180ff1477ac */ /* 0x000f220008000800 */
[----:B------:R-:W4:Y:S01]  /*0df0*/  LDCU UR5, c[0x0][0xb20] ;  /* 0x00016400ff0577ac */ /* 0x000f220008000800 */
[----:B------:R-:W4:Y:S01]  /*0e00*/  LDCU.64 UR16, c[0x0][0xb28] ;  /* 0x00016500ff1077ac */ /* 0x000f220008000a00 */
[----:B-1----:R-:W-:Y:S02]  /*0e10*/  UISETP.NE.AND UP0, UPT, UR26, 0x1, UPT ;  /* 0x000000011a00788c */ /* 0x002fe4000bf05270 */
[----:B---3--:R-:W-:Y:S02]  /*0e20*/  UIMAD.WIDE.U32 UR8, UR4, UR27, URZ ;  /* 0x0000001b040872a5 */ /* 0x008fe4000f8e00ff */
[----:B--2---:R-:W-:-:S02]  /*0e30*/  UIMAD.WIDE.U32 UR10, UR6, UR24, URZ ;  /* 0x00000018060a72a5 */ /* 0x004fc4000f8e00ff */
[----:B----4-:R-:W-:Y:S02]  /*0e40*/  UISETP.NE.AND UP2, UPT, UR20, 0x1, UPT ;  /* 0x000000011400788c */ /* 0x010fe4000bf45270 */
[----:B------:R-:W-:Y:S01]  /*0e50*/  UISETP.NE.AND UP4, UPT, UR19, 0x1, UPT ;  /* 0x000000011300788c */ /* 0x000fe2000bf85270 */
[----:B------:R-:W-:Y:S02]  /*0e60*/  UMOV UR8, UR9 ;  /* 0x0000000900087c82 */ /* 0x000fe40008000000 */
[----:B------:R-:W-:Y:S01]  /*0e70*/  UMOV UR10, UR11 ;  /* 0x0000000b000a7c82 */ /* 0x000fe20008000000 */
[----:B------:R-:W-:Y:S02]  /*0e80*/  @UP0 USHF.R.U32.HI UR4, URZ, UR5, UR8 ;  /* 0x00000005ff040299 */ /* 0x000fe40008011608 */
[----:B------:R-:W-:Y:S02]  /*0e90*/  UIMAD.WIDE.U32 UR12, UR21, UR27, URZ ;  /* 0x0000001b150c72a5 */ /* 0x000fe4000f8e00ff */
[----:B------:R-:W-:-:S02]  /*0ea0*/  UIMAD.WIDE.U32 UR8, UR4, UR16, URZ ;  /* 0x00000010040872a5 */ /* 0x000fc4000f8e00ff */
[----:B------:R-:W-:Y:S02]  /*0eb0*/  @UP2 USHF.R.U32.HI UR6, URZ, UR25, UR10 ;  /* 0x00000019ff062299 */ /* 0x000fe4000801160a */
[----:B------:R-:W-:Y:S02]  /*0ec0*/  UIMAD.WIDE.U32 UR14, UR49, UR24, URZ ;  /* 0x00000018310e72a5 */ /* 0x000fe4000f8e00ff */
[----:B------:R-:W-:Y:S01]  /*0ed0*/  UIMAD.WIDE.U32 UR10, UR6, UR16, URZ ;  /* 0x00000010060a72a5 */ /* 0x000fe2000f8e00ff */
[----:B------:R-:W-:Y:S01]  /*0ee0*/  UMOV UR12, UR13 ;  /* 0x0000000d000c7c82 */ /* 0x000fe20008000000 */
[----:B------:R-:W-:Y:S01]  /*0ef0*/  UMOV UR8, UR9 ;  /* 0x0000000900087c82 */ /* 0x000fe20008000000 */
[----:B------:R-:W-:Y:S02]  /*0f00*/  USHF.R.U32.HI UR12, URZ, UR5, UR12 ;  /* 0x00000005ff0c7299 */ /* 0x000fe4000801160c */
[----:B------:R-:W-:Y:S01]  /*0f10*/  @UP4 USHF.R.U32.HI UR4, URZ, UR17, UR8 ;  /* 0x00000011ff044299 */ /* 0x000fe20008011608 */
[----:B------:R-:W-:Y:S01]  /*0f20*/  UMOV UR14, UR15 ;  /* 0x0000000f000e7c82 */ /* 0x000fe20008000000 */
[----:B------:R-:W-:Y:S01]  /*0f30*/  UMOV UR10, UR11 ;  /* 0x0000000b000a7c82 */ /* 0x000fe20008000000 */
[----:B------:R-:W-:-:S02]  /*0f40*/  USHF.R.U32.HI UR14, URZ, UR25, UR14 ;  /* 0x00000019ff0e7299 */ /* 0x000fc4000801160e */
[----:B------:R-:W-:Y:S02]  /*0f50*/  USEL UR5, UR21, UR12, !UP0 ;  /* 0x0000000c15057287 */ /* 0x000fe4000c000000 */
[----:B------:R-:W-:Y:S02]  /*0f60*/  @UP4 USHF.R.U32.HI UR6, URZ, UR17, UR10 ;  /* 0x00000011ff064299 */ /* 0x000fe4000801160a */
[----:B------:R-:W-:Y:S02]  /*0f70*/  UIMAD UR7, UR4, UR19, URZ ;  /* 0x00000013040772a4 */ /* 0x000fe4000f8e02ff */
[----:B------:R-:W-:Y:S02]  /*0f80*/  USEL UR4, UR49, UR14, !UP2 ;  /* 0x0000000e31047287 */ /* 0x000fe4000d000000 */
[----:B------:R-:W-:Y:S02]  /*0f90*/  UIMAD UR10, UR6, UR19, URZ ;  /* 0x00000013060a72a4 */ /* 0x000fe4000f8e02ff */
[----:B------:R-:W-:-:S02]  /*0fa0*/  UISETP.GE.AND UP0, UPT, UR5, UR7, UPT ;  /* 0x000000070500728c */ /* 0x000fc4000bf06270 */
[----:B------:R-:W-:Y:S02]  /*0fb0*/  UIMAD.WIDE.U32 UR8, UR5, UR16, URZ ;  /* 0x00000010050872a5 */ /* 0x000fe4000f8e00ff */
[----:B------:R-:W-:Y:S02]  /*0fc0*/  UISETP.GE.OR UP0, UPT, UR4, UR10, UP0 ;  /* 0x0000000a0400728c */ /* 0x000fe40008706670 */
[----:B------:R-:W-:Y:S02]  /*0fd0*/  UIMAD.WIDE.U32 UR10, UR4, UR16, URZ ;  /* 0x00000010040a72a5 */ /* 0x000fe4000f8e00ff */
[----:B------:R-:W-:Y:S01]  /*0fe0*/  UIADD3 UR10, UPT, UPT, -UR4, URZ, URZ ;  /* 0x000000ff040a7290 */ /* 0x000fe2000fffe1ff */
[----:B------:R-:W-:Y:S01]  /*0ff0*/  UMOV UR8, UR9 ;  /* 0x0000000900087c82 */ /* 0x000fe20008000000 */
[----:B------:R-:W-:Y:S02]  /*1000*/  UIADD3 UR9, UPT, UPT, -UR5, URZ, URZ ;  /* 0x000000ff05097290 */ /* 0x000fe4000fffe1ff */
[----:B------:R-:W-:-:S03]  /*1010*/  USHF.R.U32.HI UR8, URZ, UR17, UR8 ;  /* 0x00000011ff087299 */ /* 0x000fc60008011608 */
[----:B------:R-:W-:Y:S01]  /*1020*/  @!UP0 UMOV UR7, UR11 ;  /* 0x0000000b00078c82 */ /* 0x000fe20008000000 */
[----:B------:R-:W-:Y:S02]  /*1030*/  UIMAD UR21, UR26, UR9, UR21 ;  /* 0x000000091a1572a4 */ /* 0x000fe4000f8e0215 */
[----:B------:R-:W-:Y:S02]  /*1040*/  USEL UR8, UR5, UR8, !UP4 ;  /* 0x0000000805087287 */ /* 0x000fe4000e000000 */
[----:B------:R-:W-:Y:S02]  /*1050*/  @!UP0 USHF.R.U32.HI UR7, URZ, UR17, UR7 ;  /* 0x00000011ff078299 */ /* 0x000fe40008011607 */
[----:B------:R-:W-:Y:S02]  /*1060*/  UIADD3 UR9, UPT, UPT, -UR8, URZ, URZ ;  /* 0x000000ff08097290 */ /* 0x000fe4000fffe1ff */
[----:B------:R-:W-:Y:S02]  /*1070*/  @!UP0 USEL UR7, UR4, UR7, !UP4 ;  /* 0x0000000704078287 */ /* 0x000fe4000e000000 */
[----:B------:R-:W-:-:S02]  /*1080*/  UIMAD UR9, UR19, UR9, UR5 ;  /* 0x00000009130972a4 */ /* 0x000fc4000f8e0205 */
[----:B------:R-:W-:Y:S02]  /*1090*/  @!UP0 UIADD3 UR8, UPT, UPT, UR8, -UR7, URZ ;  /* 0x8000000708088290 */ /* 0x000fe4000fffe0ff */
[----:B------:R-:W-:Y:S02]  /*10a0*/  @!UP0 UIMAD UR7, UR9, UR6, UR7 ;  /* 0x00000006090782a4 */ /* 0x000fe4000f8e0207 */
[----:B------:R-:W-:Y:S02]  /*10b0*/  @!UP0 UIMAD UR5, UR8, UR19, UR4 ;  /* 0x00000013080582a4 */ /* 0x000fe4000f8e0204 */
[----:B------:R-:W-:Y:S02]  /*10c0*/  UIMAD UR6, UR20, UR10, UR49 ;  /* 0x0000000a140672a4 */ /* 0x000fe4000f8e0231 */
[----:B------:R-:W-:Y:S01]  /*10d0*/  UIMAD UR21, UR5, UR26, UR21 ;  /* 0x0000001a051572a4 */ /* 0x000fe2000f8e0215 */
[----:B------:R-:W-:Y:S02]  /*10e0*/  @!UP0 UMOV UR4, UR7 ;  /* 0x0000000700048c82 */ /* 0x000fe40008000000 */
[----:B------:R-:W-:-:S12]  /*10f0*/  UIMAD UR49, UR4, UR20, UR6 ;  /* 0x00000014043172a4 */ /* 0x000fd8000f8e0206 */
.L_x_14:
[----:B------:R-:W1:Y:S02]  /*1100*/  LDCU UR4, c[0x0][0xb30] ;  /* 0x00016600ff0477ac */ /* 0x000e640008000800 */
[----:B-1----:R-:W-:-:S09]  /*1110*/  UISETP.NE.AND UP0, UPT, UR4, 0x1, UPT ;  /* 0x000000010400788c */ /* 0x002fd2000bf05270 */
[----:B------:R-:W-:Y:S05]  /*1120*/  BRA.U UP0, `(.L_x_15) ;  /* 0x0000000100447547 */ /* 0x000fea000b800000 */
[----:B------:R-:W1:Y:S01]  /*1130*/  LDCU.128 UR8, c[0x0][0xb10] ;  /* 0x00016200ff0877ac */ /* 0x000e620008000c00 */
[----:B------:R-:W2:Y:S01]  /*1140*/  LDCU UR12, c[0x0][0xb0c] ;  /* 0x00016180ff0c77ac */ /* 0x000ea20008000800 */
[----:B------:R-:W3:Y:S01]  /*1150*/  LDCU UR13, c[0x0][0xb20] ;  /* 0x00016400ff0d77ac */ /* 0x000ee20008000800 */
[----:B-1----:R-:W-:Y:S02]  /*1160*/  UIMAD.WIDE.U32 UR6, UR49, UR8, URZ ;  /* 0x00000008310672a5 */ /* 0x002fe4000f8e00ff */
[----:B------:R-:W-:Y:S02]  /*1170*/  UIMAD.WIDE.U32 UR4, UR21, UR11, URZ ;  /* 0x0000000b150472a5 */ /* 0x000fe4000f8e00ff */
[----:B--2---:R-:W-:Y:S02]  /*1180*/  UISETP.NE.AND UP2, UPT, UR12, 0x1, UPT ;  /* 0x000000010c00788c */ /* 0x004fe4000bf45270 */
[----:B------:R-:W-:Y:S01]  /*1190*/  UISETP.NE.AND UP0, UPT, UR10, 0x1, UPT ;  /* 0x000000010a00788c */ /* 0x000fe2000bf05270 */
[----:B------:R-:W-:-:S02]  /*11a0*/  UMOV UR6, UR7 ;  /* 0x0000000700067c82 */ /* 0x000fc40008000000 */
[----:B------:R-:W-:Y:S01]  /*11b0*/  UMOV UR4, UR5 ;  /* 0x0000000500047c82 */ /* 0x000fe20008000000 */
[----:B------:R-:W-:Y:S02]  /*11c0*/  USHF.R.U32.HI UR6, URZ, UR9, UR6 ;  /* 0x00000009ff067299 */ /* 0x000fe40008011606 */
[----:B---3--:R-:W-:Y:S02]  /*11d0*/  USHF.R.U32.HI UR4, URZ, UR13, UR4 ;  /* 0x0000000dff047299 */ /* 0x008fe40008011604 */
[----:B------:R-:W-:Y:S02]  /*11e0*/  USEL UR5, UR49, UR6, !UP2 ;  /* 0x0000000631057287 */ /* 0x000fe4000d000000 */
[----:B------:R-:W-:-:S04]  /*11f0*/  USEL UR4, UR21, UR4, !UP0 ;  /* 0x0000000415047287 */ /* 0x000fc8000c000000 */
[----:B------:R-:W-:Y:S02]  /*1200*/  UIADD3 UR6, UPT, UPT, UR5, -UR4, URZ ;  /* 0x8000000405067290 */ /* 0x000fe4000fffe0ff */
[----:B------:R-:W-:Y:S02]  /*1210*/  UIADD3 UR4, UPT, UPT, -UR5, UR4, URZ ;  /* 0x0000000405047290 */ /* 0x000fe4000fffe1ff */
[----:B------:R-:W-:Y:S02]  /*1220*/  UIMAD UR21, UR6, UR10, UR21 ;  /* 0x0000000a061572a4 */ /* 0x000fe4000f8e0215 */
[----:B------:R-:W-:-:S12]  /*1230*/  UIMAD UR49, UR4, UR12, UR49 ;  /* 0x0000000c043172a4 */ /* 0x000fd8000f8e0231 */
.L_x_15:
[----:B------:R-:W-:Y:S01]  /*1240*/  BAR.SYNC.DEFER_BLOCKING 0x0 ;  /* 0x0000000000007b1d */ /* 0x000fe20000010000 */
[----:B------:R-:W-:Y:S01]  /*1250*/  UISETP.NE.AND UP0, UPT, UR18, 0x2, UPT ;  /* 0x000000021200788c */ /* 0x000fe2000bf05270 */
[----:B------:R-:W-:Y:S02]  /*1260*/  ISETP.NE.OR P5, PT, R0, 0x2, !P5 ;  /* 0x000000020000780c */ /* 0x000fe40006fa5670 */
[----:B------:R-:W-:Y:S02]  /*1270*/  LOP3.LUT R0, R69, 0x1f, RZ, 0xc0, !PT ;  /* 0x0000001f45007812 */ /* 0x000fe400078ec0ff */
[----:B------:R-:W1:Y:S04]  /*1280*/  LDCU UR54, c[0x0][0xb24] ;  /* 0x00016480ff3677ac */ /* 0x000e680008000800 */
[----:B------:R-:W-:Y:S05]  /*1290*/  BRA.U UP0, `(.L_x_16) ;  /* 0x0000006100887547 */ /* 0x000fea000b800000 */
[----:B------:R-:W2:Y:S01]  /*12a0*/  LDCU UR5, c[0x0][0x388] ;  /* 0x00007100ff0577ac */ /* 0x000ea20008000800 */
[----:B------:R-:W-:Y:S01]  /*12b0*/  PLOP3.LUT P3, PT, PT, PT, UP3, 0x80, 0x8 ;  /* 0x000000000008781c */ /* 0x000fe20003f6f038 */
[----:B------:R-:W-:Y:S01]  /*12c0*/  HFMA2 R14, -RZ, RZ, 0, 5.9604644775390625e-08 ;  /* 0x00000001ff0e7431 */ /* 0x000fe200000001ff */
[----:B------:R-:W-:Y:S01]  /*12d0*/  ISETP.EQ.OR P4, PT, R0, RZ, P5 ;  /* 0x000000ff0000720c */ /* 0x000fe20002f82670 */
[----:B------:R-:W3:Y:S01]  /*12e0*/  LDCU UR7, c[0x0][0x38c] ;  /* 0x00007180ff0777ac */ /* 0x000ee20008000800 */
[----:B------:R-:W-:Y:S02]  /*12f0*/  CS2R R12, SRZ ;  /* 0x00000000000c7805 */ /* 0x000fe4000001ff00 */
[----:B------:R-:W-:Y:S01]  /*1300*/  PLOP3.LUT P3, PT, P3, PT, PT, 0x8, 0x80 ;  /* 0x000000000080781c */ /* 0x000fe20001f6e170 */
[----:B------:R-:W-:Y:S01]  /*1310*/  IMAD.MOV.U32 R0, RZ, RZ, RZ ;  /* 0x000000ffff007224 */ /* 0x000fe200078e00ff */
[----:B------:R-:W4:Y:S01]  /*1320*/  LDCU UR6, c[0x0][0x390] ;  /* 0x00007200ff0677ac */ /* 0x000f220008000800 */
[----:B------:R-:W-:Y:S01]  /*1330*/  IMAD.MOV.U32 R11, RZ, RZ, RZ ;  /* 0x000000ffff0b7224 */ /* 0x000fe200078e00ff */
[----:B------:R-:W1:Y:S01]  /*1340*/  LDCU.64 UR62, c[0x0][0x348] ;  /* 0x00006900ff3e77ac */ /* 0x000e620008000a00 */
[----:B--2---:R-:W-:-:S04]  /*1350*/  UIADD3 UR5, UPT, UPT, UR5, 0x3f, URZ ;  /* 0x0000003f05057890 */ /* 0x004fc8000fffe0ff */
[----:B------:R-:W-:-:S04]  /*1360*/  USHF.R.S32.HI UR4, URZ, 0x1f, UR5 ;  /* 0x0000001fff047899 */ /* 0x000fc80008011405 */
[----:B------:R-:W-:-:S04]  /*1370*/  ULEA.HI UR4, UR4, UR5, URZ, 0x6 ;  /* 0x0000000504047291 */ /* 0x000fc8000f8f30ff */
[----:B------:R-:W-:-:S04]  /*1380*/  USHF.R.S32.HI UR4, URZ, 0x6, UR4 ;  /* 0x00000006ff047899 */ /* 0x000fc80008011404 */
[----:B---3--:R-:W-:-:S04]  /*1390*/  UIMAD UR4, UR4, UR7, URZ ;  /* 0x00000007040472a4 */ /* 0x008fc8000f8e02ff */
[----:B----4-:R-:W-:Y:S01]  /*13a0*/  UIMAD UR8, UR4, UR6, URZ ;  /* 0x00000006040872a4 */ /* 0x010fe2000f8e02ff */
[----:B------:R-:W2:Y:S03]  /*13b0*/  LDCU UR6, c[0x0][0x370] ;  /* 0x00006e00ff0677ac */ /* 0x000ea60008000800 */
[----:B------:R-:W-:Y:S02]  /*13c0*/  UISETP.LT.U32.AND UP0, UPT, UR8, 0x4, UPT ;  /* 0x000000040800788c */ /* 0x000fe4000bf01070 */
[----:B------:R-:W-:Y:S01]  /*13d0*/  ISETP.NE.AND P0, PT, RZ, UR8, PT ;  /* 0x00000008ff007c0c */ /* 0x000fe2000bf05270 */
[----:B------:R-:W-:Y:S01]  /*13e0*/  IMAD.U32 R70, RZ, RZ, UR8 ;  /* 0x00000008ff467e24 */ /* 0x000fe2000f8e00ff */
[----:B------:R-:W-:-:S04]  /*13f0*/  USEL UR4, UR8, 0x4, UP0 ;  /* 0x0000000408047887 */ /* 0x000fc80008000000 */
[----:B------:R-:W-:Y:S01]  /*1400*/  UIADD3 UR5, UPT, UPT, UR4, -0x1, URZ ;  /* 0xffffffff04057890 */ /* 0x000fe2000fffe0ff */
[----:B--2---:R-:W-:Y:S01]  /*1410*/  IMAD.U32 R66, RZ, RZ, UR6 ;  /* 0x00000006ff427e24 */ /* 0x004fe2000f8e00ff */
[----:B------:R-:W2:Y:S04]  /*1420*/  LDCU UR6, c[0x0][0x374] ;  /* 0x00006e80ff0677ac */ /* 0x000ea80008000800 */
[----:B------:R-:W-:Y:S01]  /*1430*/  IMAD.U32 R6, RZ, RZ, UR5 ;  /* 0x00000005ff067e24 */ /* 0x000fe2000f8e00ff */
[----:B------:R-:W-:Y:S01]  /*1440*/  @!P0 IADD3 R6, PT, PT, RZ, UR4, RZ ;  /* 0x00000004ff068c10 */ /* 0x000fe2000fffe0ff */
[----:B------:R-:W-:-:S03]  /*1450*/  UIADD3 UR5, UPT, UPT, UR8, -UR4, URZ ;  /* 0x8000000408057290 */ /* 0x000fc6000fffe0ff */
[----:B------:R-:W-:-:S03]  /*1460*/  IADD3 R6, PT, PT, R6, 0x1, RZ ;  /* 0x0000000106067810 */ /* 0x000fc60007ffe0ff */
[----:B------:R-:W-:Y:S01]  /*1470*/  MOV R69, UR5 ;  /* 0x0000000500457c02 */ /* 0x000fe20008000f00 */
[----:B-12---:R-:W-:-:S07]  /*1480*/  IMAD.U32 R65, RZ, RZ, UR6 ;  /* 0x00000006ff417e24 */ /* 0x006fce000f8e00ff */
.L_x_32:
[----:B-1----:R-:W1:Y:S01]  /*1490*/  S2R R5, SR_CgaCtaId ;  /* 0x0000000000057919 */ /* 0x002e620000008800 */
[----:B------:R-:W-:Y:S01]  /*14a0*/  MOV R2, 0x400 ;  /* 0x0000040000027802 */ /* 0x000fe20000000f00 */
[----:B------:R-:W-:Y:S01]  /*14b0*/  IMAD.MOV.U32 R9, RZ, RZ, RZ ;  /* 0x000000ffff097224 */ /* 0x000fe200078e00ff */
[----:B------:R-:W-:Y:S01]  /*14c0*/  R2UR UR4, R70 ;  /* 0x00000000460472ca */ /* 0x000fe200000e0000 */
[----:B------:R-:W-:Y:S02]  /*14d0*/  USHF.L.U32 UR30, UR49, 0x7, URZ ;  /* 0x00000007311e7899 */ /* 0x000fe400080006ff */
[----:B------:R-:W-:Y:S01]  /*14e0*/  USHF.L.U32 UR75, UR21, 0x6, URZ ;  /* 0x00000006154b7899 */ /* 0x000fe200080006ff */
[----:B------:R-:W-:Y:S01]  /*14f0*/  UMOV UR77, URZ ;  /* 0x000000ff004d7c82 */ /* 0x000fe20008000000 */
[----:B------:R-:W-:-:S08]  /*1500*/  UMOV UR76, URZ ;  /* 0x000000ff004c7c82 */ /* 0x000fd00008000000 */
[----:B------:R-:W-:Y:S01]  /*1510*/  UISETP.NE.AND UP0, UPT, UR4, URZ, UPT ;  /* 0x000000ff0400728c */ /* 0x000fe2000bf05270 */
[----:B-1----:R-:W-:Y:S02]  /*1520*/  LEA R5, R5, R2, 0x18 ;  /* 0x0000000205057211 */ /* 0x002fe400078ec0ff */
[----:B------:R-:W-:-:S03]  /*1530*/  SHF.L.U32 R2, R14, 0x1f, RZ ;  /* 0x0000001f0e027819 */ /* 0x000fc600000006ff */
[----:B------:R-:W-:-:S04]  /*1540*/  IMAD R3, R0, 0x8, R5 ;  /* 0x0000000800037824 */ /* 0x000fc800078e0205 */
[----:B--2---:R1:W2:Y:S01]  /*1550*/  SYNCS.PHASECHK.TRANS64.TRYWAIT P2, [R3+URZ+0x20], R2 ;  /* 0x00002002030075a7 */ /* 0x0042a200080411ff */
[----:B------:R-:W-:Y:S05]  /*1560*/  BRA.U !UP0, `(.L_x_17) ;  /* 0x0000002908ac7547 */ /* 0x000fea000b800000 */
[----:B------:R-:W3:Y:S01]  /*1570*/  LDCU.128 UR8, c[0x0][0x480] ;  /* 0x00009000ff0877ac */ /* 0x000ee20008000c00 */
[----:B-1----:R-:W1:Y:S01]  /*1580*/  LDC R3, c[0x0][0x390] ;  /* 0x0000e400ff037b82 */ /* 0x002e620000000800 */
[----:B------:R-:W-:Y:S01]  /*1590*/  MOV R10, R0 ;  /* 0x00000000000a7202 */ /* 0x000fe20000000f00 */
[----:B------:R-:W-:Y:S01]  /*15a0*/  IMAD.IADD R11, R6, 0x1, R12 ;  /* 0x00000001060b7824 */ /* 0x000fe200078e020c */
[----:B------:R-:W-:Y:S01]  /*15b0*/  UIADD3 UR67, UPT, UPT, UR30, 0x8, URZ ;  /* 0x000000081e437890 */ /* 0x000fe2000fffe0ff */
[----:B------:R-:W-:Y:S01]  /*15c0*/  IMAD.MOV.U32 R9, RZ, RZ, RZ ;  /* 0x000000ffff097224 */ /* 0x000fe200078e00ff */
[----:B------:R-:W-:Y:S02]  /*15d0*/  UIADD3 UR68, UPT, UPT, UR30, 0x10, URZ ;  /* 0x000000101e447890 */ /* 0x000fe4000fffe0ff */
[----:B------:R-:W-:Y:S01]  /*15e0*/  UIADD3 UR69, UPT, UPT, UR30, 0x18, URZ ;  /* 0x000000181e457890 */ /* 0x000fe2000fffe0ff */
[----:B------:R-:W4:Y:S01]  /*15f0*/  LDC R4, c[0x0][0x38c] ;  /* 0x0000e300ff047b82 */ /* 0x000f220000000800 */
[----:B------:R-:W-:-:S02]  /*1600*/  UIADD3 UR70, UPT, UPT, UR30, 0x20, URZ ;  /* 0x000000201e467890 */ /* 0x000fc4000fffe0ff */
[----:B------:R-:W-:Y:S02]  /*1610*/  UIADD3 UR71, UPT, UPT, UR30, 0x28, URZ ;  /* 0x000000281e477890 */ /* 0x000fe4000fffe0ff */
[----:B------:R-:W-:Y:S02]  /*1620*/  UIADD3 UR72, UPT, UPT, UR30, 0x30, URZ ;  /* 0x000000301e487890 */ /* 0x000fe4000fffe0ff */
[----:B------:R-:W-:Y:S02]  /*1630*/  UIADD3 UR73, UPT, UPT, UR30, 0x38, URZ ;  /* 0x000000381e497890 */ /* 0x000fe4000fffe0ff */
[----:B---3--:R-:W-:Y:S02]  /*1640*/  UIMAD.WIDE.U32 UR6, UR67, UR9, URZ ;  /* 0x00000009430672a5 */ /* 0x008fe4000f8e00ff */
[----:B------:R-:W-:Y:S02]  /*1650*/  UIMAD.WIDE.U32 UR12, UR68, UR9, URZ ;  /* 0x00000009440c72a5 */ /* 0x000fe4000f8e00ff */
[----:B------:R-:W-:-:S02]  /*1660*/  UIMAD.WIDE.U32 UR14, UR69, UR9, URZ ;  /* 0x00000009450e72a5 */ /* 0x000fc4000f8e00ff */
[----:B------:R-:W-:Y:S01]  /*1670*/  UIMAD.WIDE.U32 UR16, UR70, UR9, URZ ;  /* 0x00000009461072a5 */ /* 0x000fe2000f8e00ff */
[----:B------:R-:W-:Y:S01]  /*1680*/  UMOV UR6, UR7 ;  /* 0x0000000700067c82 */ /* 0x000fe20008000000 */
[----:B------:R-:W-:Y:S02]  /*1690*/  UIMAD.WIDE.U32 UR18, UR71, UR9, URZ ;  /* 0x00000009471272a5 */ /* 0x000fe4000f8e00ff */
[----:B------:R-:W-:Y:S02]  /*16a0*/  USHF.R.U32.HI UR45, URZ, UR10, UR6 ;  /* 0x0000000aff2d7299 */ /* 0x000fe40008011606 */
[----:B------:R-:W-:Y:S01]  /*16b0*/  UIMAD.WIDE.U32 UR20, UR72, UR9, URZ ;  /* 0x00000009481472a5 */ /* 0x000fe2000f8e00ff */
[----:B------:R-:W-:Y:S01]  /*16c0*/  UMOV UR6, UR13 ;  /* 0x0000000d00067c82 */ /* 0x000fe20008000000 */
[----:B------:R-:W-:Y:S02]  /*16d0*/  UIADD3 UR76, UPT, UPT, UR30, 0x40, URZ ;  /* 0x000000401e4c7890 */ /* 0x000fe4000fffe0ff */
[----:B------:R-:W-:-:S02]  /*16e0*/  USHF.R.U32.HI UR47, URZ, UR10, UR6 ;  /* 0x0000000aff2f7299 */ /* 0x000fc40008011606 */
[----:B------:R-:W-:Y:S01]  /*16f0*/  UIMAD.WIDE.U32 UR22, UR73, UR9, URZ ;  /* 0x00000009491672a5 */ /* 0x000fe2000f8e00ff */
[----:B------:R-:W-:Y:S01]  /*1700*/  UMOV UR6, UR15 ;  /* 0x0000000f00067c82 */ /* 0x000fe20008000000 */
[----:B------:R-:W-:Y:S02]  /*1710*/  UIADD3 UR74, UPT, UPT, UR30, 0x48, URZ ;  /* 0x000000481e4a7890 */ /* 0x000fe4000fffe0ff */
        /* <DEDUP_REMOVED lines=20> */
[----:B------:R-:W-:Y:S01]  /*1860*/  USHF.R.U32.HI UR17, URZ, UR10, UR6 ;  /* 0x0000000aff117299 */ /* 0x000fe20008011606 */
[----:B------:R-:W3:Y:S02]  /*1870*/  LDCU.64 UR4, c[0x0][0x490] ;  /* 0x00009200ff0477ac */ /* 0x000ee40008000a00 */
[----:B------:R-:W-:Y:S01]  /*1880*/  UMOV UR6, UR27 ;  /* 0x0000001b00067c82 */ /* 0x000fe20008000000 */
[----:B------:R-:W-:-:S02]  /*1890*/  UIMAD.WIDE.U32 UR36, UR31, UR9, URZ ;  /* 0x000000091f2472a5 */ /* 0x000fc4000f8e00ff */
[----:B------:R-:W-:Y:S02]  /*18a0*/  USHF.R.U32.HI UR16, URZ, UR10, UR6 ;  /* 0x0000000aff107299 */ /* 0x000fe40008011606 */
[----:B------:R-:W-:Y:S01]  /*18b0*/  UIMAD.WIDE.U32 UR38, UR57, UR9, URZ ;  /* 0x00000009392672a5 */ /* 0x000fe2000f8e00ff */
[----:B------:R-:W-:Y:S01]  /*18c0*/  UMOV UR6, UR29 ;  /* 0x0000001d00067c82 */ /* 0x000fe20008000000 */
[----:B------:R-:W-:Y:S02]  /*18d0*/  UIADD3 UR56, UPT, UPT, UR30, 0x78, URZ ;  /* 0x000000781e387890 */ /* 0x000fe4000fffe0ff */
[----:B------:R-:W-:Y:S02]  /*18e0*/  USHF.R.U32.HI UR15, URZ, UR10, UR6 ;  /* 0x0000000aff0f7299 */ /* 0x000fe40008011606 */
[----:B------:R-:W-:Y:S01]  /*18f0*/  UIMAD.WIDE.U32 UR40, UR30, UR9, URZ ;  /* 0x000000091e2872a5 */ /* 0x000fe2000f8e00ff */
[----:B------:R-:W-:Y:S01]  /*1900*/  UMOV UR6, UR33 ;  /* 0x0000002100067c82 */ /* 0x000fe20008000000 */
[----:B------:R-:W-:-:S02]  /*1910*/  UIMAD.WIDE.U32 UR42, UR56, UR9, URZ ;  /* 0x00000009382a72a5 */ /* 0x000fc4000f8e00ff */
[----:B------:R-:W-:Y:S02]  /*1920*/  USHF.R.U32.HI UR14, URZ, UR10, UR6 ;  /* 0x0000000aff0e7299 */ /* 0x000fe40008011606 */
[----:B------:R-:W-:Y:S01]  /*1930*/  UISETP.NE.AND UP0, UPT, UR8, 0x1, UPT ;  /* 0x000000010800788c */ /* 0x000fe2000bf05270 */
[----:B------:R-:W-:Y:S02]  /*1940*/  UMOV UR6, UR35 ;  /* 0x0000002300067c82 */ /* 0x000fe40008000000 */
[----:B------:R-:W-:Y:S02]  /*1950*/  USHF.R.U32.HI UR13, URZ, UR10, UR6 ;  /* 0x0000000aff0d7299 */ /* 0x000fe40008011606 */
[----:B------:R-:W-:Y:S01]  /*1960*/  USEL UR45, UR67, UR45, !UP0 ;  /* 0x0000002d432d7287 */ /* 0x000fe2000c000000 */
[----:B------:R-:W-:Y:S01]  /*1970*/  UMOV UR6, UR37 ;  /* 0x0000002500067c82 */ /* 0x000fe20008000000 */
[----:B------:R-:W-:Y:S02]  /*1980*/  USEL UR47, UR68, UR47, !UP0 ;  /* 0x0000002f442f7287 */ /* 0x000fe4000c000000 */
[----:B------:R-:W-:-:S02]  /*1990*/  USHF.R.U32.HI UR12, URZ, UR10, UR6 ;  /* 0x0000000aff0c7299 */ /* 0x000fc40008011606 */
[----:B------:R-:W-:Y:S01]  /*19a0*/  USEL UR49, UR69, UR49, !UP0 ;  /* 0x0000003145317287 */ /* 0x000fe2000c000000 */
[----:B------:R-:W-:Y:S01]  /*19b0*/  UMOV UR6, UR39 ;  /* 0x0000002700067c82 */ /* 0x000fe20008000000 */
[----:B------:R-:W-:Y:S02]  /*19c0*/  USEL UR46, UR77, UR15, !UP0 ;  /* 0x0000000f4d2e7287 */ /* 0x000fe4000c000000 */
[----:B------:R-:W-:Y:S02]  /*19d0*/  USHF.R.U32.HI UR9, URZ, UR10, UR6 ;  /* 0x0000000aff097299 */ /* 0x000fe40008011606 */
[----:B------:R-:W-:Y:S01]  /*19e0*/  USEL UR44, UR44, UR14, !UP0 ;  /* 0x0000000e2c2c7287 */ /* 0x000fe2000c000000 */
[----:B------:R-:W-:Y:S01]  /*19f0*/  UMOV UR6, UR41 ;  /* 0x0000002900067c82 */ /* 0x000fe20008000000 */
[----:B------:R-:W-:Y:S02]  /*1a00*/  USEL UR42, UR31, UR12, !UP0 ;  /* 0x0000000c1f2a7287 */ /* 0x000fe4000c000000 */
[----:B------:R-:W-:-:S02]  /*1a10*/  USHF.R.U32.HI UR7, URZ, UR10, UR6 ;  /* 0x0000000aff077299 */ /* 0x000fc40008011606 */
[----:B---3--:R-:W-:Y:S01]  /*1a20*/  UIMAD.WIDE.U32 UR14, UR45, UR4, URZ ;  /* 0x000000042d0e72a5 */ /* 0x008fe2000f8e00ff */
[----:B------:R-:W-:Y:S01]  /*1a30*/  UMOV UR6, UR43 ;  /* 0x0000002b00067c82 */ /* 0x000fe20008000000 */
[----:B------:R-:W-:Y:S02]  /*1a40*/  USEL UR43, UR58, UR13, !UP0 ;  /* 0x0000000d3a2b7287 */ /* 0x000fe4000c000000 */
[----:B------:R-:W-:Y:S02]  /*1a50*/  USHF.R.U32.HI UR10, URZ, UR10, UR6 ;  /* 0x0000000aff0a7299 */ /* 0x000fe40008011606 */
[----:B------:R-:W-:Y:S02]  /*1a60*/  UIMAD.WIDE.U32 UR12, UR47, UR4, URZ ;  /* 0x000000042f0c72a5 */ /* 0x000fe4000f8e00ff */
[----:B------:R-:W-:Y:S02]  /*1a70*/  USEL UR51, UR70, UR51, !UP0 ;  /* 0x0000003346337287 */ /* 0x000fe4000c000000 */
[----:B------:R-:W-:-:S02]  /*1a80*/  USEL UR31, UR30, UR7, !UP0 ;  /* 0x000000071e1f7287 */ /* 0x000fc4000c000000 */
[----:B------:R-:W-:Y:S02]  /*1a90*/  UIMAD.WIDE.U32 UR6, UR49, UR4, URZ ;  /* 0x00000004310672a5 */ /* 0x000fe4000f8e00ff */
[----:B------:R-:W-:Y:S02]  /*1aa0*/  USEL UR53, UR71, UR53, !UP0 ;  /* 0x0000003547357287 */ /* 0x000fe4000c000000 */
[----:B------:R-:W-:Y:S02]  /*1ab0*/  USEL UR55, UR72, UR55, !UP0 ;  /* 0x0000003748377287 */ /* 0x000fe4000c000000 */
[----:B------:R-:W-:Y:S02]  /*1ac0*/  USEL UR52, UR73, UR18, !UP0 ;  /* 0x0000001249347287 */ /* 0x000fe4000c000000 */
[----:B------:R-:W-:Y:S02]  /*1ad0*/  USEL UR50, UR76, UR17, !UP0 ;  /* 0x000000114c327287 */ /* 0x000fe4000c000000 */
[----:B------:R-:W-:-:S02]  /*1ae0*/  USEL UR48, UR74, UR16, !UP0 ;  /* 0x000000104a307287 */ /* 0x000fc4000c000000 */
[----:B------:R-:W-:Y:S02]  /*1af0*/  USEL UR41, UR57, UR9, !UP0 ;  /* 0x0000000939297287 */ /* 0x000fe4000c000000 */
[----:B------:R-:W-:Y:S02]  /*1b00*/  USEL UR40, UR56, UR10, !UP0 ;  /* 0x0000000a38287287 */ /* 0x000fe4000c000000 */
[----:B------:R-:W-:Y:S01]  /*1b10*/  UIMAD.WIDE.U32 UR18, UR51, UR4, URZ ;  /* 0x00000004331272a5 */ /* 0x000fe2000f8e00ff */
[----:B------:R-:W-:Y:S01]  /*1b20*/  UMOV UR10, UR15 ;  /* 0x0000000f000a7c82 */ /* 0x000fe20008000000 */
[----:B------:R-:W-:Y:S01]  /*1b30*/  UMOV UR9, UR13 ;  /* 0x0000000d00097c82 */ /* 0x000fe20008000000 */
[----:B------:R-:W-:Y:S02]  /*1b40*/  UIMAD.WIDE.U32 UR16, UR31, UR4, URZ ;  /* 0x000000041f1072a5 */ /* 0x000fe4000f8e00ff */
[----:B------:R-:W-:Y:S02]  /*1b50*/  UIMAD.WIDE.U32 UR20, UR53, UR4, URZ ;  /* 0x00000004351472a5 */ /* 0x000fe4000f8e00ff */
[----:B------:R-:W-:-:S02]  /*1b60*/  UIMAD.WIDE.U32 UR22, UR55, UR4, URZ ;  /* 0x00000004371672a5 */ /* 0x000fc4000f8e00ff */
[----:B------:R-:W-:Y:S02]  /*1b70*/  UIMAD.WIDE.U32 UR24, UR52, UR4, URZ ;  /* 0x00000004341872a5 */ /* 0x000fe4000f8e00ff */
[----:B------:R-:W-:Y:S02]  /*1b80*/  UIMAD.WIDE.U32 UR26, UR50, UR4, URZ ;  /* 0x00000004321a72a5 */ /* 0x000fe4000f8e00ff */
[----:B------:R-:W-:Y:S02]  /*1b90*/  UIMAD.WIDE.U32 UR28, UR48, UR4, URZ ;  /* 0x00000004301c72a5 */ /* 0x000fe4000f8e00ff */
[----:B------:R-:W-:Y:S02]  /*1ba0*/  UIMAD.WIDE.U32 UR32, UR46, UR4, URZ ;  /* 0x000000042e2072a5 */ /* 0x000fe4000f8e00ff */
[----:B------:R-:W-:Y:S02]  /*1bb0*/  UIMAD.WIDE.U32 UR34, UR44, UR4, URZ ;  /* 0x000000042c2272a5 */ /* 0x000fe4000f8e00ff */
[----:B------:R-:W-:-:S02]  /*1bc0*/  UIMAD.WIDE.U32 UR36, UR43, UR4, URZ ;  /* 0x000000042b2472a5 */ /* 0x000fc4000f8e00ff */
[----:B------:R-:W-:Y:S02]  /*1bd0*/  UIMAD.WIDE.U32 UR38, UR42, UR4, URZ ;  /* 0x000000042a2672a5 */ /* 0x000fe4000f8e00ff */
[----:B------:R-:W-:Y:S02]  /*1be0*/  UIMAD.WIDE.U32 UR14, UR41, UR4, URZ ;  /* 0x00000004290e72a5 */ /* 0x000fe4000f8e00ff */
[----:B------:R-:W-:Y:S01]  /*1bf0*/  UIMAD.WIDE.U32 UR12, UR40, UR4, URZ ;  /* 0x00000004280c72a5 */ /* 0x000fe2000f8e00ff */
[----:B------:R-:W-:Y:S02]  /*1c00*/  UMOV UR16, UR17 ;  /* 0x0000001100107c82 */ /* 0x000fe40008000000 */
[----:B------:R-:W-:Y:S01]  /*1c10*/  UMOV UR4, UR7 ;  /* 0x0000000700047c82 */ /* 0x000fe20008000000 */
[----:B------:R-:W-:Y:S02]  /*1c20*/  USHF.R.U32.HI UR66, URZ, UR5, UR16 ;  /* 0x00000005ff427299 */ /* 0x000fe40008011610 */
[----:B------:R-:W-:-:S02]  /*1c30*/  USHF.R.U32.HI UR61, URZ, UR5, UR4 ;  /* 0x00000005ff3d7299 */ /* 0x000fc40008011604 */
[----:B------:R-:W-:Y:S01]  /*1c40*/  USHF.R.U32.HI UR65, URZ, UR5, UR10 ;  /* 0x00000005ff417299 */ /* 0x000fe2000801160a */
[----:B------:R-:W-:Y:S01]  /*1c50*/  UMOV UR4, UR19 ;  /* 0x0000001300047c82 */ /* 0x000fe20008000000 */
[----:B------:R-:W-:Y:S02]  /*1c60*/  UIADD3 UR12, UPT, UPT, -UR47, URZ, URZ ;  /* 0x000000ff2f0c7290 */ /* 0x000fe4000fffe1ff */
[----:B------:R-:W-:Y:S02]  /*1c70*/  USHF.R.U32.HI UR60, URZ, UR5, UR4 ;  /* 0x00000005ff3c7299 */ /* 0x000fe40008011604 */
[----:B------:R-:W-:Y:S01]  /*1c80*/  UIADD3 UR10, UPT, UPT, -UR49, URZ, URZ ;  /* 0x000000ff310a7290 */ /* 0x000fe2000fffe1ff */
[----:B------:R-:W-:Y:S01]  /*1c90*/  UMOV UR4, UR21 ;  /* 0x0000001500047c82 */ /* 0x000fe20008000000 */
[----:B------:R-:W-:Y:S02]  /*1ca0*/  UIADD3 UR16, UPT, UPT, -UR44, URZ, URZ ;  /* 0x000000ff2c107290 */ /* 0x000fe4000fffe1ff */
[----:B------:R-:W-:-:S02]  /*1cb0*/  USHF.R.U32.HI UR59, URZ, UR5, UR4 ;  /* 0x00000005ff3b7299 */ /* 0x000fc40008011604 */
[----:B------:R-:W-:Y:S01]  /*1cc0*/  UIMAD UR68, UR8, UR12, UR68 ;  /* 0x0000000c084472a4 */ /* 0x000fe2000f8e0244 */
[----:B------:R-:W-:Y:S01]  /*1cd0*/  UMOV UR4, UR23 ;  /* 0x0000001700047c82 */ /* 0x000fe20008000000 */
[----:B------:R-:W-:Y:S02]  /*1ce0*/  UIMAD UR69, UR8, UR10, UR69 ;  /* 0x0000000a084572a4 */ /* 0x000fe4000f8e0245 */
[----:B------:R-:W-:Y:S02]  /*1cf0*/  USHF.R.U32.HI UR58, URZ, UR5, UR4 ;  /* 0x00000005ff3a7299 */ /* 0x000fe40008011604 */
[----:B------:R-:W-:Y:S01]  /*1d00*/  UIADD3 UR12, UPT, UPT, -UR42, URZ, URZ ;  /* 0x000000ff2a0c7290 */ /* 0x000fe2000fffe1ff */
[----:B------:R-:W-:Y:S01]  /*1d10*/  UMOV UR4, UR25 ;  /* 0x0000001900047c82 */ /* 0x000fe20008000000 */
[----:B------:R-:W-:Y:S02]  /*1d20*/  UIADD3 UR10, UPT, UPT, -UR41, URZ, URZ ;  /* 0x000000ff290a7290 */ /* 0x000fe4000fffe1ff */
[----:B------:R-:W-:-:S02]  /*1d30*/  USHF.R.U32.HI UR57, URZ, UR5, UR4 ;  /* 0x00000005ff397299 */ /* 0x000fc40008011604 */
[----:B------:R-:W-:Y:S01]  /*1d40*/  USHF.R.U32.HI UR64, URZ, UR5, UR9 ;  /* 0x00000005ff407299 */ /* 0x000fe20008011609 */
[----:B------:R-:W-:Y:S01]  /*1d50*/  UMOV UR4, UR27 ;  /* 0x0000001b00047c82 */ /* 0x000fe20008000000 */
[----:B------:R-:W-:Y:S02]  /*1d60*/  UISETP.NE.AND UP0, UPT, UR11, 0x1, UPT ;  /* 0x000000010b00788c */ /* 0x000fe4000bf05270 */
[----:B------:R-:W-:Y:S02]  /*1d70*/  USHF.R.U32.HI UR56, URZ, UR5, UR4 ;  /* 0x00000005ff387299 */ /* 0x000fe40008011604 */
[----:B------:R-:W-:Y:S01]  /*1d80*/  UIADD3 UR9, UPT, UPT, -UR51, URZ, URZ ;  /* 0x000000ff33097290 */ /* 0x000fe2000fffe1ff */
[----:B------:R-:W-:Y:S01]  /*1d90*/  UMOV UR4, UR29 ;  /* 0x0000001d00047c82 */ /* 0x000fe20008000000 */
[----:B------:R-:W-:Y:S02]  /*1da0*/  UIADD3 UR29, UPT, UPT, UR30, 0x58, URZ ;  /* 0x000000581e1d7890 */ /* 0x000fe4000fffe0ff */
[----:B------:R-:W-:-:S02]  /*1db0*/  USHF.R.U32.HI UR28, URZ, UR5, UR4 ;  /* 0x00000005ff1c7299 */ /* 0x000fc40008011604 */
[----:B------:R-:W-:Y:S01]  /*1dc0*/  UIADD3 UR14, UPT, UPT, -UR43, URZ, URZ ;  /* 0x000000ff2b0e7290 */ /* 0x000fe2000fffe1ff */
[----:B------:R-:W-:Y:S01]  /*1dd0*/  UMOV UR4, UR33 ;  /* 0x0000002100047c82 */ /* 0x000fe20008000000 */
[----:B------:R-:W-:Y:S02]  /*1de0*/  UIADD3 UR33, UPT, UPT, UR30, 0x68, URZ ;  /* 0x000000681e217890 */ /* 0x000fe4000fffe0ff */
[----:B------:R-:W-:Y:S02]  /*1df0*/  USHF.R.U32.HI UR27, URZ, UR5, UR4 ;  /* 0x00000005ff1b7299 */ /* 0x000fe40008011604 */
[----:B------:R-:W-:Y:S01]  /*1e00*/  UIADD3 UR32, UPT, UPT, UR30, 0x60, URZ ;  /* 0x000000601e207890 */ /* 0x000fe2000fffe0ff */
[----:B------:R-:W-:Y:S01]  /*1e10*/  UMOV UR4, UR35 ;  /* 0x0000002300047c82 */ /* 0x000fe20008000000 */
[----:B------:R-:W-:Y:S02]  /*1e20*/  UIMAD UR34, UR8, UR12, UR33 ;  /* 0x0000000c082272a4 */ /* 0x000fe4000f8e0221 */
[----:B------:R-:W-:Y:S01]  /*1e30*/  USHF.R.U32.HI UR26, URZ, UR5, UR4 ;  /* 0x00000005ff1a7299 */ /* 0x000fe20008011604 */
[----:B------:R-:W3:Y:S02]  /*1e40*/  LDCU.64 UR6, c[0x0][0x4b0] ;  /* 0x00009600ff0677ac */ /* 0x000ee40008000a00 */
[----:B------:R-:W-:Y:S01]  /*1e50*/  UMOV UR4, UR37 ;  /* 0x0000002500047c82 */ /* 0x000fe20008000000 */
[----:B------:R-:W-:-:S02]  /*1e60*/  UIMAD UR37, UR8, UR16, UR29 ;  /* 0x00000010082572a4 */ /* 0x000fc4000f8e021d */
[----:B------:R-:W-:Y:S02]  /*1e70*/  USHF.R.U32.HI UR25, URZ, UR5, UR4 ;  /* 0x00000005ff197299 */ /* 0x000fe40008011604 */
[----:B------:R-:W-:Y:S01]  /*1e80*/  UIADD3 UR29, UPT, UPT, UR30, 0x70, URZ ;  /* 0x000000701e1d7890 */ /* 0x000fe2000fffe0ff */
[----:B------:R-:W-:Y:S01]  /*1e90*/  UMOV UR4, UR39 ;  /* 0x0000002700047c82 */ /* 0x000fe20008000000 */
[----:B------:R-:W-:Y:S02]  /*1ea0*/  UIADD3 UR17, UPT, UPT, -UR55, URZ, URZ ;  /* 0x000000ff37117290 */ /* 0x000fe4000fffe1ff */
[----:B------:R-:W-:Y:S02]  /*1eb0*/  USHF.R.U32.HI UR24, URZ, UR5, UR4 ;  /* 0x00000005ff187299 */ /* 0x000fe40008011604 */
[----:B------:R-:W-:Y:S01]  /*1ec0*/  UIMAD UR33, UR8, UR10, UR29 ;  /* 0x0000000a082172a4 */ /* 0x000fe2000f8e021d */
[----:B------:R-:W-:Y:S01]  /*1ed0*/  UMOV UR4, UR15 ;  /* 0x0000000f00047c82 */ /* 0x000fe20008000000 */
[----:B------:R-:W-:-:S02]  /*1ee0*/  UIADD3 UR15, UPT, UPT, -UR53, URZ, URZ ;  /* 0x000000ff350f7290 */ /* 0x000fc4000fffe1ff */
[----:B------:R-:W-:Y:S02]  /*1ef0*/  USHF.R.U32.HI UR23, URZ, UR5, UR4 ;  /* 0x00000005ff177299 */ /* 0x000fe40008011604 */
[----:B------:R-:W-:Y:S01]  /*1f00*/  UIADD3 UR19, UPT, UPT, -UR52, URZ, URZ ;  /* 0x000000ff34137290 */ /* 0x000fe2000fffe1ff */
[----:B------:R-:W-:Y:S01]  /*1f10*/  UMOV UR4, UR13 ;  /* 0x0000000d00047c82 */ /* 0x000fe20008000000 */
[----:B------:R-:W-:Y:S02]  /*1f20*/  UIADD3 UR13, UPT, UPT, -UR45, URZ, URZ ;  /* 0x000000ff2d0d7290 */ /* 0x000fe4000fffe1ff */
[----:B------:R-:W-:Y:S01]  /*1f30*/  USHF.R.U32.HI UR22, URZ, UR5, UR4 ;  /* 0x00000005ff167299 */ /* 0x000fe20008011604 */
[----:B------:R-:W3:Y:S01]  /*1f40*/  LDCU.64 UR4, c[0x0][0x4d0] ;  /* 0x00009a00ff0477ac */ /* 0x000ee20008000a00 */
[----:B------:R-:W-:Y:S02]  /*1f50*/  UIMAD UR67, UR8, UR13, UR67 ;  /* 0x0000000d084372a4 */ /* 0x000fe4000f8e0243 */
[----:B------:R-:W-:-:S02]  /*1f60*/  UIADD3 UR21, UPT, UPT, -UR50, URZ, URZ ;  /* 0x000000ff32157290 */ /* 0x000fc4000fffe1ff */
[----:B------:R-:W-:Y:S02]  /*1f70*/  UIADD3 UR20, UPT, UPT, -UR48, URZ, URZ ;  /* 0x000000ff30147290 */ /* 0x000fe4000fffe1ff */
[----:B------:R-:W-:Y:S02]  /*1f80*/  UIADD3 UR18, UPT, UPT, -UR46, URZ, URZ ;  /* 0x000000ff2e127290 */ /* 0x000fe4000fffe1ff */
[----:B------:R-:W-:Y:S02]  /*1f90*/  UIADD3 UR13, UPT, UPT, -UR31, URZ, URZ ;  /* 0x000000ff1f0d7290 */ /* 0x000fe4000fffe1ff */
[----:B------:R-:W-:Y:S02]  /*1fa0*/  USEL UR10, UR31, UR66, !UP0 ;  /* 0x000000421f0a7287 */ /* 0x000fe4000c000000 */
[----:B------:R-:W-:Y:S02]  /*1fb0*/  UIMAD UR70, UR8, UR9, UR70 ;  /* 0x00000009084672a4 */ /* 0x000fe4000f8e0246 */
[----:B------:R-:W-:-:S02]  /*1fc0*/  UIMAD UR36, UR8, UR14, UR32 ;  /* 0x0000000e082472a4 */ /* 0x000fc4000f8e0220 */
[----:B------:R-:W-:Y:S01]  /*1fd0*/  UIADD3 UR9, UPT, UPT, -UR40, URZ, URZ ;  /* 0x000000ff28097290 */ /* 0x000fe2000fffe1ff */
[----:B------:R-:W-:Y:S01]  /*1fe0*/  MOV R62, UR10 ;  /* 0x0000000a003e7c02 */ /* 0x000fe20008000f00 */
[----:B------:R-:W-:Y:S02]  /*1ff0*/  UIADD3 UR32, UPT, UPT, UR30, 0x78, URZ ;  /* 0x000000781e207890 */ /* 0x000fe4000fffe0ff */
[----:B------:R-:W-:Y:S02]  /*2000*/  USEL UR65, UR45, UR65, !UP0 ;  /* 0x000000412d417287 */ /* 0x000fe4000c000000 */
[----:B------:R-:W-:Y:S02]  /*2010*/  USEL UR35, UR47, UR64, !UP0 ;  /* 0x000000402f237287 */ /* 0x000fe4000c000000 */
[----:B------:R-:W-:Y:S02]  /*2020*/  UIMAD UR71, UR8, UR15, UR71 ;  /* 0x0000000f084772a4 */ /* 0x000fe4000f8e0247 */
[----:B------:R-:W-:Y:S01]  /*2030*/  UIMAD UR72, UR8, UR17, UR72 ;  /* 0x00000011084872a4 */ /* 0x000fe2000f8e0248 */
[----:B------:R-:W-:Y:S01]  /*2040*/  MOV R59, UR65 ;  /* 0x00000041003b7c02 */ /* 0x000fe20008000f00 */
[----:B------:R-:W-:Y:S01]  /*2050*/  UIMAD UR73, UR8, UR19, UR73 ;  /* 0x00000013084972a4 */ /* 0x000fe2000f8e0249 */
[----:B------:R-:W-:Y:S01]  /*2060*/  IMAD.U32 R56, RZ, RZ, UR35 ;  /* 0x00000023ff387e24 */ /* 0x000fe2000f8e00ff */
[----:B------:R-:W-:-:S02]  /*2070*/  UIMAD UR76, UR8, UR21, UR76 ;  /* 0x00000015084c72a4 */ /* 0x000fc4000f8e024c */
[----:B------:R-:W-:Y:S02]  /*2080*/  UIMAD UR39, UR8, UR20, UR74 ;  /* 0x00000014082772a4 */ /* 0x000fe4000f8e024a */
[----:B------:R-:W-:Y:S02]  /*2090*/  UIMAD UR38, UR8, UR18, UR77 ;  /* 0x00000012082672a4 */ /* 0x000fe4000f8e024d */
[----:B------:R-:W-:Y:S02]  /*20a0*/  UIMAD UR29, UR8, UR13, UR30 ;  /* 0x0000000d081d72a4 */ /* 0x000fe4000f8e021e */
[----:B------:R-:W-:Y:S02]  /*20b0*/  USEL UR13, UR49, UR61, !UP0 ;  /* 0x0000003d310d7287 */ /* 0x000fe4000c000000 */
[----:B------:R-:W-:Y:S02]  /*20c0*/  USEL UR15, UR51, UR60, !UP0 ;  /* 0x0000003c330f7287 */ /* 0x000fe4000c000000 */
[----:B------:R-:W-:-:S02]  /*20d0*/  USEL UR17, UR53, UR59, !UP0 ;  /* 0x0000003b35117287 */ /* 0x000fc4000c000000 */
[----:B------:R-:W-:Y:S01]  /*20e0*/  USEL UR21, UR55, UR58, !UP0 ;  /* 0x0000003a37157287 */ /* 0x000fe2000c000000 */
[----:B------:R-:W-:Y:S01]  /*20f0*/  MOV R53, UR13 ;  /* 0x0000000d00357c02 */ /* 0x000fe20008000f00 */
[----:B------:R-:W-:Y:S01]  /*2100*/  USEL UR20, UR52, UR57, !UP0 ;  /* 0x0000003934147287 */ /* 0x000fe2000c000000 */
[----:B------:R-:W-:Y:S01]  /*2110*/  IMAD.U32 R50, RZ, RZ, UR15 ;  /* 0x0000000fff327e24 */ /* 0x000fe2000f8e00ff */
        /* <DEDUP_REMOVED lines=10> */
[----:B------:R-:W-:Y:S01]  /*21c0*/  UIMAD UR32, UR8, UR9, UR32 ;  /* 0x00000009082072a4 */ /* 0x000fe2000f8e0220 */
[----:B------:R-:W-:Y:S01]  /*21d0*/  IMAD.U32 R32, RZ, RZ, UR16 ;  /* 0x00000010ff207e24 */ /* 0x000fe2000f8e00ff */
[----:B------:R-:W-:Y:S01]  /*21e0*/  UIADD3 UR10, UPT, UPT, -UR10, URZ, URZ ;  /* 0x000000ff0a0a7290 */ /* 0x000fe2000fffe1ff */
[----:B------:R-:W-:Y:S01]  /*21f0*/  MOV R29, UR14 ;  /* 0x0000000e001d7c02 */ /* 0x000fe20008000f00 */
[----:B------:R-:W-:Y:S01]  /*2200*/  UIADD3 UR9, UPT, UPT, -UR65, URZ, URZ ;  /* 0x000000ff41097290 */ /* 0x000fe2000fffe1ff */
[----:B------:R-:W-:Y:S01]  /*2210*/  IMAD.U32 R26, RZ, RZ, UR12 ;  /* 0x0000000cff1a7e24 */ /* 0x000fe2000f8e00ff */
[----:B------:R-:W-:-:S02]  /*2220*/  UIADD3 UR8, UPT, UPT, -UR35, URZ, URZ ;  /* 0x000000ff23087290 */ /* 0x000fc4000fffe1ff */
[----:B------:R-:W-:Y:S02]  /*2230*/  USEL UR24, UR42, UR24, !UP0 ;  /* 0x000000182a187287 */ /* 0x000fe4000c000000 */
[----:B------:R-:W-:Y:S02]  /*2240*/  USEL UR23, UR41, UR23, !UP0 ;  /* 0x0000001729177287 */ /* 0x000fe4000c000000 */
[----:B------:R-:W-:Y:S02]  /*2250*/  USEL UR22, UR40, UR22, !UP0 ;  /* 0x0000001628167287 */ /* 0x000fe4000c000000 */
[----:B------:R-:W-:Y:S01]  /*2260*/  UIMAD UR31, UR11, UR10, UR31 ;  /* 0x0000000a0b1f72a4 */ /* 0x000fe2000f8e021f */
[----:B------:R-:W-:Y:S01]  /*2270*/  MOV R23, UR24 ;  /* 0x0000001800177c02 */ /* 0x000fe20008000f00 */
[----:B------:R-:W-:Y:S01]  /*2280*/  UIMAD UR45, UR11, UR9, UR45 ;  /* 0x000000090b2d72a4 */ /* 0x000fe2000f8e022d */
[----:B------:R-:W-:Y:S01]  /*2290*/  IMAD.U32 R20, RZ, RZ, UR23 ;  /* 0x00000017ff147e24 */ /* 0x000fe2000f8e00ff */
[----:B------:R-:W-:Y:S01]  /*22a0*/  UIMAD UR47, UR11, UR8, UR47 ;  /* 0x000000080b2f72a4 */ /* 0x000fe2000f8e022f */
[----:B------:R-:W-:Y:S01]  /*22b0*/  MOV R17, UR22 ;  /* 0x0000001600117c02 */ /* 0x000fe20008000f00 */
[----:B------:R-:W-:-:S02]  /*22c0*/  UIADD3 UR13, UPT, UPT, -UR13, URZ, URZ ;  /* 0x000000ff0d0d7290 */ /* 0x000fc4000fffe1ff */
[----:B------:R-:W-:Y:S02]  /*22d0*/  UIADD3 UR15, UPT, UPT, -UR15, URZ, URZ ;  /* 0x000000ff0f0f7290 */ /* 0x000fe4000fffe1ff */
[----:B------:R-:W-:Y:S02]  /*22e0*/  UIADD3 UR17, UPT, UPT, -UR17, URZ, URZ ;  /* 0x000000ff11117290 */ /* 0x000fe4000fffe1ff */
[----:B------:R-:W-:Y:S02]  /*22f0*/  UIADD3 UR21, UPT, UPT, -UR21, URZ, URZ ;  /* 0x000000ff15157290 */ /* 0x000fe4000fffe1ff */
[----:B------:R-:W-:Y:S02]  /*2300*/  UIADD3 UR20, UPT, UPT, -UR20, URZ, URZ ;  /* 0x000000ff14147290 */ /* 0x000fe4000fffe1ff */
[----:B------:R-:W-:Y:S02]  /*2310*/  UIADD3 UR19, UPT, UPT, -UR19, URZ, URZ ;  /* 0x000000ff13137290 */ /* 0x000fe4000fffe1ff */
[----:B------:R-:W-:-:S02]  /*2320*/  UIADD3 UR18, UPT, UPT, -UR18, URZ, URZ ;  /* 0x000000ff12127290 */ /* 0x000fc4000fffe1ff */
[----:B------:R-:W-:Y:S02]  /*2330*/  UIADD3 UR16, UPT, UPT, -UR16, URZ, URZ ;  /* 0x000000ff10107290 */ /* 0x000fe4000fffe1ff */
[----:B------:R-:W-:Y:S02]  /*2340*/  UIADD3 UR14, UPT, UPT, -UR14, URZ, URZ ;  /* 0x000000ff0e0e7290 */ /* 0x000fe4000fffe1ff */
[----:B------:R-:W-:Y:S02]  /*2350*/  UIADD3 UR12, UPT, UPT, -UR12, URZ, URZ ;  /* 0x000000ff0c0c7290 */ /* 0x000fe4000fffe1ff */
[----:B------:R-:W-:Y:S02]  /*2360*/  UIADD3 UR10, UPT, UPT, -UR24, URZ, URZ ;  /* 0x000000ff180a7290 */ /* 0x000fe4000fffe1ff */
[----:B------:R-:W-:Y:S02]  /*2370*/  UIADD3 UR9, UPT, UPT, -UR23, URZ, URZ ;  /* 0x000000ff17097290 */ /* 0x000fe4000fffe1ff */
[----:B------:R-:W-:Y:S01]  /*2380*/  UIADD3 UR8, UPT, UPT, -UR22, URZ, URZ ;  /* 0x000000ff16087290 */ /* 0x000fe2000fffe1ff */
[----:B------:R-:W-:Y:S01]  /*2390*/  UMOV UR74, UR67 ;  /* 0x00000043004a7c82 */ /* 0x000fe20008000000 */
[----:B------:R-:W-:-:S02]  /*23a0*/  UIMAD UR13, UR11, UR13, UR49 ;  /* 0x0000000d0b0d72a4 */ /* 0x000fc4000f8e0231 */
[----:B------:R-:W-:Y:S02]  /*23b0*/  UIMAD UR15, UR11, UR15, UR51 ;  /* 0x0000000f0b0f72a4 */ /* 0x000fe4000f8e0233 */
[----:B------:R-:W-:Y:S02]  /*23c0*/  UIMAD UR17, UR11, UR17, UR53 ;  /* 0x000000110b1172a4 */ /* 0x000fe4000f8e0235 */
[----:B------:R-:W-:Y:S02]  /*23d0*/  UIMAD UR21, UR11, UR21, UR55 ;  /* 0x000000150b1572a4 */ /* 0x000fe4000f8e0237 */
[----:B------:R-:W-:Y:S02]  /*23e0*/  UIMAD UR20, UR11, UR20, UR52 ;  /* 0x000000140b1472a4 */ /* 0x000fe4000f8e0234 */
[----:B------:R-:W-:Y:S02]  /*23f0*/  UIMAD UR50, UR11, UR19, UR50 ;  /* 0x000000130b3272a4 */ /* 0x000fe4000f8e0232 */
[----:B------:R-:W-:-:S02]  /*2400*/  UIMAD UR18, UR11, UR18, UR48 ;  /* 0x000000120b1272a4 */ /* 0x000fc4000f8e0230 */
[----:B------:R-:W-:Y:S02]  /*2410*/  UIMAD UR16, UR11, UR16, UR46 ;  /* 0x000000100b1072a4 */ /* 0x000fe4000f8e022e */
[----:B------:R-:W-:Y:S02]  /*2420*/  UIMAD UR14, UR11, UR14, UR44 ;  /* 0x0000000e0b0e72a4 */ /* 0x000fe4000f8e022c */
[----:B------:R-:W-:Y:S02]  /*2430*/  UIMAD UR12, UR11, UR12, UR43 ;  /* 0x0000000c0b0c72a4 */ /* 0x000fe4000f8e022b */
[----:B------:R-:W-:Y:S02]  /*2440*/  UIMAD UR10, UR11, UR10, UR42 ;  /* 0x0000000a0b0a72a4 */ /* 0x000fe4000f8e022a */
[----:B------:R-:W-:Y:S02]  /*2450*/  UIMAD UR9, UR11, UR9, UR41 ;  /* 0x000000090b0972a4 */ /* 0x000fe4000f8e0229 */
[----:B------:R-:W-:-:S02]  /*2460*/  UIMAD UR8, UR11, UR8, UR40 ;  /* 0x000000080b0872a4 */ /* 0x000fc4000f8e0228 */
[----:B---3--:R-:W-:Y:S02]  /*2470*/  UIMAD UR23, UR29, UR6, UR4 ;  /* 0x000000061d1772a4 */ /* 0x008fe4000f8e0204 */
[----:B------:R-:W-:Y:S02]  /*2480*/  UIMAD UR22, UR74, UR6, UR4 ;  /* 0x000000064a1672a4 */ /* 0x000fe4000f8e0204 */
[----:B------:R-:W-:Y:S02]  /*2490*/  UIMAD UR11, UR68, UR6, UR4 ;  /* 0x00000006440b72a4 */ /* 0x000fe4000f8e0204 */
[----:B------:R-:W-:Y:S01]  /*24a0*/  IMAD.U32 R61, RZ, RZ, UR23 ;  /* 0x00000017ff3d7e24 */ /* 0x000fe2000f8e00ff */
[----:B------:R-:W-:Y:S01]  /*24b0*/  UIMAD UR23, UR69, UR6, UR4 ;  /* 0x00000006451772a4 */ /* 0x000fe2000f8e0204 */
[----:B------:R-:W-:Y:S01]  /*24c0*/  MOV R58, UR22 ;  /* 0x00000016003a7c02 */ /* 0x000fe20008000f00 */
[----:B------:R-:W-:Y:S01]  /*24d0*/  UIMAD UR22, UR70, UR6, UR4 ;  /* 0x00000006461672a4 */ /* 0x000fe2000f8e0204 */
[----:B------:R-:W-:Y:S01]  /*24e0*/  IMAD.U32 R55, RZ, RZ, UR11 ;  /* 0x0000000bff377e24 */ /* 0x000fe2000f8e00ff */
[----:B------:R-:W-:-:S02]  /*24f0*/  UIMAD UR11, UR71, UR6, UR4 ;  /* 0x00000006470b72a4 */ /* 0x000fc4000f8e0204 */
[----:B------:R-:W-:Y:S01]  /*2500*/  MOV R52, UR23 ;  /* 0x0000001700347c02 */ /* 0x000fe20008000f00 */
[----:B------:R-:W-:Y:S01]  /*2510*/  UIMAD UR23, UR72, UR6, UR4 ;  /* 0x00000006481772a4 */ /* 0x000fe2000f8e0204 */
[----:B------:R-:W-:Y:S01]  /*2520*/  IMAD.U32 R49, RZ, RZ, UR22 ;  /* 0x00000016ff317e24 */ /* 0x000fe2000f8e00ff */
[----:B------:R-:W-:Y:S01]  /*2530*/  UIMAD UR22, UR73, UR6, UR4 ;  /* 0x00000006491672a4 */ /* 0x000fe2000f8e0204 */
[----:B------:R-:W-:Y:S01]  /*2540*/  MOV R46, UR11 ;  /* 0x0000000b002e7c02 */ /* 0x000fe20008000f00 */
        /* <DEDUP_REMOVED lines=13> */
[----:B------:R-:W-:Y:S01]  /*2620*/  UIMAD UR4, UR32, UR6, UR4 ;  /* 0x00000006200472a4 */ /* 0x000fe2000f8e0204 */
[----:B------:R-:W-:Y:S01]  /*2630*/  IMAD.U32 R25, RZ, RZ, UR23 ;  /* 0x00000017ff197e24 */ /* 0x000fe2000f8e00ff */
[----:B------:R-:W-:Y:S01]  /*2640*/  UIMAD UR6, UR31, UR7, UR5 ;  /* 0x000000071f0672a4 */ /* 0x000fe2000f8e0205 */
[----:B------:R-:W-:Y:S01]  /*2650*/  MOV R22, UR22 ;  /* 0x0000001600167c02 */ /* 0x000fe20008000f00 */
        /* <DEDUP_REMOVED lines=14> */
[----:B------:R-:W-:Y:S01]  /*2740*/  IMAD.U32 R48, RZ, RZ, UR4 ;  /* 0x00000004ff307e24 */ /* 0x000fe2000f8e00ff */
[----:B------:R-:W-:Y:S01]  /*2750*/  UIMAD UR4, UR20, UR7, UR5 ;  /* 0x00000007140472a4 */ /* 0x000fe2000f8e0205 */
[----:B------:R-:W-:Y:S01]  /*2760*/  MOV R45, UR6 ;  /* 0x00000006002d7c02 */ /* 0x000fe20008000f00 */
[----:B------:R-:W-:-:S02]  /*2770*/  UIMAD UR6, UR50, UR7, UR5 ;  /* 0x00000007320672a4 */ /* 0x000fc4000f8e0205 */
[----:B------:R-:W-:Y:S01]  /*2780*/  MOV R33, UR11 ;  /* 0x0000000b00217c02 */ /* 0x000fe20008000f00 */
[----:B------:R-:W-:Y:S01]  /*2790*/  UIMAD UR11, UR12, UR7, UR5 ;  /* 0x000000070c0b72a4 */ /* 0x000fe2000f8e0205 */
[----:B------:R-:W-:Y:S01]  /*27a0*/  MOV R39, UR4 ;  /* 0x0000000400277c02 */ /* 0x000fe20008000f00 */
[----:B------:R-:W-:Y:S01]  /*27b0*/  UIMAD UR4, UR16, UR7, UR5 ;  /* 0x00000007100472a4 */ /* 0x000fe2000f8e0205 */
[----:B------:R-:W-:Y:S01]  /*27c0*/  IMAD.U32 R36, RZ, RZ, UR6 ;  /* 0x00000006ff247e24 */ /* 0x000fe2000f8e00ff */
[----:B------:R-:W-:Y:S02]  /*27d0*/  UIMAD UR6, UR14, UR7, UR5 ;  /* 0x000000070e0672a4 */ /* 0x000fe4000f8e0205 */
[----:B-----5:R-:W-:Y:S01]  /*27e0*/  IMAD.U32 R24, RZ, RZ, UR11 ;  /* 0x0000000bff187e24 */ /* 0x020fe2000f8e00ff */
[----:B------:R-:W-:Y:S01]  /*27f0*/  UIADD3 UR67, UPT, UPT, UR75, 0x8, URZ ;  /* 0x000000084b437890 */ /* 0x000fe2000fffe0ff */
[----:B------:R-:W-:Y:S01]  /*2800*/  IMAD.U32 R30, RZ, RZ, UR4 ;  /* 0x00000004ff1e7e24 */ /* 0x000fe2000f8e00ff */
[----:B------:R-:W-:Y:S01]  /*2810*/  UIMAD UR4, UR10, UR7, UR5 ;  /* 0x000000070a0472a4 */ /* 0x000fe2000f8e0205 */
[----:B------:R-:W-:Y:S01]  /*2820*/  MOV R27, UR6 ;  /* 0x00000006001b7c02 */ /* 0x000fe20008000f00 */
[----:B------:R-:W-:-:S02]  /*2830*/  UIMAD UR6, UR9, UR7, UR5 ;  /* 0x00000007090672a4 */ /* 0x000fc4000f8e0205 */
[----:B------:R-:W-:Y:S02]  /*2840*/  UIADD3 UR59, UPT, UPT, UR75, 0x10, URZ ;  /* 0x000000104b3b7890 */ /* 0x000fe4000fffe0ff */
[----:B------:R-:W-:Y:S01]  /*2850*/  MOV R21, UR4 ;  /* 0x0000000400157c02 */ /* 0x000fe20008000f00 */
[----:B------:R-:W-:Y:S01]  /*2860*/  UIMAD UR4, UR8, UR7, UR5 ;  /* 0x00000007080472a4 */ /* 0x000fe2000f8e0205 */
[----:B------:R-:W-:Y:S01]  /*2870*/  IMAD.U32 R18, RZ, RZ, UR6 ;  /* 0x00000006ff127e24 */ /* 0x000fe2000f8e00ff */
[----:B------:R-:W-:Y:S02]  /*2880*/  UIADD3 UR51, UPT, UPT, UR75, 0x18, URZ ;  /* 0x000000184b337890 */ /* 0x000fe4000fffe0ff */
[----:B------:R-:W-:Y:S02]  /*2890*/  UIADD3 UR43, UPT, UPT, UR75, 0x20, URZ ;  /* 0x000000204b2b7890 */ /* 0x000fe4000fffe0ff */
[----:B------:R-:W-:Y:S01]  /*28a0*/  MOV R15, UR4 ;  /* 0x00000004000f7c02 */ /* 0x000fe20008000f00 */
[----:B------:R-:W-:-:S02]  /*28b0*/  UIADD3 UR35, UPT, UPT, UR75, 0x28, URZ ;  /* 0x000000284b237890 */ /* 0x000fc4000fffe0ff */
[----:B------:R-:W-:Y:S02]  /*28c0*/  UIADD3 UR27, UPT, UPT, UR75, 0x30, URZ ;  /* 0x000000304b1b7890 */ /* 0x000fe4000fffe0ff */
[----:B------:R-:W-:Y:S01]  /*28d0*/  UIADD3 UR19, UPT, UPT, UR75, 0x38, URZ ;  /* 0x000000384b137890 */ /* 0x000fe2000fffe0ff */
[----:B------:R-:W-:Y:S01]  /*28e0*/  UMOV UR76, URZ ;  /* 0x000000ff004c7c82 */ /* 0x000fe20008000000 */
[----:B-1--4-:R-:W-:-:S10]  /*28f0*/  UMOV UR77, URZ ;  /* 0x000000ff004d7c82 */ /* 0x012fd40008000000 */
.L_x_22:
[----:B------:R-:W-:Y:S01]  /*2900*/  @!P5 IMAD.MOV.U32 R7, RZ, RZ, 0xc000 ;  /* 0x0000c000ff07d424 */ /* 0x000fe200078e00ff */
[----:B------:R-:W-:Y:S02]  /*2910*/  R2UR UR5, R10 ;  /* 0x000000000a0572ca */ /* 0x000fe400000e0000 */
[----:B------:R-:W-:Y:S11]  /*2920*/  R2UR UR4, R5 ;  /* 0x00000000050472ca */ /* 0x000ff600000e0000 */
[----:B------:R-:W-:Y:S02]  /*2930*/  @!UPT UIADD3 URZ, UPT, UPT, URZ, URZ, URZ ;  /* 0x000000fffffff290 */ /* 0x000fe4000fffe0ff */
[----:B------:R-:W-:Y:S06]  /*2940*/  ULEA UR4, UR5, UR4, 0x3 ;  /* 0x0000000405047291 */ /* 0x000fec000f8e18ff */
[----:B------:R-:W-:Y:S01]  /*2950*/  IMAD.U32 R0, RZ, RZ, UR4 ;  /* 0x00000004ff007e24 */ /* 0x000fe2000f8e00ff */
[----:B--2---:R-:W-:Y:S06]  /*2960*/  @P2 BRA `(.L_x_18) ;  /* 0x0000000000102947 */ /* 0x004fec0003800000 */
[----:B------:R-:W-:Y:S02]  /*2970*/  R2UR UR4, R0 ;  /* 0x00000000000472ca */ /* 0x000fe400000e0000 */
[----:B------:R-:W-:Y:S11]  /*2980*/  SHF.L.U32 R71, R14, 0x1f, RZ ;  /* 0x0000001f0e477819 */ /* 0x000ff600000006ff */
[----:B------:R-:W1:Y:S02]  /*2990*/  SYNCS.PHASECHK.TRANS64.TRYWAIT P0, [UR4+0x20], R71 ;  /* 0x00002047ff0075a7 */ /* 0x000e640008001104 */
[----:B-1----:R-:W-:Y:S05]  /*29a0*/  @!P0 BRA `(.L_x_19) ;  /* 0x000000ac00088947 */ /* 0x002fea0003800000 */
.L_x_18:
[----:B------:R-:W-:Y:S01]  /*29b0*/  R2UR UR4, R0 ;  /* 0x00000000000472ca */ /* 0x000fe200000e0000 */
[----:B------:R-:W-:Y:S11]  /*29c0*/  BSSY.RECONVERGENT B0, `(.L_x_20) ;  /* 0x0000005000007945 */ /* 0x000ff60003800200 */
[----:B------:R-:W-:Y:S01]  /*29d0*/  @!UPT UIADD3 URZ, UPT, UPT, URZ, URZ, URZ ;  /* 0x000000fffffff290 */ /* 0x000fe2000fffe0ff */
[----:B------:R2:W-:Y:S01]  /*29e0*/  @!P5 SYNCS.ARRIVE.TRANS64 RZ, [UR4], R7 ;  /* 0x00000007ffffd9a7 */ /* 0x0005e20008000004 */
[----:B------:R-:W-:Y:S05]  /*29f0*/  @P4 BRA `(.L_x_21) ;  /* 0x0000000000044947 */ /* 0x000fea0003800000 */
[----:B------:R-:W-:Y:S05]  /*2a00*/  BPT.TRAP 0x1 ;  /* 0x000000040000795c */ /* 0x000fea0000300000 */
.L_x_21:
[----:B------:R-:W-:Y:S05]  /*2a10*/  BSYNC.RECONVERGENT B0 ;  /* 0x0000000000007941 */ /* 0x000fea0003800200 */
.L_x_20:
[----:B------:R-:W3:Y:S01]  /*2a20*/  LDCU.64 UR6, c[0x0][0x4b8] ;  /* 0x00009700ff0677ac */ /* 0x000ee20008000a00 */
[----:B------:R-:W-:Y:S01]  /*2a30*/  VIADD R8, R10, 0x1 ;  /* 0x000000010a087836 */ /* 0x000fe20000000000 */
[----:B------:R-:W-:Y:S01]  /*2a40*/  R2UR UR17, R0 ;  /* 0x00000000001172ca */ /* 0x000fe200000e0000 */
[----:B------:R-:W-:Y:S01]  /*2a50*/  VIADD R12, R12, 0x1 ;  /* 0x000000010c0c7836 */ /* 0x000fe20000000000 */
[----:B------:R-:W3:Y:S01]  /*2a60*/  LDCU.64 UR4, c[0x0][0x4d8] ;  /* 0x00009b00ff0477ac */ /* 0x000ee20008000a00 */
[----:B-1----:R-:W-:Y:S02]  /*2a70*/  MOV.SPILL R71, UR19 ;  /* 0x0000001300477c02 */ /* 0x002fe40009000f00 */
[----:B------:R-:W-:Y:S02]  /*2a80*/  ISETP.NE.AND P1, PT, R8, 0x4, PT ;  /* 0x000000040800780c */ /* 0x000fe40003f25270 */
[----:B------:R-:W-:Y:S02]  /*2a90*/  ELECT P0, URZ, PT ;  /* 0x0000000000ff782f */ /* 0x000fe40003800000 */
[----:B------:R-:W-:Y:S01]  /*2aa0*/  R2UR UR19, R61 ;  /* 0x000000003d1372ca */ /* 0x000fe200000e0000 */
[----:B------:R-:W-:Y:S01]  /*2ab0*/  UMOV UR68, UR76 ;  /* 0x0000004c00447c82 */ /* 0x000fe20008000000 */
[----:B------:R-:W-:Y:S01]  /*2ac0*/  R2UR UR20, R60 ;  /* 0x000000003c1472ca */ /* 0x000fe200000e0000 */
[----:B------:R-:W-:Y:S01]  /*2ad0*/  UMOV UR69, UR77 ;  /* 0x0000004d00457c82 */ /* 0x000fe20008000000 */
[----:B------:R-:W-:Y:S01]  /*2ae0*/  R2UR UR21, R62 ;  /* 0x000000003e1572ca */ /* 0x000fe200000e0000 */
[----:B------:R-:W-:Y:S01]  /*2af0*/  UMOV UR60, UR76 ;  /* 0x0000004c003c7c82 */ /* 0x000fe20008000000 */
[----:B------:R-:W-:Y:S01]  /*2b00*/  SEL R75, RZ, 0x1, P1 ;  /* 0x00000001ff4b7807 */ /* 0x000fe20000800000 */
[----:B------:R-:W-:Y:S01]  /*2b10*/  UMOV UR14, UR17 ;  /* 0x00000011000e7c82 */ /* 0x000fe20008000000 */
[----:B------:R-:W-:Y:S01]  /*2b20*/  MOV.SPILL R74, UR35 ;  /* 0x00000023004a7c02 */ /* 0x000fe20009000f00 */
[----:B------:R-:W-:Y:S01]  /*2b30*/  UMOV UR9, UR14 ;  /* 0x0000000e00097c82 */ /* 0x000fe20008000000 */
[----:B------:R-:W-:Y:S01]  /*2b40*/  LOP3.LUT R14, R14, R75, RZ, 0x3c, !PT ;  /* 0x0000004b0e0e7212 */ /* 0x000fe200078e3cff */
[----:B------:R-:W-:Y:S01]  /*2b50*/  UMOV UR33, UR14 ;  /* 0x0000000e00217c82 */ /* 0x000fe20008000000 */
[--C-:B--2---:R-:W-:Y:S01]  /*2b60*/  @P0 IMAD R7, R10, 0x8000, R5.reuse ;  /* 0x000080000a070824 */ /* 0x104fe200078e0205 */
[----:B---3--:R-:W-:Y:S01]  /*2b70*/  UIMAD UR4, UR76, UR6, UR4 ;  /* 0x000000064c0472a4 */ /* 0x008fe2000f8e0204 */
[----:B------:R-:W-:Y:S01]  /*2b80*/  @P0 IMAD.SHL.U32 R2, R9, 0x40, RZ ;  /* 0x0000004009020824 */ /* 0x000fe200078e00ff */
[----:B------:R-:W-:Y:S01]  /*2b90*/  UIMAD UR5, UR77, UR7, UR5 ;  /* 0x000000074d0572a4 */ /* 0x000fe2000f8e0205 */
[C---:B------:R-:W-:Y:S01]  /*2ba0*/  @P0 VIADD R0, R7.reuse, 0x8400 ;  /* 0x0000840007000836 */ /* 0x040fe20000000000 */
[----:B------:R-:W-:Y:S01]  /*2bb0*/  UIADD3 UR6, UP0, UPT, UR62, 0x80, URZ ;  /* 0x000000803e067890 */ /* 0x000fe2000ff1e0ff */
[----:B------:R-:W-:Y:S01]  /*2bc0*/  SHF.L.U32 R76, R14, 0x1f, RZ ;  /* 0x0000001f0e4c7819 */ /* 0x000fe200000006ff */
[----:B------:R-:W-:Y:S01]  /*2bd0*/  UPRMT UR4, UR4, 0x40, UR5 ;  /* 0x0000004004047896 */ /* 0x000fe20008000005 */
[----:B------:R-:W-:Y:S01]  /*2be0*/  @P0 R2UR UR18, R2 ;  /* 0x00000000021202ca */ /* 0x000fe200000e0000 */
[C---:B------:R-:W-:Y:S01]  /*2bf0*/  @P0 VIADD R2, R7.reuse, 0x8800 ;  /* 0x0000880007020836 */ /* 0x040fe20000000000 */
[----:B------:R-:W-:Y:S01]  /*2c00*/  @P0 R2UR UR16, R0 ;  /* 0x00000000001002ca */ /* 0x000fe200000e0000 */
[----:B------:R-:W-:Y:S01]  /*2c10*/  UIADD3.X UR7, UPT, UPT, URZ, UR63, URZ, UP0, !UPT ;  /* 0x0000003fff077290 */ /* 0x000fe200087fe4ff */
[----:B------:R-:W-:Y:S01]  /*2c20*/  SEL R0, R8, RZ, P1 ;  /* 0x000000ff08007207 */ /* 0x000fe20000800000 */
[----:B------:R-:W-:Y:S01]  /*2c30*/  UPRMT UR4, UR4, 0x5410, URZ ;  /* 0x0000541004047896 */ /* 0x000fe200080000ff */
[----:B------:R-:W-:Y:S01]  /*2c40*/  @P0 R2UR UR8, R2 ;  /* 0x00000000020802ca */ /* 0x000fe200000e0000 */
[----:B------:R-:W-:Y:S01]  /*2c50*/  UMOV UR5, UR21 ;  /* 0x0000001500057c82 */ /* 0x000fe20008000000 */
[----:B------:R-:W-:Y:S01]  /*2c60*/  UMOV UR11, UR19 ;  /* 0x00000013000b7c82 */ /* 0x000fe20008000000 */
[--C-:B------:R-:W-:Y:S01]  /*2c70*/  IMAD R77, R0, 0x8, R5.reuse ;  /* 0x00000008004d7824 */ /* 0x100fe200078e0205 */
[----:B------:R-:W-:Y:S01]  /*2c80*/  UMOV UR12, UR20 ;  /* 0x00000014000c7c82 */ /* 0x000fe20008000000 */
[----:B------:R-:W-:Y:S01]  /*2c90*/  UMOV UR13, UR5 ;  /* 0x00000005000d7c82 */ /* 0x000fe20008000000 */
[----:B------:R-:W-:Y:S01]  /*2ca0*/  @P0 VIADD R2, R7, 0x8c00 ;  /* 0x00008c0007020836 */ /* 0x000fe20000000000 */
[----:B------:R-:W-:Y:S01]  /*2cb0*/  UMOV UR15, UR18 ;  /* 0x00000012000f7c82 */ /* 0x000fe20008000000 */
[----:B------:R3:W4:Y:S01]  /*2cc0*/  SYNCS.PHASECHK.TRANS64.TRYWAIT P2, [R77+URZ+0x20], R76 ;  /* 0x0000204c4d0075a7 */ /* 0x00072200080411ff */
[----:B------:R1:W-:Y:S01]  /*2cd0*/  UTMALDG.4D.IM2COL [UR16], [UR6], UR4 ;  /* 0x00000010060073b4 */ /* 0x0003e20008058004 */
[----:B------:R-:W-:Y:S01]  /*2ce0*/  UIADD3 UR10, UPT, UPT, UR15, 0x20, URZ ;  /* 0x000000200f0a7890 */ /* 0x000fe2000fffe0ff */
[----:B------:R-:W-:Y:S01]  /*2cf0*/  R2UR UR35, R58 ;  /* 0x000000003a2372ca */ /* 0x000fe200000e0000 */
[----:B------:R-:W-:Y:S01]  /*2d00*/  UMOV UR34, UR15 ;  /* 0x0000000f00227c82 */ /* 0x000fe20008000000 */
[----:B------:R-:W-:Y:S01]  /*2d10*/  R2UR UR36, R57 ;  /* 0x00000000392472ca */ /* 0x000fe200000e0000 */
[----:B------:R-:W-:Y:S01]  /*2d20*/  UMOV UR25, UR14 ;  /* 0x0000000e00197c82 */ /* 0x000fe20008000000 */
[----:B------:R-:W-:Y:S01]  /*2d30*/  R2UR UR37, R59 ;  /* 0x000000003b2572ca */ /* 0x000fe200000e0000 */
[----:B------:R-:W-:Y:S01]  /*2d40*/  UMOV UR26, UR15 ;  /* 0x0000000f001a7c82 */ /* 0x000fe20008000000 */
[----:B------:R-:W-:Y:S01]  /*2d50*/  @P0 R2UR UR32, R2 ;  /* 0x00000000022002ca */ /* 0x000fe200000e0000 */
[----:B------:R-:W-:Y:S01]  /*2d60*/  UMOV UR73, UR14 ;  /* 0x0000000e00497c82 */ /* 0x000fe20008000000 */
[----:B------:R2:W-:Y:S01]  /*2d70*/  UTMALDG.4D.IM2COL [UR8], [UR6], UR4 ;  /* 0x00000008060073b4 */ /* 0x0005e20008058004 */
[----:B------:R-:W-:Y:S01]  /*2d80*/  @P0 VIADD R2, R7, 0x9000 ;  /* 0x0000900007020836 */ /* 0x000fe20000000000 */
[----:B------:R-:W-:Y:S01]  /*2d90*/  R2UR UR28, R54 ;  /* 0x00000000361c72ca */ /* 0x000fe200000e0000 */
[----:B------:R-:W-:Y:S01]  /*2da0*/  UMOV UR74, UR15 ;  /* 0x0000000f004a7c82 */ /* 0x000fe20008000000 */
[----:B------:R-:W-:Y:S01]  /*2db0*/  R2UR UR29, R56 ;  /* 0x00000000381d72ca */ /* 0x000fe200000e0000 */
[----:B------:R-:W-:Y:S01]  /*2dc0*/  UMOV UR65, UR14 ;  /* 0x0000000e00417c82 */ /* 0x000fe20008000000 */
[----:B------:R-:W-:Y:S01]  /*2dd0*/  UMOV UR66, UR15 ;  /* 0x0000000f00427c82 */ /* 0x000fe20008000000 */
[----:B------:R-:W-:Y:S01]  /*2de0*/  UMOV UR57, UR14 ;  /* 0x0000000e00397c82 */ /* 0x000fe20008000000 */
[----:B------:R-:W-:Y:S01]  /*2df0*/  UMOV UR61, UR77 ;  /* 0x0000004d003d7c82 */ /* 0x000fe20008000000 */
[----:B------:R-:W-:Y:S01]  /*2e00*/  UMOV UR58, UR15 ;  /* 0x0000000f003a7c82 */ /* 0x000fe20008000000 */
[----:B------:R-:W-:Y:S01]  /*2e10*/  UMOV UR49, UR14 ;  /* 0x0000000e00317c82 */ /* 0x000fe20008000000 */
[----:B------:R5:W-:Y:S01]  /*2e20*/  UTMALDG.4D.IM2COL [UR32], [UR6], UR4 ;  /* 0x00000020060073b4 */ /* 0x000be20008058004 */
[----:B------:R-:W-:Y:S01]  /*2e30*/  UMOV UR5, UR37 ;  /* 0x0000002500057c82 */ /* 0x000fe20008000000 */
[----:B------:R-:W-:Y:S01]  /*2e40*/  MOV.SPILL R72, UR27 ;  /* 0x0000001b00487c02 */ /* 0x000fe20009000f00 */
        /* <DEDUP_REMOVED lines=8> */
[----:B------:R-:W-:Y:S04]  /*2ed0*/  MOV.SPILL R73, UR30 ;  /* 0x0000001e00497c02 */ /* 0x000fe80009000f00 */
[----:B------:R-:W-:Y:S02]  /*2ee0*/  R2UR.FILL UR30, R73 ;  /* 0x00000000491e72ca */ /* 0x000fe400004e0000 */
[----:B-1----:R-:W-:Y:S01]  /*2ef0*/  R2UR UR19, R52 ;  /* 0x00000000341372ca */ /* 0x002fe200000e0000 */
[----:B------:R-:W-:Y:S01]  /*2f00*/  UMOV UR17, UR14 ;  /* 0x0000000e00117c82 */ /* 0x000fe20008000000 */
[----:B------:R-:W-:Y:S01]  /*2f10*/  R2UR UR20, R51 ;  /* 0x00000000331472ca */ /* 0x000fe200000e0000 */
[----:B------:R-:W-:Y:S01]  /*2f20*/  UMOV UR18, UR15 ;  /* 0x0000000f00127c82 */ /* 0x000fe20008000000 */
[----:B------:R-:W-:Y:S02]  /*2f30*/  R2UR UR21, R53 ;  /* 0x00000000351572ca */ /* 0x000fe400000e0000 */
[----:B--2---:R-:W-:Y:S01]  /*2f40*/  @P0 R2UR UR8, R2 ;  /* 0x00000000020802ca */ /* 0x004fe200000e0000 */
[----:B------:R-:W-:Y:S01]  /*2f50*/  UMOV UR11, UR35 ;  /* 0x00000023000b7c82 */ /* 0x000fe20008000000 */
[----:B------:R-:W-:Y:S01]  /*2f60*/  UMOV UR12, UR36 ;  /* 0x00000024000c7c82 */ /* 0x000fe20008000000 */
[----:B------:R-:W-:Y:S01]  /*2f70*/  UMOV UR13, UR5 ;  /* 0x00000005000d7c82 */ /* 0x000fe20008000000 */
[C---:B------:R-:W-:Y:S01]  /*2f80*/  @P0 VIADD R2, R7.reuse, 0x9400 ;  /* 0x0000940007020836 */ /* 0x040fe20000000000 */
[----:B------:R-:W-:Y:S04]  /*2f90*/  UMOV UR5, UR29 ;  /* 0x0000001d00057c82 */ /* 0x000fe80008000000 */
[----:B------:R-:W-:Y:S01]  /*2fa0*/  @P0 R2UR UR24, R2 ;  /* 0x00000000021802ca */ /* 0x000fe200000e0000 */
[----:B------:R-:W-:Y:S01]  /*2fb0*/  @P0 VIADD R2, R7, 0x9800 ;  /* 0x0000980007020836 */ /* 0x000fe20000000000 */
[----:B-----5:R-:W-:Y:S02]  /*2fc0*/  R2UR UR35, R49 ;  /* 0x00000000312372ca */ /* 0x020fe400000e0000 */
[----:B------:R1:W-:Y:S01]  /*2fd0*/  UTMALDG.4D.IM2COL [UR8], [UR6], UR4 ;  /* 0x00000008060073b4 */ /* 0x0003e20008058004 */
[----:B------:R-:W-:Y:S02]  /*2fe0*/  R2UR UR36, R48 ;  /* 0x00000000302472ca */ /* 0x000fe400000e0000 */
[----:B------:R-:W-:Y:S06]  /*2ff0*/  R2UR UR37, R50 ;  /* 0x00000000322572ca */ /* 0x000fec00000e0000 */
[----:B------:R2:W-:Y:S01]  /*3000*/  UTMALDG.4D.IM2COL [UR24], [UR6], UR4 ;  /* 0x00000018060073b4 */ /* 0x0005e20008058004 */
[----:B-1----:R-:W-:Y:S01]  /*3010*/  @P0 R2UR UR8, R2 ;  /* 0x00000000020802ca */ /* 0x002fe200000e0000 */
[----:B------:R-:W-:Y:S01]  /*3020*/  UMOV UR11, UR27 ;  /* 0x0000001b000b7c82 */ /* 0x000fe20008000000 */
[----:B------:R-:W-:Y:S01]  /*3030*/  UMOV UR12, UR28 ;  /* 0x0000001c000c7c82 */ /* 0x000fe20008000000 */
[----:B------:R-:W-:Y:S01]  /*3040*/  UMOV UR13, UR5 ;  /* 0x00000005000d7c82 */ /* 0x000fe20008000000 */
[C---:B------:R-:W-:Y:S01]  /*3050*/  @P0 VIADD R2, R7.reuse, 0x9c00 ;  /* 0x00009c0007020836 */ /* 0x040fe20000000000 */
[----:B------:R-:W-:Y:S04]  /*3060*/  UMOV UR5, UR21 ;  /* 0x0000001500057c82 */ /* 0x000fe80008000000 */
[----:B------:R-:W-:Y:S01]  /*3070*/  @P0 R2UR UR16, R2 ;  /* 0x00000000021002ca */ /* 0x000fe200000e0000 */
[----:B------:R-:W-:Y:S01]  /*3080*/  @P0 VIADD R2, R7, 0xa000 ;  /* 0x0000a00007020836 */ /* 0x000fe20000000000 */
[----:B--2---:R-:W-:Y:S02]  /*3090*/  R2UR UR27, R46 ;  /* 0x000000002e1b72ca */ /* 0x004fe400000e0000 */
        /* <DEDUP_REMOVED lines=141> */
[----:B--2---:R-:W-:Y:S01]  /*3970*/  UMOV UR36, UR76 ;  /* 0x0000004c00247c82 */ /* 0x004fe20008000000 */
[----:B------:R-:W-:Y:S01]  /*3980*/  R2UR.FILL UR35, R74 ;  /* 0x000000004a2372ca */ /* 0x000fe200004e0000 */
[----:B------:R-:W-:Y:S01]  /*3990*/  UMOV UR37, UR77 ;  /* 0x0000004d00257c82 */ /* 0x000fe20008000000 */
[----:B------:R1:W-:Y:S01]  /*39a0*/  UTMALDG.4D.IM2COL [UR8], [UR6], UR4 ;  /* 0x00000008060073b4 */ /* 0x0003e20008058004 */
[C---:B------:R-:W-:Y:S08]  /*39b0*/  @P0 VIADD R2, R7.reuse, 0xf800 ;  /* 0x0000f80007020836 */ /* 0x040ff00000000000 */
[----:B------:R2:W-:Y:S01]  /*39c0*/  UTMALDG.4D.IM2COL [UR24], [UR6], UR4 ;  /* 0x00000018060073b4 */ /* 0x0005e20008058004 */
[----:B-1----:R-:W-:Y:S01]  /*39d0*/  @P0 R2UR UR8, R2 ;  /* 0x00000000020802ca */ /* 0x002fe200000e0000 */
[----:B------:R-:W-:Y:S01]  /*39e0*/  UMOV UR11, UR27 ;  /* 0x0000001b000b7c82 */ /* 0x000fe20008000000 */
[----:B------:R-:W-:Y:S01]  /*39f0*/  UMOV UR12, UR28 ;  /* 0x0000001c000c7c82 */ /* 0x000fe20008000000 */
[----:B------:R-:W-:Y:S01]  /*3a00*/  UMOV UR13, UR5 ;  /* 0x00000005000d7c82 */ /* 0x000fe20008000000 */
[C---:B------:R-:W-:Y:S01]  /*3a10*/  @P0 VIADD R2, R7.reuse, 0xfc00 ;  /* 0x0000fc0007020836 */ /* 0x040fe20000000000 */
[----:B------:R-:W-:Y:S01]  /*3a20*/  UMOV UR5, UR21 ;  /* 0x0000001500057c82 */ /* 0x000fe20008000000 */
[----:B------:R-:W-:Y:S03]  /*3a30*/  @P0 VIADD R7, R7, 0x10000 ;  /* 0x0001000007070836 */ /* 0x000fe60000000000 */
[----:B------:R-:W-:Y:S01]  /*3a40*/  @P0 R2UR UR16, R2 ;  /* 0x00000000021002ca */ /* 0x000fe200000e0000 */
[----:B--2---:R-:W-:Y:S01]  /*3a50*/  UMOV UR28, UR76 ;  /* 0x0000004c001c7c82 */ /* 0x004fe20008000000 */
[----:B------:R-:W-:Y:S01]  /*3a60*/  R2UR.FILL UR27, R72 ;  /* 0x00000000481b72ca */ /* 0x000fe200004e0000 */
[----:B------:R-:W-:Y:S01]  /*3a70*/  UMOV UR29, UR77 ;  /* 0x0000004d001d7c82 */ /* 0x000fe20008000000 */
[----:B------:R1:W-:Y:S09]  /*3a80*/  UTMALDG.4D.IM2COL [UR8], [UR6], UR4 ;  /* 0x00000008060073b4 */ /* 0x0003f20008058004 */
[----:B------:R2:W-:Y:S01]  /*3a90*/  UTMALDG.4D.IM2COL [UR16], [UR6], UR4 ;  /* 0x00000010060073b4 */ /* 0x0005e20008058004 */
[----:B-1----:R-:W-:Y:S01]  /*3aa0*/  @P0 R2UR UR8, R7 ;  /* 0x00000000070802ca */ /* 0x002fe200000e0000 */
[----:B------:R-:W-:Y:S01]  /*3ab0*/  UMOV UR11, UR19 ;  /* 0x00000013000b7c82 */ /* 0x000fe20008000000 */
[----:B------:R-:W-:Y:S01]  /*3ac0*/  UMOV UR12, UR20 ;  /* 0x00000014000c7c82 */ /* 0x000fe20008000000 */
[----:B------:R-:W-:Y:S01]  /*3ad0*/  UMOV UR13, UR5 ;  /* 0x00000005000d7c82 */ /* 0x000fe20008000000 */
[----:B------:R-:W-:Y:S02]  /*3ae0*/  @P0 IMAD R7, R10, 0x4000, R5 ;  /* 0x000040000a070824 */ /* 0x000fe400078e0205 */
[----:B------:R-:W-:Y:S02]  /*3af0*/  IMAD.MOV.U32 R10, RZ, RZ, R0 ;  /* 0x000000ffff0a7224 */ /* 0x000fe400078e0000 */
[----:B------:R-:W-:Y:S01]  /*3b00*/  @P0 VIADD R2, R7, 0x28400 ;  /* 0x0002840007020836 */ /* 0x000fe20000000000 */
[----:B--2---:R-:W-:Y:S01]  /*3b10*/  R2UR.FILL UR19, R71 ;  /* 0x00000000471372ca */ /* 0x004fe200004e0000 */
[----:B------:R-:W-:Y:S01]  /*3b20*/  UMOV UR20, UR76 ;  /* 0x0000004c00147c82 */ /* 0x000fe20008000000 */
[----:B------:R-:W-:Y:S02]  /*3b30*/  UMOV UR21, UR77 ;  /* 0x0000004d00157c82 */ /* 0x000fe40008000000 */
[----:B------:R1:W-:Y:S01]  /*3b40*/  UTMALDG.4D.IM2COL [UR8], [UR6], UR4 ;  /* 0x00000008060073b4 */ /* 0x0003e20008058004 */
[----:B------:R-:W-:Y:S01]  /*3b50*/  @P0 R2UR UR72, R2 ;  /* 0x00000000024802ca */ /* 0x000fe200000e0000 */
[C---:B------:R-:W-:Y:S01]  /*3b60*/  @P0 VIADD R2, R7.reuse, 0x28800 ;  /* 0x0002880007020836 */ /* 0x040fe20000000000 */
[----:B-1----:R-:W-:Y:S04]  /*3b70*/  UIADD3 UR4, UP0, UPT, UR62, 0x180, URZ ;  /* 0x000001803e047890 */ /* 0x002fe8000ff1e0ff */
[----:B------:R-:W-:Y:S01]  /*3b80*/  @P0 R2UR UR8, R2 ;  /* 0x00000000020802ca */ /* 0x000fe200000e0000 */
[----:B------:R-:W-:Y:S01]  /*3b90*/  UMOV UR6, 0x0 ;  /* 0x0000000000067882 */ /* 0x000fe20000000000 */
[----:B------:R-:W-:Y:S01]  /*3ba0*/  UMOV UR7, 0x10000000 ;  /* 0x1000000000077882 */ /* 0x000fe20000000000 */
[----:B------:R-:W-:Y:S01]  /*3bb0*/  UIADD3.X UR5, UPT, UPT, URZ, UR63, URZ, UP0, !UPT ;  /* 0x0000003fff057290 */ /* 0x000fe200087fe4ff */
[C---:B------:R-:W-:Y:S01]  /*3bc0*/  @P0 VIADD R2, R7.reuse, 0x28c00 ;  /* 0x00028c0007020836 */ /* 0x040fe20000000000 */
[----:B------:R-:W-:Y:S01]  /*3bd0*/  UMOV UR11, UR75 ;  /* 0x0000004b000b7c82 */ /* 0x000fe20008000000 */
[----:B------:R-:W-:Y:S01]  /*3be0*/  UMOV UR12, UR76 ;  /* 0x0000004c000c7c82 */ /* 0x000fe20008000000 */
[----:B------:R-:W-:Y:S02]  /*3bf0*/  UMOV UR13, UR77 ;  /* 0x0000004d000d7c82 */ /* 0x000fe40008000000 */
[----:B------:R-:W-:Y:S01]  /*3c00*/  @P0 R2UR UR64, R2 ;  /* 0x00000000024002ca */ /* 0x000fe200000e0000 */
[C---:B------:R-:W-:Y:S02]  /*3c10*/  @P0 VIADD R2, R7.reuse, 0x29000 ;  /* 0x0002900007020836 */ /* 0x040fe40000000000 */
[----:B------:R-:W-:Y:S01]  /*3c20*/  UTMALDG.4D [UR72], [UR4], desc[UR6] ;  /* 0x00000648040075b4 */ /* 0x000fe20008019000 */
[----:B------:R1:W-:Y:S09]  /*3c30*/  UTMALDG.4D [UR8], [UR4], desc[UR6] ;  /* 0x00000608040075b4 */ /* 0x0003f20008019000 */
[----:B------:R-:W-:Y:S01]  /*3c40*/  UTMALDG.4D [UR64], [UR4], desc[UR6] ;  /* 0x00000640040075b4 */ /* 0x000fe20008019000 */
[----:B-1----:R-:W-:Y:S01]  /*3c50*/  @P0 R2UR UR8, R2 ;  /* 0x00000000020802ca */ /* 0x002fe200000e0000 */
[----:B------:R-:W-:Y:S01]  /*3c60*/  UMOV UR11, UR67 ;  /* 0x00000043000b7c82 */ /* 0x000fe20008000000 */
[C---:B------:R-:W-:Y:S05]  /*3c70*/  @P0 VIADD R2, R7.reuse, 0x29400 ;  /* 0x0002940007020836 */ /* 0x040fea0000000000 */
[----:B------:R-:W-:Y:S01]  /*3c80*/  @P0 R2UR UR56, R2 ;  /* 0x00000000023802ca */ /* 0x000fe200000e0000 */
[C---:B------:R-:W-:Y:S05]  /*3c90*/  @P0 VIADD R2, R7.reuse, 0x29800 ;  /* 0x0002980007020836 */ /* 0x040fea0000000000 */
[----:B------:R1:W-:Y:S07]  /*3ca0*/  UTMALDG.4D [UR8], [UR4], desc[UR6] ;  /* 0x00000608040075b4 */ /* 0x0003ee0008019000 */
        /* <DEDUP_REMOVED lines=31> */
[C---:B------:R-:W-:Y:S02]  /*3ea0*/  @P0 VIADD R2, R7.reuse, 0x2bc00 ;  /* 0x0002bc0007020836 */ /* 0x040fe40000000000 */
[----:B------:R-:W-:Y:S03]  /*3eb0*/  @P0 VIADD R7, R7, 0x2c000 ;  /* 0x0002c00007070836 */ /* 0x000fe60000000000 */
[----:B------:R-:W-:Y:S01]  /*3ec0*/  @P0 R2UR UR16, R2 ;  /* 0x00000000021002ca */ /* 0x000fe200000e0000 */
[----:B------:R-:W-:Y:S04]  /*3ed0*/  IMAD.U32 R2, RZ, RZ, UR77 ;  /* 0x0000004dff027e24 */ /* 0x000fe8000f8e00ff */
[----:B------:R-:W-:Y:S01]  /*3ee0*/  VIADD R2, R2, 0x1 ;  /* 0x0000000102027836 */ /* 0x000fe20000000000 */
[----:B------:R1:W-:Y:S07]  /*3ef0*/  UTMALDG.4D [UR8], [UR4], desc[UR6] ;  /* 0x00000608040075b4 */ /* 0x0003ee0008019000 */
[----:B------:R3:W-:Y:S01]  /*3f00*/  UTMALDG.4D [UR16], [UR4], desc[UR6] ;  /* 0x00000610040075b4 */ /* 0x0007e20008019000 */
[----:B-1----:R-:W-:Y:S01]  /*3f10*/  @P0 R2UR UR8, R7 ;  /* 0x00000000070802ca */ /* 0x002fe200000e0000 */
[----:B------:R-:W-:Y:S01]  /*3f20*/  IMAD.U32 R7, RZ, RZ, UR76 ;  /* 0x0000004cff077e24 */ /* 0x000fe2000f8e00ff */
[----:B------:R-:W-:Y:S03]  /*3f30*/  UMOV UR11, UR19 ;  /* 0x00000013000b7c82 */ /* 0x000fe60008000000 */
[----:B------:R-:W-:Y:S05]  /*3f40*/  VIADD R7, R7, 0x1 ;  /* 0x0000000107077836 */ /* 0x000fea0000000000 */
[C---:B------:R-:W-:Y:S03]  /*3f50*/  ISETP.NE.AND P0, PT, R7.reuse, R4, PT ;  /* 0x000000040700720c */ /* 0x040fe60003f05270 */
[----:B------:R3:W-:Y:S01]  /*3f60*/  UTMALDG.4D [UR8], [UR4], desc[UR6] ;  /* 0x00000608040075b4 */ /* 0x0007e20008019000 */
[----:B------:R-:W-:Y:S04]  /*3f70*/  SEL R7, R7, RZ, P0 ;  /* 0x000000ff07077207 */ /* 0x000fe80000000000 */
[----:B------:R-:W-:Y:S05]  /*3f80*/  R2UR UR76, R7 ;  /* 0x00000000074c72ca */ /* 0x000fea00000e0000 */
[----:B------:R-:W-:Y:S01]  /*3f90*/  @P0 IMAD R2, RZ, RZ, UR77 ;  /* 0x0000004dff020e24 */ /* 0x000fe2000f8e02ff */
[----:B------:R-:W-:Y:S04]  /*3fa0*/  ISETP.NE.AND P0, PT, R12, R11, PT ;  /* 0x0000000b0c00720c */ /* 0x000fe80003f05270 */
[C---:B------:R-:W-:Y:S04]  /*3fb0*/  ISETP.NE.AND P1, PT, R2.reuse, R3, PT ;  /* 0x000000030200720c */ /* 0x040fe80003f25270 */
[----:B------:R-:W-:Y:S04]  /*3fc0*/  SEL R2, R2, RZ, P1 ;  /* 0x000000ff02027207 */ /* 0x000fe80000800000 */
[----:B------:R-:W-:Y:S01]  /*3fd0*/  R2UR UR77, R2 ;  /* 0x00000000024d72ca */ /* 0x000fe200000e0000 */
[----:B------:R-:W-:Y:S04]  /*3fe0*/  VIADD R2, R9, 0x1 ;  /* 0x0000000109027836 */ /* 0x000fe80000000000 */
[----:B------:R-:W-:Y:S04]  /*3ff0*/  @P1 IMAD.MOV R2, RZ, RZ, R9 ;  /* 0x000000ffff021224 */ /* 0x000fe800078e0209 */
[----:B------:R-:W-:Y:S01]  /*4000*/  IMAD.MOV.U32 R9, RZ, RZ, R2 ;  /* 0x000000ffff097224 */ /* 0x000fe200078e0002 */
[----:B---34-:R-:W-:Y:S06]  /*4010*/  @P0 BRA `(.L_x_22) ;  /* 0xffffffe800380947 */ /* 0x018fec000383ffff */
.L_x_17:
[----:B-1----:R-:W-:Y:S01]  /*4020*/  IMAD R3, R0, 0x8, R5 ;  /* 0x0000000800037824 */ /* 0x002fe200078e0205 */
[----:B------:R-:W-:Y:S01]  /*4030*/  SHF.L.U32 R2, R14, 0x1f, RZ ;  /* 0x0000001f0e027819 */ /* 0x000fe200000006ff */
[----:B------:R1:W-:Y:S01]  /*4040*/  @!P3 SYNCS.ARRIVE.TRANS64.A1T0 RZ, [R5+URZ+0x88], RZ ;  /* 0x000088ff05ffb9a7 */ /* 0x0003e200081000ff */
[----:B------:R-:W-:Y:S02]  /*4050*/  R2UR UR4, R69 ;  /* 0x00000000450472ca */ /* 0x000fe400000e0000 */
[----:B--2---:R1:W2:Y:S11]  /*4060*/  SYNCS.PHASECHK.TRANS64.TRYWAIT P2, [R3+URZ+0x20], R2 ;  /* 0x00002002030075a7 */ /* 0x0042b600080411ff */
[----:B------:R-:W-:-:S09]  /*4070*/  UISETP.GE.AND UP0, UPT, UR4, 0x1, UPT ;  /* 0x000000010400788c */ /* 0x000fd2000bf06270 */
[----:B------:R-:W-:Y:S05]  /*4080*/  BRA.U !UP0, `(.L_x_23) ;  /* 0x0000002908987547 */ /* 0x000fea000b800000 */
[----:B------:R-:W3:Y:S01]  /*4090*/  LDCU.128 UR8, c[0x0][0x480] ;  /* 0x00009000ff0877ac */ /* 0x000ee20008000c00 */
[----:B-1----:R-:W1:Y:S01]  /*40a0*/  LDC R2, c[0x0][0x390] ;  /* 0x0000e400ff027b82 */ /* 0x002e620000000800 */
[----:B------:R-:W-:Y:S01]  /*40b0*/  MOV R8, R0 ;  /* 0x0000000000087202 */ /* 0x000fe20000000f00 */
[----:B------:R-:W-:Y:S02]  /*40c0*/  UIADD3 UR64, UPT, UPT, UR30, 0x8, URZ ;  /* 0x000000081e407890 */ /* 0x000fe4000fffe0ff */
[----:B------:R-:W-:Y:S02]  /*40d0*/  UIADD3 UR65, UPT, UPT, UR30, 0x10, URZ ;  /* 0x000000101e417890 */ /* 0x000fe4000fffe0ff */
[----:B------:R-:W-:Y:S02]  /*40e0*/  UIADD3 UR66, UPT, UPT, UR30, 0x18, URZ ;  /* 0x000000181e427890 */ /* 0x000fe4000fffe0ff */
        /* <DEDUP_REMOVED lines=42> */
[----:B------:R-:W-:Y:S02]  /*4390*/  UIMAD.WIDE.U32 UR38, UR55, UR9, URZ ;  /* 0x00000009372672a5 */ /* 0x000fe4000f8e00ff */
[----:B------:R-:W-:Y:S01]  /*43a0*/  USHF.R.U32.HI UR16, URZ, UR10, UR6 ;  /* 0x0000000aff107299 */ /* 0x000fe20008011606 */
[----:B------:R-:W3:Y:S02]  /*43b0*/  LDCU.64 UR4, c[0x0][0x490] ;  /* 0x00009200ff0477ac */ /* 0x000ee40008000a00 */
[----:B------:R-:W-:Y:S01]  /*43c0*/  UMOV UR6, UR29 ;  /* 0x0000001d00067c82 */ /* 0x000fe20008000000 */
[----:B------:R-:W-:Y:S02]  /*43d0*/  UIADD3 UR53, UPT, UPT, UR30, 0x78, URZ ;  /* 0x000000781e357890 */ /* 0x000fe4000fffe0ff */
[----:B------:R-:W-:-:S02]  /*43e0*/  USHF.R.U32.HI UR15, URZ, UR10, UR6 ;  /* 0x0000000aff0f7299 */ /* 0x000fc40008011606 */
[----:B------:R-:W-:Y:S01]  /*43f0*/  UIMAD.WIDE.U32 UR40, UR30, UR9, URZ ;  /* 0x000000091e2872a5 */ /* 0x000fe2000f8e00ff */
[----:B------:R-:W-:Y:S01]  /*4400*/  UMOV UR6, UR33 ;  /* 0x0000002100067c82 */ /* 0x000fe20008000000 */
[----:B------:R-:W-:Y:S02]  /*4410*/  UIMAD.WIDE.U32 UR42, UR53, UR9, URZ ;  /* 0x00000009352a72a5 */ /* 0x000fe4000f8e00ff */
[----:B------:R-:W-:Y:S02]  /*4420*/  USHF.R.U32.HI UR14, URZ, UR10, UR6 ;  /* 0x0000000aff0e7299 */ /* 0x000fe40008011606 */
[----:B------:R-:W-:Y:S01]  /*4430*/  UISETP.NE.AND UP0, UPT, UR8, 0x1, UPT ;  /* 0x000000010800788c */ /* 0x000fe2000bf05270 */
[----:B------:R-:W-:Y:S02]  /*4440*/  UMOV UR6, UR35 ;  /* 0x0000002300067c82 */ /* 0x000fe40008000000 */
[----:B------:R-:W-:Y:S02]  /*4450*/  USHF.R.U32.HI UR13, URZ, UR10, UR6 ;  /* 0x0000000aff0d7299 */ /* 0x000fe40008011606 */
[----:B------:R-:W-:Y:S01]  /*4460*/  USEL UR45, UR66, UR45, !UP0 ;  /* 0x0000002d422d7287 */ /* 0x000fe2000c000000 */
[----:B------:R-:W-:Y:S01]  /*4470*/  UMOV UR6, UR37 ;  /* 0x0000002500067c82 */ /* 0x000fe20008000000 */
[----:B------:R-:W-:-:S02]  /*4480*/  USEL UR49, UR68, UR49, !UP0 ;  /* 0x0000003144317287 */ /* 0x000fc4000c000000 */
[----:B------:R-:W-:Y:S02]  /*4490*/  USHF.R.U32.HI UR12, URZ, UR10, UR6 ;  /* 0x0000000aff0c7299 */ /* 0x000fe40008011606 */
[----:B------:R-:W-:Y:S01]  /*44a0*/  USEL UR50, UR71, UR17, !UP0 ;  /* 0x0000001147327287 */ /* 0x000fe2000c000000 */
[----:B------:R-:W-:Y:S01]  /*44b0*/  UMOV UR6, UR39 ;  /* 0x0000002700067c82 */ /* 0x000fe20008000000 */
[----:B------:R-:W-:Y:S02]  /*44c0*/  USEL UR48, UR72, UR16, !UP0 ;  /* 0x0000001048307287 */ /* 0x000fe4000c000000 */
        /* <DEDUP_REMOVED lines=8> */
[----:B------:R-:W-:Y:S02]  /*4550*/  USEL UR31, UR30, UR7, !UP0 ;  /* 0x000000071e1f7287 */ /* 0x000fe4000c000000 */
[----:B------:R-:W-:Y:S02]  /*4560*/  USEL UR42, UR57, UR13, !UP0 ;  /* 0x0000000d392a7287 */ /* 0x000fe4000c000000 */
[----:B------:R-:W-:-:S02]  /*4570*/  USEL UR40, UR56, UR12, !UP0 ;  /* 0x0000000c38287287 */ /* 0x000fc4000c000000 */
[----:B------:R-:W-:Y:S02]  /*4580*/  USHF.R.U32.HI UR10, URZ, UR10, UR6 ;  /* 0x0000000aff0a7299 */ /* 0x000fe40008011606 */
[----:B---3--:R-:W-:Y:S02]  /*4590*/  UIMAD.WIDE.U32 UR18, UR31, UR4, URZ ;  /* 0x000000041f1272a5 */ /* 0x008fe4000f8e00ff */
[----:B------:R-:W-:Y:S02]  /*45a0*/  UIMAD.WIDE.U32 UR16, UR41, UR4, URZ ;  /* 0x00000004291072a5 */ /* 0x000fe4000f8e00ff */
[----:B------:R-:W-:Y:S02]  /*45b0*/  UIMAD.WIDE.U32 UR14, UR43, UR4, URZ ;  /* 0x000000042b0e72a5 */ /* 0x000fe4000f8e00ff */
[----:B------:R-:W-:Y:S02]  /*45c0*/  UIMAD.WIDE.U32 UR12, UR45, UR4, URZ ;  /* 0x000000042d0c72a5 */ /* 0x000fe4000f8e00ff */
[----:B------:R-:W-:-:S02]  /*45d0*/  USEL UR51, UR69, UR51, !UP0 ;  /* 0x0000003345337287 */ /* 0x000fc4000c000000 */
[----:B------:R-:W-:Y:S02]  /*45e0*/  UIMAD.WIDE.U32 UR20, UR49, UR4, URZ ;  /* 0x00000004311472a5 */ /* 0x000fe4000f8e00ff */
[----:B------:R-:W-:Y:S02]  /*45f0*/  USEL UR47, UR67, UR47, !UP0 ;  /* 0x0000002f432f7287 */ /* 0x000fe4000c000000 */
[----:B------:R-:W-:Y:S02]  /*4600*/  USEL UR52, UR70, UR52, !UP0 ;  /* 0x0000003446347287 */ /* 0x000fe4000c000000 */
[----:B------:R-:W-:Y:S02]  /*4610*/  USEL UR39, UR55, UR9, !UP0 ;  /* 0x0000000937277287 */ /* 0x000fe4000c000000 */
[----:B------:R-:W-:Y:S02]  /*4620*/  USEL UR38, UR53, UR10, !UP0 ;  /* 0x0000000a35267287 */ /* 0x000fe4000c000000 */
[----:B------:R-:W-:Y:S01]  /*4630*/  UIMAD.WIDE.U32 UR22, UR51, UR4, URZ ;  /* 0x00000004331672a5 */ /* 0x000fe2000f8e00ff */
[----:B------:R-:W-:Y:S01]  /*4640*/  UMOV UR18, UR17 ;  /* 0x0000001100127c82 */ /* 0x000fe20008000000 */
[----:B------:R-:W-:Y:S01]  /*4650*/  UMOV UR10, UR15 ;  /* 0x0000000f000a7c82 */ /* 0x000fe20008000000 */
[----:B------:R-:W-:Y:S01]  /*4660*/  UMOV UR9, UR13 ;  /* 0x0000000d00097c82 */ /* 0x000fe20008000000 */
        /* <DEDUP_REMOVED lines=9> */
[----:B------:R-:W-:Y:S02]  /*4700*/  UIMAD.WIDE.U32 UR12, UR38, UR4, URZ ;  /* 0x00000004260c72a5 */ /* 0x000fe4000f8e00ff */
[----:B------:R-:W-:Y:S01]  /*4710*/  USHF.R.U32.HI UR59, URZ, UR5, UR10 ;  /* 0x00000005ff3b7299 */ /* 0x000fe2000801160a */
[----:B------:R-:W-:Y:S01]  /*4720*/  UMOV UR4, UR21 ;  /* 0x0000001500047c82 */ /* 0x000fe20008000000 */
[----:B------:R-:W-:Y:S02]  /*4730*/  UIADD3 UR14, UPT, UPT, -UR41, URZ, URZ ;  /* 0x000000ff290e7290 */ /* 0x000fe4000fffe1ff */
[----:B------:R-:W-:-:S02]  /*4740*/  USHF.R.U32.HI UR56, URZ, UR5, UR4 ;  /* 0x00000005ff387299 */ /* 0x000fc40008011604 */
[----:B------:R-:W-:Y:S01]  /*4750*/  UIADD3 UR12, UPT, UPT, -UR45, URZ, URZ ;  /* 0x000000ff2d0c7290 */ /* 0x000fe2000fffe1ff */
[----:B------:R-:W-:Y:S01]  /*4760*/  UMOV UR4, UR23 ;  /* 0x0000001700047c82 */ /* 0x000fe20008000000 */
[----:B------:R-:W-:Y:S02]  /*4770*/  UIADD3 UR10, UPT, UPT, -UR47, URZ, URZ ;  /* 0x000000ff2f0a7290 */ /* 0x000fe4000fffe1ff */
[----:B------:R-:W-:Y:S02]  /*4780*/  USHF.R.U32.HI UR55, URZ, UR5, UR4 ;  /* 0x00000005ff377299 */ /* 0x000fe40008011604 */
[----:B------:R-:W-:Y:S01]  /*4790*/  UIMAD UR64, UR8, UR14, UR64 ;  /* 0x0000000e084072a4 */ /* 0x000fe2000f8e0240 */
[----:B------:R-:W-:Y:S01]  /*47a0*/  UMOV UR4, UR25 ;  /* 0x0000001900047c82 */ /* 0x000fe20008000000 */
[----:B------:R-:W-:Y:S02]  /*47b0*/  UIMAD UR66, UR8, UR12, UR66 ;  /* 0x0000000c084272a4 */ /* 0x000fe4000f8e0242 */
[----:B------:R-:W-:Y:S01]  /*47c0*/  USHF.R.U32.HI UR53, URZ, UR5, UR4 ;  /* 0x00000005ff357299 */ /* 0x000fe20008011604 */
[----:B------:R-:W-:-:S02]  /*47d0*/  UMOV UR6, UR7 ;  /* 0x0000000700067c82 */ /* 0x000fc40008000000 */
[----:B------:R-:W-:Y:S01]  /*47e0*/  UMOV UR4, UR27 ;  /* 0x0000001b00047c82 */ /* 0x000fe20008000000 */
[----:B------:R-:W-:Y:S02]  /*47f0*/  UIADD3 UR14, UPT, UPT, -UR50, URZ, URZ ;  /* 0x000000ff320e7290 */ /* 0x000fe4000fffe1ff */
[----:B------:R-:W-:Y:S02]  /*4800*/  USHF.R.U32.HI UR27, URZ, UR5, UR4 ;  /* 0x00000005ff1b7299 */ /* 0x000fe40008011604 */
[----:B------:R-:W-:Y:S01]  /*4810*/  UIADD3 UR12, UPT, UPT, -UR40, URZ, URZ ;  /* 0x000000ff280c7290 */ /* 0x000fe2000fffe1ff */
[----:B------:R-:W-:Y:S01]  /*4820*/  UMOV UR4, UR29 ;  /* 0x0000001d00047c82 */ /* 0x000fe20008000000 */
[----:B------:R-:W-:Y:S02]  /*4830*/  UIADD3 UR32, UPT, UPT, UR30, 0x68, URZ ;  /* 0x000000681e207890 */ /* 0x000fe4000fffe0ff */
[----:B------:R-:W-:Y:S02]  /*4840*/  USHF.R.U32.HI UR26, URZ, UR5, UR4 ;  /* 0x00000005ff1a7299 */ /* 0x000fe40008011604 */
[----:B------:R-:W-:Y:S01]  /*4850*/  UIADD3 UR29, UPT, UPT, UR30, 0x70, URZ ;  /* 0x000000701e1d7890 */ /* 0x000fe2000fffe0ff */
[----:B------:R-:W-:Y:S01]  /*4860*/  UMOV UR4, UR33 ;  /* 0x0000002100047c82 */ /* 0x000fe20008000000 */
[----:B------:R-:W-:-:S02]  /*4870*/  USHF.R.U32.HI UR61, URZ, UR5, UR19 ;  /* 0x00000005ff3d7299 */ /* 0x000fc40008011613 */
[----:B------:R-:W-:Y:S02]  /*4880*/  USHF.R.U32.HI UR25, URZ, UR5, UR4 ;  /* 0x00000005ff197299 */ /* 0x000fe40008011604 */
[----:B------:R-:W-:Y:S01]  /*4890*/  USHF.R.U32.HI UR60, URZ, UR5, UR18 ;  /* 0x00000005ff3c7299 */ /* 0x000fe20008011612 */
[----:B------:R-:W-:Y:S01]  /*48a0*/  UMOV UR4, UR35 ;  /* 0x0000002300047c82 */ /* 0x000fe20008000000 */
[----:B------:R-:W-:Y:S02]  /*48b0*/  USHF.R.U32.HI UR58, URZ, UR5, UR9 ;  /* 0x00000005ff3a7299 */ /* 0x000fe40008011609 */
[----:B------:R-:W-:Y:S02]  /*48c0*/  USHF.R.U32.HI UR24, URZ, UR5, UR4 ;  /* 0x00000005ff187299 */ /* 0x000fe40008011604 */
[----:B------:R-:W-:Y:S01]  /*48d0*/  UISETP.NE.AND UP0, UPT, UR11, 0x1, UPT ;  /* 0x000000010b00788c */ /* 0x000fe2000bf05270 */
[----:B------:R-:W-:Y:S01]  /*48e0*/  UMOV UR4, UR37 ;  /* 0x0000002500047c82 */ /* 0x000fe20008000000 */
[----:B------:R-:W-:-:S02]  /*48f0*/  UIMAD UR37, UR8, UR10, UR67 ;  /* 0x0000000a082572a4 */ /* 0x000fc4000f8e0243 */
[----:B------:R-:W-:Y:S02]  /*4900*/  USHF.R.U32.HI UR23, URZ, UR5, UR4 ;  /* 0x00000005ff177299 */ /* 0x000fe40008011604 */
[----:B------:R-:W-:Y:S01]  /*4910*/  UIADD3 UR10, UPT, UPT, -UR39, URZ, URZ ;  /* 0x000000ff270a7290 */ /* 0x000fe2000fffe1ff */
[----:B------:R-:W-:Y:S01]  /*4920*/  UMOV UR4, UR17 ;  /* 0x0000001100047c82 */ /* 0x000fe20008000000 */
[----:B------:R-:W-:Y:S02]  /*4930*/  UIADD3 UR9, UPT, UPT, -UR49, URZ, URZ ;  /* 0x000000ff31097290 */ /* 0x000fe4000fffe1ff */
[----:B------:R-:W-:Y:S02]  /*4940*/  USHF.R.U32.HI UR22, URZ, UR5, UR4 ;  /* 0x00000005ff167299 */ /* 0x000fe40008011604 */
[----:B------:R-:W-:Y:S01]  /*4950*/  UIADD3 UR28, UPT, UPT, UR30, 0x60, URZ ;  /* 0x000000601e1c7890 */ /* 0x000fe2000fffe0ff */
[----:B------:R-:W-:Y:S01]  /*4960*/  UMOV UR4, UR15 ;  /* 0x0000000f00047c82 */ /* 0x000fe20008000000 */
[----:B------:R-:W-:-:S02]  /*4970*/  USHF.R.U32.HI UR57, URZ, UR5, UR6 ;  /* 0x00000005ff397299 */ /* 0x000fc40008011606 */
[----:B------:R-:W-:Y:S01]  /*4980*/  USHF.R.U32.HI UR21, URZ, UR5, UR4 ;  /* 0x00000005ff157299 */ /* 0x000fe20008011604 */
[----:B------:R-:W3:Y:S02]  /*4990*/  LDCU.64 UR6, c[0x0][0x4b0] ;  /* 0x00009600ff0677ac */ /* 0x000ee40008000a00 */
[----:B------:R-:W-:Y:S01]  /*49a0*/  UMOV UR4, UR13 ;  /* 0x0000000d00047c82 */ /* 0x000fe20008000000 */
[----:B------:R-:W-:Y:S02]  /*49b0*/  UIADD3 UR13, UPT, UPT, -UR43, URZ, URZ ;  /* 0x000000ff2b0d7290 */ /* 0x000fe4000fffe1ff */
[----:B------:R-:W-:Y:S02]  /*49c0*/  USHF.R.U32.HI UR20, URZ, UR5, UR4 ;  /* 0x00000005ff147299 */ /* 0x000fe40008011604 */
[----:B------:R-:W-:Y:S02]  /*49d0*/  UIMAD UR65, UR8, UR13, UR65 ;  /* 0x0000000d084172a4 */ /* 0x000fe4000f8e0241 */
[----:B------:R-:W-:Y:S01]  /*49e0*/  UIADD3 UR13, UPT, UPT, -UR42, URZ, URZ ;  /* 0x000000ff2a0d7290 */ /* 0x000fe2000fffe1ff */
[----:B------:R-:W3:Y:S01]  /*49f0*/  LDCU.64 UR4, c[0x0][0x4d0] ;  /* 0x00009a00ff0477ac */ /* 0x000ee20008000a00 */
[----:B------:R-:W-:-:S02]  /*4a00*/  UIMAD UR71, UR8, UR14, UR71 ;  /* 0x0000000e084772a4 */ /* 0x000fc4000f8e0247 */
[----:B------:R-:W-:Y:S02]  /*4a10*/  UIMAD UR32, UR8, UR12, UR32 ;  /* 0x0000000c082072a4 */ /* 0x000fe4000f8e0220 */
[----:B------:R-:W-:Y:S02]  /*4a20*/  UIMAD UR29, UR8, UR10, UR29 ;  /* 0x0000000a081d72a4 */ /* 0x000fe4000f8e021d */
[----:B------:R-:W-:Y:S02]  /*4a30*/  UIADD3 UR16, UPT, UPT, -UR51, URZ, URZ ;  /* 0x000000ff33107290 */ /* 0x000fe4000fffe1ff */
[----:B------:R-:W-:Y:S02]  /*4a40*/  UIADD3 UR19, UPT, UPT, -UR52, URZ, URZ ;  /* 0x000000ff34137290 */ /* 0x000fe4000fffe1ff */
[----:B------:R-:W-:Y:S02]  /*4a50*/  UIADD3 UR18, UPT, UPT, -UR48, URZ, URZ ;  /* 0x000000ff30127290 */ /* 0x000fe4000fffe1ff */
[----:B------:R-:W-:-:S02]  /*4a60*/  UIADD3 UR17, UPT, UPT, -UR46, URZ, URZ ;  /* 0x000000ff2e117290 */ /* 0x000fc4000fffe1ff */
[----:B------:R-:W-:Y:S02]  /*4a70*/  UIADD3 UR15, UPT, UPT, -UR44, URZ, URZ ;  /* 0x000000ff2c0f7290 */ /* 0x000fe4000fffe1ff */
[----:B------:R-:W-:Y:S02]  /*4a80*/  UIADD3 UR14, UPT, UPT, -UR31, URZ, URZ ;  /* 0x000000ff1f0e7290 */ /* 0x000fe4000fffe1ff */
[----:B------:R-:W-:Y:S02]  /*4a90*/  USEL UR12, UR31, UR61, !UP0 ;  /* 0x0000003d1f0c7287 */ /* 0x000fe4000c000000 */
[----:B------:R-:W-:Y:S02]  /*4aa0*/  USEL UR10, UR41, UR60, !UP0 ;  /* 0x0000003c290a7287 */ /* 0x000fe4000c000000 */
[----:B------:R-:W-:Y:S02]  /*4ab0*/  UIMAD UR68, UR8, UR9, UR68 ;  /* 0x00000009084472a4 */ /* 0x000fe4000f8e0244 */
[----:B------:R-:W-:Y:S01]  /*4ac0*/  UIMAD UR33, UR8, UR13, UR28 ;  /* 0x0000000d082172a4 */ /* 0x000fe2000f8e021c */
[----:B------:R-:W-:Y:S01]  /*4ad0*/  IMAD.U32 R44, RZ, RZ, UR12 ;  /* 0x0000000cff2c7e24 */ /* 0x000fe2000f8e00ff */
[----:B------:R-:W-:Y:S01]  /*4ae0*/  UIADD3 UR9, UPT, UPT, -UR38, URZ, URZ ;  /* 0x000000ff26097290 */ /* 0x000fe2000fffe1ff */
[----:B------:R-:W-:Y:S01]  /*4af0*/  IMAD.U32 R42, RZ, RZ, UR10 ;  /* 0x0000000aff2a7e24 */ /* 0x000fe2000f8e00ff */
[----:B------:R-:W-:-:S02]  /*4b00*/  UIADD3 UR28, UPT, UPT, UR30, 0x78, URZ ;  /* 0x000000781e1c7890 */ /* 0x000fc4000fffe0ff */
[----:B------:R-:W-:Y:S02]  /*4b10*/  USEL UR59, UR43, UR59, !UP0 ;  /* 0x0000003b2b3b7287 */ /* 0x000fe4000c000000 */
[----:B------:R-:W-:Y:S02]  /*4b20*/  USEL UR58, UR45, UR58, !UP0 ;  /* 0x0000003a2d3a7287 */ /* 0x000fe4000c000000 */
[----:B------:R-:W-:Y:S02]  /*4b30*/  UIMAD UR69, UR8, UR16, UR69 ;  /* 0x00000010084572a4 */ /* 0x000fe4000f8e0245 */
[----:B------:R-:W-:Y:S01]  /*4b40*/  UIMAD UR70, UR8, UR19, UR70 ;  /* 0x00000013084672a4 */ /* 0x000fe2000f8e0246 */
[----:B------:R-:W-:Y:S01]  /*4b50*/  MOV R40, UR59 ;  /* 0x0000003b00287c02 */ /* 0x000fe20008000f00 */
[----:B------:R-:W-:Y:S01]  /*4b60*/  UIMAD UR72, UR8, UR18, UR72 ;  /* 0x00000012084872a4 */ /* 0x000fe2000f8e0248 */
[----:B------:R-:W-:Y:S01]  /*4b70*/  IMAD.U32 R38, RZ, RZ, UR58 ;  /* 0x0000003aff267e24 */ /* 0x000fe2000f8e00ff */
[----:B------:R-:W-:Y:S01]  /*4b80*/  UIMAD UR36, UR8, UR17, UR73 ;  /* 0x00000011082472a4 */ /* 0x000fe2000f8e0249 */
[----:B------:R-:W-:Y:S01]  /*4b90*/  R2UR UR73, R69 ;  /* 0x00000000454972ca */ /* 0x000fe200000e0000 */
[----:B------:R-:W-:-:S02]  /*4ba0*/  UIMAD UR34, UR8, UR15, UR74 ;  /* 0x0000000f082272a4 */ /* 0x000fc4000f8e024a */
[----:B------:R-:W-:Y:S02]  /*4bb0*/  UIMAD UR30, UR8, UR14, UR30 ;  /* 0x0000000e081e72a4 */ /* 0x000fe4000f8e021e */
[----:B------:R-:W-:Y:S02]  /*4bc0*/  USEL UR14, UR47, UR57, !UP0 ;  /* 0x000000392f0e7287 */ /* 0x000fe4000c000000 */
[----:B------:R-:W-:Y:S02]  /*4bd0*/  USEL UR17, UR49, UR56, !UP0 ;  /* 0x0000003831117287 */ /* 0x000fe4000c000000 */
[----:B------:R-:W-:Y:S02]  /*4be0*/  USEL UR18, UR51, UR55, !UP0 ;  /* 0x0000003733127287 */ /* 0x000fe4000c000000 */
[----:B------:R-:W-:Y:S01]  /*4bf0*/  USEL UR19, UR50, UR27, !UP0 ;  /* 0x0000001b32137287 */ /* 0x000fe2000c000000 */
[----:B------:R-:W-:Y:S01]  /*4c00*/  MOV R36, UR14 ;  /* 0x0000000e00247c02 */ /* 0x000fe20008000f00 */
[----:B------:R-:W-:Y:S01]  /*4c10*/  USEL UR16, UR48, UR26, !UP0 ;  /* 0x0000001a30107287 */ /* 0x000fe2000c000000 */
[----:B------:R-:W-:Y:S01]  /*4c20*/  IMAD.U32 R34, RZ, RZ, UR17 ;  /* 0x00000011ff227e24 */ /* 0x000fe2000f8e00ff */
[----:B------:R-:W-:Y:S01]  /*4c30*/  USEL UR15, UR46, UR25, !UP0 ;  /* 0x000000192e0f7287 */ /* 0x000fe2000c000000 */
[----:B------:R-:W-:Y:S01]  /*4c40*/  MOV R32, UR18 ;  /* 0x0000001200207c02 */ /* 0x000fe20008000f00 */
[----:B------:R-:W-:Y:S01]  /*4c50*/  USEL UR13, UR44, UR24, !UP0 ;  /* 0x000000182c0d7287 */ /* 0x000fe2000c000000 */
[----:B------:R-:W-:Y:S01]  /*4c60*/  MOV R28, UR19 ;  /* 0x00000013001c7c02 */ /* 0x000fe20008000f00 */
[----:B------:R-:W-:Y:S01]  /*4c70*/  UIMAD UR28, UR8, UR9, UR28 ;  /* 0x00000009081c72a4 */ /* 0x000fe2000f8e021c */
[----:B------:R-:W-:Y:S01]  /*4c80*/  IMAD.U32 R26, RZ, RZ, UR16 ;  /* 0x00000010ff1a7e24 */ /* 0x000fe2000f8e00ff */
[----:B------:R-:W-:Y:S01]  /*4c90*/  UIADD3 UR12, UPT, UPT, -UR12, URZ, URZ ;  /* 0x000000ff0c0c7290 */ /* 0x000fe2000fffe1ff */
[----:B-----5:R-:W-:Y:S01]  /*4ca0*/  MOV R24, UR15 ;  /* 0x0000000f00187c02 */ /* 0x020fe20008000f00 */
[----:B------:R-:W-:Y:S01]  /*4cb0*/  UIADD3 UR10, UPT, UPT, -UR10, URZ, URZ ;  /* 0x000000ff0a0a7290 */ /* 0x000fe2000fffe1ff */
[----:B------:R-:W-:Y:S01]  /*4cc0*/  IMAD.U32 R22, RZ, RZ, UR13 ;  /* 0x0000000dff167e24 */ /* 0x000fe2000f8e00ff */
[----:B------:R-:W-:Y:S01]  /*4cd0*/  UIADD3 UR9, UPT, UPT, -UR59, URZ, URZ ;  /* 0x000000ff3b097290 */ /* 0x000fe2000fffe1ff */
[----:B------:R-:W-:Y:S01]  /*4ce0*/  VIADD R11, R11, UR73 ;  /* 0x000000490b0b7c36 */ /* 0x000fe20008000000 */
[----:B------:R-:W-:-:S02]  /*4cf0*/  UIADD3 UR8, UPT, UPT, -UR58, URZ, URZ ;  /* 0x000000ff3a087290 */ /* 0x000fc4000fffe1ff */
[----:B------:R-:W-:Y:S02]  /*4d00*/  USEL UR53, UR52, UR53, !UP0 ;  /* 0x0000003534357287 */ /* 0x000fe4000c000000 */
[----:B------:R-:W-:Y:S02]  /*4d10*/  USEL UR23, UR42, UR23, !UP0 ;  /* 0x000000172a177287 */ /* 0x000fe4000c000000 */
[----:B------:R-:W-:Y:S02]  /*4d20*/  USEL UR22, UR40, UR22, !UP0 ;  /* 0x0000001628167287 */ /* 0x000fe4000c000000 */
[----:B------:R-:W-:Y:S01]  /*4d30*/  USEL UR67, UR39, UR21, !UP0 ;  /* 0x0000001527437287 */ /* 0x000fe2000c000000 */
[----:B------:R-:W-:Y:S01]  /*4d40*/  IMAD.U32 R30, RZ, RZ, UR53 ;  /* 0x00000035ff1e7e24 */ /* 0x000fe2000f8e00ff */
[----:B------:R-:W-:Y:S01]  /*4d50*/  USEL UR35, UR38, UR20, !UP0 ;  /* 0x0000001426237287 */ /* 0x000fe2000c000000 */
[----:B------:R-:W-:Y:S01]  /*4d60*/  MOV R20, UR23 ;  /* 0x0000001700147c02 */ /* 0x000fe20008000f00 */
[----:B------:R-:W-:Y:S01]  /*4d70*/  UIMAD UR31, UR11, UR12, UR31 ;  /* 0x0000000c0b1f72a4 */ /* 0x000fe2000f8e021f */
[----:B------:R-:W-:Y:S01]  /*4d80*/  IMAD.U32 R18, RZ, RZ, UR22 ;  /* 0x00000016ff127e24 */ /* 0x000fe2000f8e00ff */
[----:B------:R-:W-:Y:S01]  /*4d90*/  UIMAD UR41, UR11, UR10, UR41 ;  /* 0x0000000a0b2972a4 */ /* 0x000fe2000f8e0229 */
[----:B------:R-:W-:Y:S01]  /*4da0*/  MOV R16, UR67 ;  /* 0x0000004300107c02 */ /* 0x000fe20008000f00 */
[----:B------:R-:W-:Y:S01]  /*4db0*/  UIMAD UR21, UR11, UR9, UR43 ;  /* 0x000000090b1572a4 */ /* 0x000fe2000f8e022b */
[----:B------:R-:W-:Y:S01]  /*4dc0*/  IMAD.U32 R12, RZ, RZ, UR35 ;  /* 0x00000023ff0c7e24 */ /* 0x000fe2000f8e00ff */
[----:B------:R-:W-:-:S02]  /*4dd0*/  UIMAD UR45, UR11, UR8, UR45 ;  /* 0x000000080b2d72a4 */ /* 0x000fc4000f8e022d */
        /* <DEDUP_REMOVED lines=11> */
[----:B------:R-:W-:-:S02]  /*4e90*/  UIADD3 UR8, UPT, UPT, -UR35, URZ, URZ ;  /* 0x000000ff23087290 */ /* 0x000fc4000fffe1ff */
        /* <DEDUP_REMOVED lines=15> */
[----:B------:R-:W-:Y:S01]  /*4f90*/  MOV R43, UR23 ;  /* 0x00000017002b7c02 */ /* 0x000fe20008000f00 */
[----:B------:R-:W-:Y:S01]  /*4fa0*/  UIMAD UR23, UR66, UR6, UR4 ;  /* 0x00000006421772a4 */ /* 0x000fe2000f8e0204 */
[----:B------:R-:W-:Y:S01]  /*4fb0*/  IMAD.U32 R41, RZ, RZ, UR22 ;  /* 0x00000016ff297e24 */ /* 0x000fe2000f8e00ff */
[----:B------:R-:W-:Y:S01]  /*4fc0*/  UIMAD UR22, UR37, UR6, UR4 ;  /* 0x00000006251672a4 */ /* 0x000fe2000f8e0204 */
[----:B------:R-:W-:Y:S01]  /*4fd0*/  MOV R39, UR11 ;  /* 0x0000000b00277c02 */ /* 0x000fe20008000f00 */
[----:B------:R-:W-:-:S02]  /*4fe0*/  UIMAD UR11, UR68, UR6, UR4 ;  /* 0x00000006440b72a4 */ /* 0x000fc4000f8e0204 */
[----:B------:R-:W-:Y:S01]  /*4ff0*/  IMAD.U32 R37, RZ, RZ, UR23 ;  /* 0x00000017ff257e24 */ /* 0x000fe2000f8e00ff */
[----:B------:R-:W-:Y:S01]  /*5000*/  UIMAD UR23, UR69, UR6, UR4 ;  /* 0x00000006451772a4 */ /* 0x000fe2000f8e0204 */
[----:B------:R-:W-:Y:S01]  /*5010*/  MOV R35, UR22 ;  /* 0x0000001600237c02 */ /* 0x000fe20008000f00 */
[----:B------:R-:W-:Y:S01]  /*5020*/  UIMAD UR22, UR70, UR6, UR4 ;  /* 0x00000006461672a4 */ /* 0x000fe2000f8e0204 */
[----:B------:R-:W-:Y:S01]  /*5030*/  IMAD.U32 R33, RZ, RZ, UR11 ;  /* 0x0000000bff217e24 */ /* 0x000fe2000f8e00ff */
        /* <DEDUP_REMOVED lines=13> */
[----:B------:R-:W-:Y:S01]  /*5110*/  UIMAD UR4, UR28, UR6, UR4 ;  /* 0x000000061c0472a4 */ /* 0x000fe2000f8e0204 */
[----:B------:R-:W-:Y:S01]  /*5120*/  MOV R19, UR23 ;  /* 0x0000001700137c02 */ /* 0x000fe20008000f00 */
[----:B------:R-:W-:Y:S01]  /*5130*/  UIMAD UR6, UR31, UR7, UR5 ;  /* 0x000000071f0672a4 */ /* 0x000fe2000f8e0205 */
[----:B------:R-:W-:Y:S01]  /*5140*/  IMAD.U32 R17, RZ, RZ, UR22 ;  /* 0x00000016ff117e24 */ /* 0x000fe2000f8e00ff */
        /* <DEDUP_REMOVED lines=14> */
[----:B------:R-:W-:Y:S01]  /*5230*/  MOV R56, UR4 ;  /* 0x0000000400387c02 */ /* 0x000fe20008000f00 */
[----:B------:R-:W-:Y:S01]  /*5240*/  UIMAD UR4, UR20, UR7, UR5 ;  /* 0x00000007140472a4 */ /* 0x000fe2000f8e0205 */
[----:B------:R-:W-:Y:S01]  /*5250*/  IMAD.U32 R55, RZ, RZ, UR6 ;  /* 0x00000006ff377e24 */ /* 0x000fe2000f8e00ff */
[----:B------:R-:W-:-:S02]  /*5260*/  UIMAD UR6, UR50, UR7, UR5 ;  /* 0x00000007320672a4 */ /* 0x000fc4000f8e0205 */
[----:B------:R-:W-:Y:S01]  /*5270*/  IMAD.U32 R51, RZ, RZ, UR11 ;  /* 0x0000000bff337e24 */ /* 0x000fe2000f8e00ff */
[----:B------:R-:W-:Y:S01]  /*5280*/  UIMAD UR11, UR12, UR7, UR5 ;  /* 0x000000070c0b72a4 */ /* 0x000fe2000f8e0205 */
[----:B------:R-:W-:Y:S01]  /*5290*/  IMAD.U32 R53, RZ, RZ, UR4 ;  /* 0x00000004ff357e24 */ /* 0x000fe2000f8e00ff */
[----:B------:R-:W-:Y:S01]  /*52a0*/  UIMAD UR4, UR15, UR7, UR5 ;  /* 0x000000070f0472a4 */ /* 0x000fe2000f8e0205 */
[----:B------:R-:W-:Y:S01]  /*52b0*/  MOV R52, UR6 ;  /* 0x0000000600347c02 */ /* 0x000fe20008000f00 */
[----:B------:R-:W-:Y:S02]  /*52c0*/  UIMAD UR6, UR13, UR7, UR5 ;  /* 0x000000070d0672a4 */ /* 0x000fe4000f8e0205 */
[----:B------:R-:W-:Y:S01]  /*52d0*/  MOV R48, UR11 ;  /* 0x0000000b00307c02 */ /* 0x000fe20008000f00 */
[----:B------:R-:W-:Y:S01]  /*52e0*/  UIADD3 UR67, UPT, UPT, UR75, 0x8, URZ ;  /* 0x000000084b437890 */ /* 0x000fe2000fffe0ff */
[----:B------:R-:W-:Y:S01]  /*52f0*/  MOV R50, UR4 ;  /* 0x0000000400327c02 */ /* 0x000fe20008000f00 */
[----:B------:R-:W-:Y:S01]  /*5300*/  UIMAD UR4, UR10, UR7, UR5 ;  /* 0x000000070a0472a4 */ /* 0x000fe2000f8e0205 */
[----:B------:R-:W-:Y:S01]  /*5310*/  IMAD.U32 R49, RZ, RZ, UR6 ;  /* 0x00000006ff317e24 */ /* 0x000fe2000f8e00ff */
[----:B------:R-:W-:-:S02]  /*5320*/  UIMAD UR6, UR9, UR7, UR5 ;  /* 0x00000007090672a4 */ /* 0x000fc4000f8e0205 */
[----:B------:R-:W-:Y:S02]  /*5330*/  UIADD3 UR59, UPT, UPT, UR75, 0x10, URZ ;  /* 0x000000104b3b7890 */ /* 0x000fe4000fffe0ff */
[----:B------:R-:W-:Y:S01]  /*5340*/  IMAD.U32 R47, RZ, RZ, UR4 ;  /* 0x00000004ff2f7e24 */ /* 0x000fe2000f8e00ff */
[----:B------:R-:W-:Y:S01]  /*5350*/  UIMAD UR4, UR8, UR7, UR5 ;  /* 0x00000007080472a4 */ /* 0x000fe2000f8e0205 */
[----:B------:R-:W-:Y:S01]  /*5360*/  MOV R46, UR6 ;  /* 0x00000006002e7c02 */ /* 0x000fe20008000f00 */
[----:B------:R-:W-:Y:S02]  /*5370*/  UIADD3 UR51, UPT, UPT, UR75, 0x18, URZ ;  /* 0x000000184b337890 */ /* 0x000fe4000fffe0ff */
[----:B------:R-:W-:Y:S02]  /*5380*/  UIADD3 UR43, UPT, UPT, UR75, 0x20, URZ ;  /* 0x000000204b2b7890 */ /* 0x000fe4000fffe0ff */
[----:B------:R-:W-:Y:S01]  /*5390*/  MOV R45, UR4 ;  /* 0x00000004002d7c02 */ /* 0x000fe20008000f00 */
[----:B------:R-:W-:-:S02]  /*53a0*/  UIADD3 UR35, UPT, UPT, UR75, 0x28, URZ ;  /* 0x000000284b237890 */ /* 0x000fc4000fffe0ff */
[----:B------:R-:W-:Y:S02]  /*53b0*/  UIADD3 UR27, UPT, UPT, UR75, 0x30, URZ ;  /* 0x000000304b1b7890 */ /* 0x000fe4000fffe0ff */
[----:B------:R-:W-:Y:S01]  /*53c0*/  UIADD3 UR19, UPT, UPT, UR75, 0x38, URZ ;  /* 0x000000384b137890 */ /* 0x000fe2000fffe0ff */
[----:B-1--4-:R-:W-:-:S11]  /*53d0*/  UMOV UR14, UR73 ;  /* 0x00000049000e7c82 */ /* 0x012fd60008000000 */
.L_x_28:
        /* <DEDUP_REMOVED lines=11> */
.L_x_24:
[----:B------:R-:W-:Y:S01]  /*5490*/  R2UR UR4, R0 ;  /* 0x00000000000472ca */ /* 0x000fe200000e0000 */
[----:B------:R-:W-:Y:S11]  /*54a0*/  BSSY.RECONVERGENT B0, `(.L_x_26) ;  /* 0x0000005000007945 */ /* 0x000ff60003800200 */
[----:B------:R-:W-:Y:S01]  /*54b0*/  @!UPT UIADD3 URZ, UPT, UPT, URZ, URZ, URZ ;  /* 0x000000fffffff290 */ /* 0x000fe2000fffe0ff */
[----:B------:R2:W-:Y:S01]  /*54c0*/  @!P5 SYNCS.ARRIVE.TRANS64 RZ, [UR4], R7 ;  /* 0x00000007ffffd9a7 */ /* 0x0005e20008000004 */
[----:B------:R-:W-:Y:S05]  /*54d0*/  @P4 BRA `(.L_x_27) ;  /* 0x0000000000044947 */ /* 0x000fea0003800000 */
[----:B------:R-:W-:Y:S05]  /*54e0*/  BPT.TRAP 0x1 ;  /* 0x000000040000795c */ /* 0x000fea0000300000 */
.L_x_27:
[----:B------:R-:W-:Y:S05]  /*54f0*/  BSYNC.RECONVERGENT B0 ;  /* 0x0000000000007941 */ /* 0x000fea0003800200 */
.L_x_26:
[----:B------:R-:W3:Y:S01]  /*5500*/  LDCU.64 UR6, c[0x0][0x4b8] ;  /* 0x00009700ff0677ac */ /* 0x000ee20008000a00 */
[----:B------:R-:W-:Y:S01]  /*5510*/  VIADD R72, R8, 0x1 ;  /* 0x0000000108487836 */ /* 0x000fe20000000000 */
[----:B------:R-:W-:Y:S01]  /*5520*/  R2UR UR25, R0 ;  /* 0x00000000001972ca */ /* 0x000fe200000e0000 */
        /* <DEDUP_REMOVED lines=10> */
[----:B------:R-:W-:Y:S01]  /*55d0*/  UMOV UR15, UR25 ;  /* 0x00000019000f7c82 */ /* 0x000fe20008000000 */
[----:B------:R-:W-:Y:S01]  /*55e0*/  MOV.SPILL R71, UR43 ;  /* 0x0000002b00477c02 */ /* 0x000fe20009000f00 */
[----:B------:R-:W-:Y:S01]  /*55f0*/  UMOV UR9, UR15 ;  /* 0x0000000f00097c82 */ /* 0x000fe20008000000 */
[----:B------:R-:W-:Y:S01]  /*5600*/  R2UR UR43, R41 ;  /* 0x00000000292b72ca */ /* 0x000fe200000e0000 */
[----:B------:R-:W-:Y:S01]  /*5610*/  UMOV UR41, UR15 ;  /* 0x0000000f00297c82 */ /* 0x000fe20008000000 */
[----:B------:R-:W-:Y:S01]  /*5620*/  R2UR UR44, R59 ;  /* 0x000000003b2c72ca */ /* 0x000fe200000e0000 */
[--C-:B------:R-:W-:Y:S01]  /*5630*/  @P0 IMAD R4, R8, 0x8000, R5.reuse ;  /* 0x0000800008040824 */ /* 0x100fe200078e0205 */
[----:B---3--:R-:W-:Y:S01]  /*5640*/  UIMAD UR4, UR76, UR6, UR4 ;  /* 0x000000064c0472a4 */ /* 0x008fe2000f8e0204 */
[----:B--2---:R-:W-:Y:S01]  /*5650*/  @P0 IMAD.SHL.U32 R7, R9, 0x40, RZ ;  /* 0x0000004009070824 */ /* 0x004fe200078e00ff */
[----:B------:R-:W-:Y:S01]  /*5660*/  UIMAD UR5, UR77, UR7, UR5 ;  /* 0x000000074d0572a4 */ /* 0x000fe2000f8e0205 */
[----:B------:R-:W-:Y:S01]  /*5670*/  @P0 VIADD R0, R4, 0x8400 ;  /* 0x0000840004000836 */ /* 0x000fe20000000000 */
[----:B------:R-:W-:Y:S01]  /*5680*/  UIADD3 UR6, UP0, UPT, UR62, 0x80, URZ ;  /* 0x000000803e067890 */ /* 0x000fe2000ff1e0ff */
[----:B------:R-:W-:Y:S01]  /*5690*/  R2UR UR45, R42 ;  /* 0x000000002a2d72ca */ /* 0x000fe200000e0000 */
[----:B------:R-:W-:Y:S01]  /*56a0*/  UPRMT UR4, UR4, 0x40, UR5 ;  /* 0x0000004004047896 */ /* 0x000fe20008000005 */
[----:B------:R-:W-:Y:S01]  /*56b0*/  @P0 R2UR UR26, R7 ;  /* 0x00000000071a02ca */ /* 0x000fe200000e0000 */
[----:B------:R-:W-:Y:S01]  /*56c0*/  UIADD3.X UR7, UPT, UPT, URZ, UR63, URZ, UP0, !UPT ;  /* 0x0000003fff077290 */ /* 0x000fe200087fe4ff */
[----:B------:R-:W-:Y:S01]  /*56d0*/  SEL R7, RZ, 0x1, P1 ;  /* 0x00000001ff077807 */ /* 0x000fe20000800000 */
[----:B------:R-:W-:Y:S01]  /*56e0*/  UPRMT UR4, UR4, 0x5410, URZ ;  /* 0x0000541004047896 */ /* 0x000fe200080000ff */
[----:B------:R-:W-:Y:S01]  /*56f0*/  @P0 R2UR UR24, R0 ;  /* 0x00000000001802ca */ /* 0x000fe200000e0000 */
[----:B------:R-:W-:Y:S01]  /*5700*/  UMOV UR5, UR29 ;  /* 0x0000001d00057c82 */ /* 0x000fe20008000000 */
[----:B------:R-:W-:Y:S01]  /*5710*/  LOP3.LUT R14, R14, R7, RZ, 0x3c, !PT ;  /* 0x000000070e0e7212 */ /* 0x000fe200078e3cff */
[----:B------:R-:W-:Y:S01]  /*5720*/  @P0 VIADD R7, R4, 0x8800 ;  /* 0x0000880004070836 */ /* 0x000fe20000000000 */
[----:B------:R-:W-:Y:S01]  /*5730*/  SEL R0, R72, RZ, P1 ;  /* 0x000000ff48007207 */ /* 0x000fe20000800000 */
[----:B------:R-:W-:Y:S01]  /*5740*/  UMOV UR11, UR27 ;  /* 0x0000001b000b7c82 */ /* 0x000fe20008000000 */
[----:B------:R-:W-:Y:S01]  /*5750*/  SHF.L.U32 R73, R14, 0x1f, RZ ;  /* 0x0000001f0e497819 */ /* 0x000fe200000006ff */
[----:B------:R-:W-:Y:S01]  /*5760*/  UMOV UR12, UR28 ;  /* 0x0000001c000c7c82 */ /* 0x000fe20008000000 */
[----:B------:R-:W-:Y:S01]  /*5770*/  @P0 R2UR UR8, R7 ;  /* 0x00000000070802ca */ /* 0x000fe200000e0000 */
[--C-:B------:R-:W-:Y:S01]  /*5780*/  IMAD R74, R0, 0x8, R5.reuse ;  /* 0x00000008004a7824 */ /* 0x100fe200078e0205 */
[----:B------:R-:W-:Y:S01]  /*5790*/  UMOV UR16, UR26 ;  /* 0x0000001a00107c82 */ /* 0x000fe20008000000 */
[----:B------:R-:W-:Y:S01]  /*57a0*/  UMOV UR13, UR5 ;  /* 0x00000005000d7c82 */ /* 0x000fe20008000000 */
[----:B------:R-:W-:Y:S01]  /*57b0*/  UIADD3 UR10, UPT, UPT, UR16, 0x20, URZ ;  /* 0x00000020100a7890 */ /* 0x000fe2000fffe0ff */
[----:B------:R3:W4:Y:S01]  /*57c0*/  SYNCS.PHASECHK.TRANS64.TRYWAIT P2, [R74+URZ+0x20], R73 ;  /* 0x000020494a0075a7 */ /* 0x00072200080411ff */
[----:B------:R1:W-:Y:S01]  /*57d0*/  UTMALDG.4D.IM2COL [UR24], [UR6], UR4 ;  /* 0x00000018060073b4 */ /* 0x0003e20008058004 */
[----:B------:R-:W-:Y:S01]  /*57e0*/  UMOV UR42, UR16 ;  /* 0x00000010002a7c82 */ /* 0x000fe20008000000 */
[----:B------:R-:W-:Y:S01]  /*57f0*/  R2UR UR36, R58 ;  /* 0x000000003a2472ca */ /* 0x000fe200000e0000 */
[----:B------:R-:W-:Y:S01]  /*5800*/  UMOV UR33, UR15 ;  /* 0x0000000f00217c82 */ /* 0x000fe20008000000 */
[----:B------:R-:W-:Y:S01]  /*5810*/  R2UR UR37, R40 ;  /* 0x00000000282572ca */ /* 0x000fe200000e0000 */
[----:B------:R-:W-:Y:S01]  /*5820*/  UMOV UR34, UR16 ;  /* 0x0000001000227c82 */ /* 0x000fe20008000000 */
[----:B------:R-:W-:Y:S01]  /*5830*/  UMOV UR73, UR15 ;  /* 0x0000000f00497c82 */ /* 0x000fe20008000000 */
[----:B------:R-:W-:Y:S01]  /*5840*/  UMOV UR74, UR16 ;  /* 0x00000010004a7c82 */ /* 0x000fe20008000000 */
[----:B------:R2:W-:Y:S01]  /*5850*/  UTMALDG.4D.IM2COL [UR8], [UR6], UR4 ;  /* 0x00000008060073b4 */ /* 0x0005e20008058004 */
[C---:B------:R-:W-:Y:S01]  /*5860*/  @P0 VIADD R7, R4.reuse, 0x8c00 ;  /* 0x00008c0004070836 */ /* 0x040fe20000000000 */
[----:B------:R-:W-:Y:S01]  /*5870*/  UMOV UR5, UR45 ;  /* 0x0000002d00057c82 */ /* 0x000fe20008000000 */
[----:B------:R-:W-:Y:S01]  /*5880*/  MOV.SPILL R62, UR35 ;  /* 0x00000023003e7c02 */ /* 0x000fe20009000f00 */
[----:B------:R-:W-:Y:S01]  /*5890*/  UMOV UR65, UR15 ;  /* 0x0000000f00417c82 */ /* 0x000fe20008000000 */
[----:B------:R-:W-:Y:S01]  /*58a0*/  R2UR UR35, R39 ;  /* 0x00000000272372ca */ /* 0x000fe200000e0000 */
[----:B------:R-:W-:Y:S01]  /*58b0*/  UMOV UR66, UR16 ;  /* 0x0000001000427c82 */ /* 0x000fe20008000000 */
[----:B------:R-:W-:Y:S01]  /*58c0*/  @P0 R2UR UR40, R7 ;  /* 0x00000000072802ca */ /* 0x000fe200000e0000 */
[----:B------:R-:W-:Y:S01]  /*58d0*/  @P0 VIADD R7, R4, 0x9000 ;  /* 0x0000900004070836 */ /* 0x000fe20000000000 */
[----:B------:R-:W-:Y:S01]  /*58e0*/  UMOV UR57, UR15 ;  /* 0x0000000f00397c82 */ /* 0x000fe20008000000 */
        /* <DEDUP_REMOVED lines=10> */
[----:B------:R5:W-:Y:S01]  /*5990*/  UTMALDG.4D.IM2COL [UR40], [UR6], UR4 ;  /* 0x00000028060073b4 */ /* 0x000be20008058004 */
        /* <DEDUP_REMOVED lines=12> */
[----:B------:R-:W-:Y:S03]  /*5a60*/  @P0 VIADD R7, R4, 0x9800 ;  /* 0x0000980004070836 */ /* 0x000fe60000000000 */
[----:B------:R1:W-:Y:S01]  /*5a70*/  UTMALDG.4D.IM2COL [UR8], [UR6], UR4 ;  /* 0x00000008060073b4 */ /* 0x0003e20008058004 */
[----:B-----5:R-:W-:Y:S08]  /*5a80*/  R2UR UR43, R35 ;  /* 0x00000000232b72ca */ /* 0x020ff000000e0000 */
[----:B------:R2:W-:Y:S01]  /*5a90*/  UTMALDG.4D.IM2COL [UR32], [UR6], UR4 ;  /* 0x00000020060073b4 */ /* 0x0005e20008058004 */
[----:B------:R-:W-:Y:S02]  /*5aa0*/  R2UR UR44, R56 ;  /* 0x00000000382c72ca */ /* 0x000fe400000e0000 */
[----:B------:R-:W-:Y:S02]  /*5ab0*/  R2UR UR45, R36 ;  /* 0x00000000242d72ca */ /* 0x000fe400000e0000 */
        /* <DEDUP_REMOVED lines=167> */
[----:B------:R1:W-:Y:S01]  /*6530*/  UTMALDG.4D.IM2COL [UR8], [UR6], UR4 ;  /* 0x00000008060073b4 */ /* 0x0003e20008058004 */
[----:B------:R-:W-:Y:S02]  /*6540*/  @P0 IMAD R7, R8, 0x4000, R5 ;  /* 0x0000400008070824 */ /* 0x000fe400078e0205 */
[----:B------:R-:W-:Y:S06]  /*6550*/  IMAD.MOV.U32 R8, RZ, RZ, R0 ;  /* 0x000000ffff087224 */ /* 0x000fec00078e0000 */
[----:B------:R2:W-:Y:S01]  /*6560*/  UTMALDG.4D.IM2COL [UR24], [UR6], UR4 ;  /* 0x00000018060073b4 */ /* 0x0005e20008058004 */
[----:B-1----:R-:W-:Y:S01]  /*6570*/  @P0 R2UR UR8, R4 ;  /* 0x00000000040802ca */ /* 0x002fe200000e0000 */
[----:B------:R-:W-:Y:S01]  /*6580*/  UMOV UR11, UR27 ;  /* 0x0000001b000b7c82 */ /* 0x000fe20008000000 */
[----:B------:R-:W-:Y:S01]  /*6590*/  UMOV UR12, UR28 ;  /* 0x0000001c000c7c82 */ /* 0x000fe20008000000 */
[----:B------:R-:W-:Y:S01]  /*65a0*/  UMOV UR13, UR5 ;  /* 0x00000005000d7c82 */ /* 0x000fe20008000000 */
[----:B------:R-:W-:Y:S05]  /*65b0*/  @P0 VIADD R4, R7, 0x28400 ;  /* 0x0002840007040836 */ /* 0x000fea0000000000 */
[----:B------:R-:W-:Y:S01]  /*65c0*/  @P0 R2UR UR72, R4 ;  /* 0x00000000044802ca */ /* 0x000fe200000e0000 */
[----:B--2---:R-:W-:Y:S01]  /*65d0*/  UMOV UR28, UR76 ;  /* 0x0000004c001c7c82 */ /* 0x004fe20008000000 */
[----:B------:R-:W-:Y:S01]  /*65e0*/  R2UR.FILL UR27, R61 ;  /* 0x000000003d1b72ca */ /* 0x000fe200004e0000 */
[----:B------:R-:W-:Y:S01]  /*65f0*/  UMOV UR29, UR77 ;  /* 0x0000004d001d7c82 */ /* 0x000fe20008000000 */
[----:B------:R1:W-:Y:S01]  /*6600*/  UTMALDG.4D.IM2COL [UR8], [UR6], UR4 ;  /* 0x00000008060073b4 */ /* 0x0003e20008058004 */
        /* <DEDUP_REMOVED lines=9> */
[----:B------:R-:W-:Y:S01]  /*66a0*/  UMOV UR13, UR77 ;  /* 0x0000004d000d7c82 */ /* 0x000fe20008000000 */
[----:B------:R-:W-:Y:S01]  /*66b0*/  UISETP.GT.U32.AND UP0, UPT, UR14, 0x1, UPT ;  /* 0x000000010e00788c */ /* 0x000fe2000bf04070 */
        /* <DEDUP_REMOVED lines=47> */
[----:B------:R1:W-:Y:S04]  /*69b0*/  UTMALDG.4D [UR8], [UR4], desc[UR6] ;  /* 0x00000608040075b4 */ /* 0x0003e80008019000 */
[C---:B------:R-:W-:Y:S03]  /*69c0*/  ISETP.NE.AND P1, PT, R4.reuse, R3, PT ;  /* 0x000000030400720c */ /* 0x040fe60003f25270 */
[----:B------:R-:W-:Y:S01]  /*69d0*/  UTMALDG.4D [UR16], [UR4], desc[UR6] ;  /* 0x00000610040075b4 */ /* 0x000fe20008019000 */
[----:B------:R-:W-:Y:S04]  /*69e0*/  SEL R4, R4, RZ, P1 ;  /* 0x000000ff04047207 */ /* 0x000fe80000800000 */
[----:B------:R-:W-:Y:S01]  /*69f0*/  R2UR UR76, R4 ;  /* 0x00000000044c72ca */ /* 0x000fe200000e0000 */
[----:B------:R-:W-:Y:S01]  /*6a00*/  VIADD R4, R9, 0x1 ;  /* 0x0000000109047836 */ /* 0x000fe20000000000 */
[----:B-1----:R-:W-:Y:S01]  /*6a10*/  @P0 R2UR UR8, R7 ;  /* 0x00000000070802ca */ /* 0x002fe200000e0000 */
[----:B------:R-:W-:Y:S01]  /*6a20*/  IMAD.U32 R7, RZ, RZ, UR77 ;  /* 0x0000004dff077e24 */ /* 0x000fe2000f8e00ff */
[----:B------:R-:W-:Y:S03]  /*6a30*/  UMOV UR11, UR19 ;  /* 0x00000013000b7c82 */ /* 0x000fe60008000000 */
[----:B------:R-:W-:Y:S02]  /*6a40*/  VIADD R7, R7, 0x1 ;  /* 0x0000000107077836 */ /* 0x000fe40000000000 */
[----:B------:R-:W-:Y:S05]  /*6a50*/  @P1 IMAD R7, RZ, RZ, UR77 ;  /* 0x0000004dff071e24 */ /* 0x000fea000f8e02ff */
[C---:B------:R-:W-:Y:S01]  /*6a60*/  ISETP.NE.AND P0, PT, R7.reuse, R2, PT ;  /* 0x000000020700720c */ /* 0x040fe20003f05270 */
[----:B------:R1:W-:Y:S03]  /*6a70*/  UTMALDG.4D [UR8], [UR4], desc[UR6] ;  /* 0x00000608040075b4 */ /* 0x0003e60008019000 */
[----:B------:R-:W-:Y:S04]  /*6a80*/  SEL R7, R7, RZ, P0 ;  /* 0x000000ff07077207 */ /* 0x000fe80000000000 */
[----:B------:R-:W-:Y:S05]  /*6a90*/  R2UR UR77, R7 ;  /* 0x00000000074d72ca */ /* 0x000fea00000e0000 */
[----:B------:R-:W-:Y:S04]  /*6aa0*/  @P0 IMAD.MOV R4, RZ, RZ, R9 ;  /* 0x000000ffff040224 */ /* 0x000fe800078e0209 */
[----:B------:R-:W-:Y:S01]  /*6ab0*/  IMAD.MOV.U32 R9, RZ, RZ, R4 ;  /* 0x000000ffff097224 */ /* 0x000fe200078e0004 */
[----:B-1----:R-:W-:Y:S07]  /*6ac0*/  UIADD3 UR4, UPT, UPT, UR14, -0x1, URZ ;  /* 0xffffffff0e047890 */ /* 0x002fee000fffe0ff */
[----:B------:R-:W-:Y:S01]  /*6ad0*/  UMOV UR14, UR4 ;  /* 0x00000004000e7c82 */ /* 0x000fe20008000000 */
[----:B---34-:R-:W-:Y:S05]  /*6ae0*/  BRA.U UP0, `(.L_x_28) ;  /* 0xffffffe9003c7547 */ /* 0x018fea000b83ffff */
.L_x_23:
[----:B-1----:R-:W-:Y:S01]  /*6af0*/  SHF.L.U32 R2, R13, 0x1f, RZ ;  /* 0x0000001f0d027819 */ /* 0x002fe200000006ff */
[----:B------:R-:W-:-:S03]  /*6b00*/  NOP ;  /* 0x0000000000007918 */ /* 0x000fc60000000000 */
[----:B------:R-:W1:Y:S02]  /*6b10*/  SYNCS.PHASECHK.TRANS64.TRYWAIT P0, [R5+URZ+0x90], R2 ;  /* 0x00009002050075a7 */ /* 0x000e6400080011ff */
[----:B-1----:R-:W-:Y:S05]  /*6b20*/  @!P0 BRA `(.L_x_29) ;  /* 0x0000006800e88947 */ /* 0x002fea0003800000 */
.L_x_125:
[----:B------:R-:W3:Y:S01]  /*6b30*/  LDS.128 R16, [R5+0xd0] ;  /* 0x0000d00005107984 */ /* 0x000ee20000000c00 */
[----:B------:R-:W-:Y:S01]  /*6b40*/  R2UR UR7, R68 ;  /* 0x00000000440772ca */ /* 0x000fe200000e0000 */
[----:B------:R-:W-:Y:S01]  /*6b50*/  UISETP.GE.AND UP0, UPT, UR54, 0x1, UPT ;  /* 0x000000013600788c */ /* 0x000fe2000bf06270 */
[----:B------:R-:W-:Y:S01]  /*6b60*/  R2UR UR6, R67 ;  /* 0x00000000430672ca */ /* 0x000fe200000e0000 */
[----:B------:R-:W-:Y:S01]  /*6b70*/  @!PT LDS RZ, [RZ] ;  /* 0x00000000fffff984 */ /* 0x000fe20000000800 */
[----:B------:R-:W-:Y:S01]  /*6b80*/  @!PT LDS RZ, [RZ] ;  /* 0x00000000fffff984 */ /* 0x000fe20000000800 */
[----:B------:R-:W-:Y:S01]  /*6b90*/  @!PT LDS RZ, [RZ] ;  /* 0x00000000fffff984 */ /* 0x000fe20000000800 */
[----:B------:R-:W-:Y:S01]  /*6ba0*/  @!PT LDS RZ, [RZ] ;  /* 0x00000000fffff984 */ /* 0x000fe20000000800 */
[----:B------:R4:W-:Y:S06]  /*6bb0*/  MEMBAR.ALL.CTA ;  /* 0x0000000000007992 */ /* 0x0009ec0000008000 */
[----:B----4-:R-:W4:Y:S01]  /*6bc0*/  FENCE.VIEW.ASYNC.S ;  /* 0x00000000000073c6 */ /* 0x010f220000000000 */
[----:B---3--:R-:W-:-:S13]  /*6bd0*/  LOP3.LUT P0, RZ, R18, 0x1, RZ, 0xc0, !PT ;  /* 0x0000000112ff7812 */ /* 0x008fda000780c0ff */
[----:B----4-:R-:W-:Y:S01]  /*6be0*/  VOTEU.ANY UP1, P0 ;  /* 0x0000000000ff7886 */ /* 0x010fe20000020100 */
[----:B------:R-:W-:-:S13]  /*6bf0*/  PLOP3.LUT P0, PT, PT, PT, UP1, 0x80, 0x8 ;  /* 0x000000000008781c */ /* 0x000fda0003f0f018 */
[----:B-1----:R-:W-:Y:S02]  /*6c00*/  @P0 MOV R2, R16 ;  /* 0x0000001000020202 */ /* 0x002fe40000000f00 */
[----:B------:R-:W-:Y:S02]  /*6c10*/  @P0 LOP3.LUT R16, R17, 0xffff, RZ, 0xc0, !PT ;  /* 0x0000ffff11100812 */ /* 0x000fe400078ec0ff */
[----:B------:R-:W-:Y:S01]  /*6c20*/  @P0 R2UR UR5, R2 ;  /* 0x00000000020502ca */ /* 0x000fe200000e0000 */
[----:B------:R-:W-:Y:S01]  /*6c30*/  VIADD R2, R5, 0x98 ;  /* 0x0000009805027836 */ /* 0x000fe20000000000 */
[----:B------:R-:W-:-:S04]  /*6c40*/  @P0 R2UR UR4, R16 ;  /* 0x00000000100402ca */ /* 0x000fc800000e0000 */
[----:B------:R-:W-:-:S04]  /*6c50*/  PRMT R2, RZ, 0x654, R2 ;  /* 0x00000654ff027816 */ /* 0x000fc80000000002 */
[----:B------:R1:W-:Y:S03]  /*6c60*/  SYNCS.ARRIVE.TRANS64.RED.A1T0 RZ, [R2+URZ], RZ ;  /* 0x000000ff02ff79a7 */ /* 0x0003e600081004ff */
[----:B------:R-:W-:Y:S02]  /*6c70*/  @UP1 UMOV UR7, UR5 ;  /* 0x0000000500071c82 */ /* 0x000fe40008000000 */
[----:B------:R-:W-:Y:S01]  /*6c80*/  @UP1 UMOV UR6, UR4 ;  /* 0x0000000400061c82 */ /* 0x000fe20008000000 */
[----:B------:R-:W-:Y:S02]  /*6c90*/  IMAD.U32 R68, RZ, RZ, UR7 ;  /* 0x00000007ff447e24 */ /* 0x000fe4000f8e00ff */
[----:B------:R-:W-:Y:S01]  /*6ca0*/  IMAD.U32 R67, RZ, RZ, UR6 ;  /* 0x00000006ff437e24 */ /* 0x000fe2000f8e00ff */
[----:B------:R-:W-:Y:S06]  /*6cb0*/  BRA.U !UP0, `(.L_x_30) ;  /* 0x0000000108ec7547 */ /* 0x000fec000b800000 */
[----:B------:R-:W3:Y:S01]  /*6cc0*/  LDCU.128 UR12, c[0x0][0xb10] ;  /* 0x00016200ff0c77ac */ /* 0x000ee20008000c00 */
[----:B------:R-:W-:Y:S02]  /*6cd0*/  R2UR UR8, R65 ;  /* 0x00000000410872ca */ /* 0x000fe400000e0000 */
[----:B------:R-:W-:Y:S01]  /*6ce0*/  R2UR UR9, R66 ;  /* 0x00000000420972ca */ /* 0x000fe200000e0000 */
[----:B------:R-:W4:Y:S01]  /*6cf0*/  LDCU UR19, c[0x0][0xb20] ;  /* 0x00016400ff1377ac */ /* 0x000f220008000800 */
[----:B------:R-:W-:Y:S02]  /*6d00*/  R2UR UR21, R67 ;  /* 0x00000000431572ca */ /* 0x000fe400000e0000 */
[----:B------:R-:W-:Y:S01]  /*6d10*/  R2UR UR20, R68 ;  /* 0x00000000441472ca */ /* 0x000fe200000e0000 */
[----:B------:R-:W2:Y:S01]  /*6d20*/  LDCU UR18, c[0x0][0xb0c] ;  /* 0x00016180ff1277ac */ /* 0x000ea20008000800 */
[----:B------:R-:W1:Y:S01]  /*6d30*/  LDCU.64 UR16, c[0x0][0xb28] ;  /* 0x00016500ff1077ac */ /* 0x000e620008000a00 */
[----:B------:R-:W-:-:S04]  /*6d40*/  UISETP.NE.AND UP3, UPT, UR54, 0x1, UPT ;  /* 0x000000013600788c */ /* 0x000fc8000bf65270 */
[----:B---3--:R-:W-:Y:S02]  /*6d50*/  UIMAD.WIDE.U32 UR4, UR8, UR15, URZ ;  /* 0x0000000f080472a5 */ /* 0x008fe4000f8e00ff */
[----:B------:R-:W-:Y:S02]  /*6d60*/  UIMAD.WIDE.U32 UR6, UR9, UR12, URZ ;  /* 0x0000000c090672a5 */ /* 0x000fe4000f8e00ff */
[----:B------:R-:W-:Y:S02]  /*6d70*/  UISETP.NE.AND UP0, UPT, UR14, 0x1, UPT ;  /* 0x000000010e00788c */ /* 0x000fe4000bf05270 */
[----:B------:R-:W-:Y:S01]  /*6d80*/  UIMAD.WIDE.U32 UR10, UR21, UR15, URZ ;  /* 0x0000000f150a72a5 */ /* 0x000fe2000f8e00ff */
[----:B------:R-:W-:Y:S01]  /*6d90*/  UMOV UR4, UR5 ;  /* 0x0000000500047c82 */ /* 0x000fe20008000000 */
[----:B--2---:R-:W-:Y:S02]  /*6da0*/  UISETP.NE.AND UP2, UPT, UR18, 0x1, UPT ;  /* 0x000000011200788c */ /* 0x004fe4000bf45270 */
[----:B----4-:R-:W-:-:S03]  /*6db0*/  USHF.R.U32.HI UR5, URZ, UR19, UR4 ;  /* 0x00000013ff057299 */ /* 0x010fc60008011604 */
[----:B------:R-:W-:Y:S01]  /*6dc0*/  UMOV UR4, UR7 ;  /* 0x0000000700047c82 */ /* 0x000fe20008000000 */
[----:B------:R-:W-:Y:S02]  /*6dd0*/  USEL UR8, UR8, UR5, !UP0 ;  /* 0x0000000508087287 */ /* 0x000fe4000c000000 */
[----:B------:R-:W-:Y:S02]  /*6de0*/  USHF.R.U32.HI UR4, URZ, UR13, UR4 ;  /* 0x0000000dff047299 */ /* 0x000fe40008011604 */
[----:B------:R-:W-:Y:S02]  /*6df0*/  UIMAD.WIDE.U32 UR6, UR20, UR12, URZ ;  /* 0x0000000c140672a5 */ /* 0x000fe4000f8e00ff */
[----:B------:R-:W-:Y:S02]  /*6e00*/  USEL UR12, UR9, UR4, !UP2 ;  /* 0x00000004090c7287 */ /* 0x000fe4000d000000 */
[----:B-1----:R-:W-:Y:S01]  /*6e10*/  UIMAD.WIDE.U32 UR4, UR8, UR16, URZ ;  /* 0x00000010080472a5 */ /* 0x002fe2000f8e00ff */
[----:B------:R-:W-:Y:S01]  /*6e20*/  UMOV UR9, UR11 ;  /* 0x0000000b00097c82 */ /* 0x000fe20008000000 */
[----:B------:R-:W-:-:S02]  /*6e30*/  UIMAD.WIDE.U32 UR10, UR12, UR16, URZ ;  /* 0x000000100c0a72a5 */ /* 0x000fc4000f8e00ff */
[----:B------:R-:W-:-:S03]  /*6e40*/  USHF.R.U32.HI UR9, URZ, UR19, UR9 ;  /* 0x00000013ff097299 */ /* 0x000fc60008011609 */
[----:B------:R-:W-:Y:S01]  /*6e50*/  UMOV UR4, UR5 ;  /* 0x0000000500047c82 */ /* 0x000fe20008000000 */
[----:B------:R-:W-:Y:S01]  /*6e60*/  UMOV UR6, UR7 ;  /* 0x0000000700067c82 */ /* 0x000fe20008000000 */
[----:B------:R-:W-:Y:S01]  /*6e70*/  @UP3 USHF.R.U32.HI UR8, URZ, UR17, UR4 ;  /* 0x00000011ff083299 */ /* 0x000fe20008011604 */
[----:B------:R-:W-:Y:S01]  /*6e80*/  UMOV UR5, UR11 ;  /* 0x0000000b00057c82 */ /* 0x000fe20008000000 */
[----:B------:R-:W-:Y:S02]  /*6e90*/  USHF.R.U32.HI UR7, URZ, UR13, UR6 ;  /* 0x0000000dff077299 */ /* 0x000fe40008011606 */
[----:B------:R-:W-:Y:S02]  /*6ea0*/  USEL UR4, UR21, UR9, !UP0 ;  /* 0x0000000915047287 */ /* 0x000fe4000c000000 */
[----:B------:R-:W-:Y:S02]  /*6eb0*/  @UP3 USHF.R.U32.HI UR12, URZ, UR17, UR5 ;  /* 0x00000011ff0c3299 */ /* 0x000fe40008011605 */
[----:B------:R-:W-:-:S02]  /*6ec0*/  UIMAD UR6, UR54, UR8, URZ ;  /* 0x00000008360672a4 */ /* 0x000fc4000f8e02ff */
[----:B------:R-:W-:Y:S02]  /*6ed0*/  USEL UR5, UR20, UR7, !UP2 ;  /* 0x0000000714057287 */ /* 0x000fe4000d000000 */
[----:B------:R-:W-:Y:S02]  /*6ee0*/  UIMAD UR8, UR54, UR12, URZ ;  /* 0x0000000c360872a4 */ /* 0x000fe4000f8e02ff */
[----:B------:R-:W-:Y:S02]  /*6ef0*/  UISETP.GE.AND UP0, UPT, UR4, UR6, UPT ;  /* 0x000000060400728c */ /* 0x000fe4000bf06270 */
[----:B------:R-:W-:Y:S02]  /*6f00*/  UIMAD.WIDE.U32 UR6, UR4, UR16, URZ ;  /* 0x00000010040672a5 */ /* 0x000fe4000f8e00ff */
[----:B------:R-:W-:Y:S02]  /*6f10*/  UISETP.GE.OR UP0, UPT, UR5, UR8, UP0 ;  /* 0x000000080500728c */ /* 0x000fe40008706670 */
[----:B------:R-:W-:-:S02]  /*6f20*/  UIMAD.WIDE.U32 UR8, UR5, UR16, URZ ;  /* 0x00000010050872a5 */ /* 0x000fc4000f8e00ff */
[----:B------:R-:W-:Y:S01]  /*6f30*/  UIADD3 UR10, UPT, UPT, -UR4, URZ, URZ ;  /* 0x000000ff040a7290 */ /* 0x000fe2000fffe1ff */
[----:B------:R-:W-:Y:S02]  /*6f40*/  UMOV UR6, UR7 ;  /* 0x0000000700067c82 */ /* 0x000fe40008000000 */
[----:B------:R-:W-:Y:S02]  /*6f50*/  USHF.R.U32.HI UR6, URZ, UR17, UR6 ;  /* 0x00000011ff067299 */ /* 0x000fe40008011606 */
[----:B------:R-:W-:Y:S02]  /*6f60*/  UIMAD UR10, UR14, UR10, UR21 ;  /* 0x0000000a0e0a72a4 */ /* 0x000fe4000f8e0215 */
[----:B------:R-:W-:Y:S01]  /*6f70*/  USEL UR6, UR4, UR6, !UP3 ;  /* 0x0000000604067287 */ /* 0x000fe2000d800000 */
[----:B------:R-:W-:Y:S01]  /*6f80*/  @!UP0 UMOV UR7, UR9 ;  /* 0x0000000900078c82 */ /* 0x000fe20008000000 */
[----:B------:R-:W-:Y:S02]  /*6f90*/  UIADD3 UR9, UPT, UPT, -UR5, URZ, URZ ;  /* 0x000000ff05097290 */ /* 0x000fe4000fffe1ff */
[----:B------:R-:W-:-:S02]  /*6fa0*/  @!UP0 USHF.R.U32.HI UR7, URZ, UR17, UR7 ;  /* 0x00000011ff078299 */ /* 0x000fc40008011607 */
[----:B------:R-:W-:Y:S02]  /*6fb0*/  UIADD3 UR8, UPT, UPT, -UR6, URZ, URZ ;  /* 0x000000ff06087290 */ /* 0x000fe4000fffe1ff */
[----:B------:R-:W-:Y:S02]  /*6fc0*/  @!UP0 USEL UR7, UR5, UR7, !UP3 ;  /* 0x0000000705078287 */ /* 0x000fe4000d800000 */
[----:B------:R-:W-:Y:S02]  /*6fd0*/  UIMAD UR8, UR54, UR8, UR4 ;  /* 0x00000008360872a4 */ /* 0x000fe4000f8e0204 */
[----:B------:R-:W-:Y:S02]  /*6fe0*/  @!UP0 UIADD3 UR6, UPT, UPT, UR6, -UR7, URZ ;  /* 0x8000000706068290 */ /* 0x000fe4000fffe0ff */
[----:B------:R-:W-:Y:S02]  /*6ff0*/  @!UP0 UIMAD UR7, UR8, UR12, UR7 ;  /* 0x0000000c080782a4 */ /* 0x000fe4000f8e0207 */
[----:B------:R-:W-:-:S02]  /*7000*/  @!UP0 UIMAD UR4, UR54, UR6, UR5 ;  /* 0x00000006360482a4 */ /* 0x000fc4000f8e0205 */
[----:B------:R-:W-:Y:S02]  /*7010*/  UIMAD UR6, UR18, UR9, UR20 ;  /* 0x00000009120672a4 */ /* 0x000fe4000f8e0214 */
[----:B------:R-:W-:Y:S01]  /*7020*/  UIMAD UR8, UR4, UR14, UR10 ;  /* 0x0000000e040872a4 */ /* 0x000fe2000f8e020a */
[----:B------:R-:W-:Y:S02]  /*7030*/  @!UP0 UMOV UR5, UR7 ;  /* 0x0000000700058c82 */ /* 0x000fe40008000000 */
[----:B------:R-:W-:-:S03]  /*7040*/  UIMAD UR4, UR5, UR18, UR6 ;  /* 0x00000012050472a4 */ /* 0x000fc6000f8e0206 */
[----:B------:R-:W-:-:S03]  /*7050*/  IMAD.U32 R67, RZ, RZ, UR8 ;  /* 0x00000008ff437e24 */ /* 0x000fc6000f8e00ff */
[----:B------:R-:W-:-:S07]  /*7060*/  IMAD.U32 R68, RZ, RZ, UR4 ;  /* 0x00000004ff447e24 */ /* 0x000fce000f8e00ff */
.L_x_30:
[----:B------:R-:W3:Y:S02]  /*7070*/  LDCU UR4, c[0x0][0xb30] ;  /* 0x00016600ff0477ac */ /* 0x000ee40008000800 */
[----:B---3--:R-:W-:-:S09]  /*7080*/  UISETP.NE.AND UP0, UPT, UR4, 0x1, UPT ;  /* 0x000000010400788c */ /* 0x008fd2000bf05270 */
[----:B------:R-:W-:Y:S05]  /*7090*/  BRA.U UP0, `(.L_x_31) ;  /* 0x0000000100547547 */ /* 0x000fea000b800000 */
[----:B------:R-:W3:Y:S01]  /*70a0*/  LDCU.128 UR8, c[0x0][0xb10] ;  /* 0x00016200ff0877ac */ /* 0x000ee20008000c00 */
[----:B------:R-:W-:Y:S02]  /*70b0*/  R2UR UR15, R67 ;  /* 0x00000000430f72ca */ /* 0x000fe400000e0000 */
[----:B------:R-:W-:Y:S01]  /*70c0*/  R2UR UR14, R68 ;  /* 0x00000000440e72ca */ /* 0x000fe200000e0000 */
[----:B------:R-:W4:Y:S01]  /*70d0*/  LDCU UR12, c[0x0][0xb0c] ;  /* 0x00016180ff0c77ac */ /* 0x000f220008000800 */
[----:B------:R-:W1:Y:S11]  /*70e0*/  LDCU UR13, c[0x0][0xb20] ;  /* 0x00016400ff0d77ac */ /* 0x000e760008000800 */
[----:B---3--:R-:W-:-:S02]  /*70f0*/  UIMAD.WIDE.U32 UR6, UR14, UR8, URZ ;  /* 0x000000080e0672a5 */ /* 0x008fc4000f8e00ff */
[----:B------:R-:W-:Y:S02]  /*7100*/  UIMAD.WIDE.U32 UR4, UR15, UR11, URZ ;  /* 0x0000000b0f0472a5 */ /* 0x000fe4000f8e00ff */
[----:B----4-:R-:W-:Y:S02]  /*7110*/  UISETP.NE.AND UP2, UPT, UR12, 0x1, UPT ;  /* 0x000000010c00788c */ /* 0x010fe4000bf45270 */
[----:B------:R-:W-:Y:S01]  /*7120*/  UISETP.NE.AND UP0, UPT, UR10, 0x1, UPT ;  /* 0x000000010a00788c */ /* 0x000fe2000bf05270 */
[----:B------:R-:W-:Y:S02]  /*7130*/  UMOV UR6, UR7 ;  /* 0x0000000700067c82 */ /* 0x000fe40008000000 */
[----:B------:R-:W-:Y:S01]  /*7140*/  UMOV UR4, UR5 ;  /* 0x0000000500047c82 */ /* 0x000fe20008000000 */
[----:B------:R-:W-:Y:S02]  /*7150*/  USHF.R.U32.HI UR6, URZ, UR9, UR6 ;  /* 0x00000009ff067299 */ /* 0x000fe40008011606 */
[----:B-1----:R-:W-:-:S02]  /*7160*/  USHF.R.U32.HI UR4, URZ, UR13, UR4 ;  /* 0x0000000dff047299 */ /* 0x002fc40008011604 */
[----:B------:R-:W-:Y:S02]  /*7170*/  USEL UR5, UR14, UR6, !UP2 ;  /* 0x000000060e057287 */ /* 0x000fe4000d000000 */
[----:B------:R-:W-:-:S04]  /*7180*/  USEL UR4, UR15, UR4, !UP0 ;  /* 0x000000040f047287 */ /* 0x000fc8000c000000 */
[----:B------:R-:W-:Y:S02]  /*7190*/  UIADD3 UR6, UPT, UPT, UR5, -UR4, URZ ;  /* 0x8000000405067290 */ /* 0x000fe4000fffe0ff */
[----:B------:R-:W-:Y:S02]  /*71a0*/  UIADD3 UR4, UPT, UPT, -UR5, UR4, URZ ;  /* 0x0000000405047290 */ /* 0x000fe4000fffe1ff */
[----:B------:R-:W-:Y:S02]  /*71b0*/  UIMAD UR15, UR6, UR10, UR15 ;  /* 0x0000000a060f72a4 */ /* 0x000fe4000f8e020f */
[----:B------:R-:W-:-:S04]  /*71c0*/  UIMAD UR14, UR4, UR12, UR14 ;  /* 0x0000000c040e72a4 */ /* 0x000fc8000f8e020e */
[----:B------:R-:W-:Y:S02]  /*71d0*/  IMAD.U32 R67, RZ, RZ, UR15 ;  /* 0x0000000fff437e24 */ /* 0x000fe4000f8e00ff */
[----:B------:R-:W-:-:S07]  /*71e0*/  IMAD.U32 R68, RZ, RZ, UR14 ;  /* 0x0000000eff447e24 */ /* 0x000fce000f8e00ff */
.L_x_31:
[----:B------:R-:W-:Y:S01]  /*71f0*/  R2UR UR7, R68 ;  /* 0x00000000440772ca */ /* 0x000fe200000e0000 */
[----:B------:R-:W-:Y:S01]  /*7200*/  IMAD.MOV.U32 R12, RZ, RZ, R11 ;  /* 0x000000ffff0c7224 */ /* 0x000fe200078e000b */
[----:B------:R-:W-:Y:S02]  /*7210*/  R2UR UR6, R67 ;  /* 0x00000000430672ca */ /* 0x000fe400000e0000 */
[----:B------:R-:W-:Y:S02]  /*7220*/  R2UR UR5, R64 ;  /* 0x00000000400572ca */ /* 0x000fe400000e0000 */
[----:B------:R-:W-:Y:S02]  /*7230*/  R2UR UR4, R63 ;  /* 0x000000003f0472ca */ /* 0x000fe400000e0000 */
[----:B------:R-:W-:Y:S02]  /*7240*/  PLOP3.LUT P3, PT, PT, PT, PT, 0x80, 0x8 ;  /* 0x000000000008781c */ /* 0x000fe40003f6f070 */
[----:B------:R-:W-:-:S07]  /*7250*/  LOP3.LUT R13, R13, 0x1, RZ, 0x3c, !PT ;  /* 0x000000010d0d7812 */ /* 0x000fce00078e3cff */
[----:B------:R-:W-:Y:S02]  /*7260*/  UIADD3 UR49, UPT, UPT, UR7, UR5, URZ ;  /* 0x0000000507317290 */ /* 0x000fe4000fffe0ff */
[----:B------:R-:W-:Y:S01]  /*7270*/  UIADD3 UR21, UPT, UPT, UR6, UR4, URZ ;  /* 0x0000000406157290 */ /* 0x000fe2000fffe0ff */
[----:B------:R-:W-:Y:S11]  /*7280*/  BRA.U UP1, `(.L_x_32) ;  /* 0xffffffa101807547 */ /* 0x000ff6000b83ffff */
[----:B------:R-:W-:Y:S01]  /*7290*/  VIADD R5, R5, 0x20 ;  /* 0x0000002005057836 */ /* 0x000fe20000000000 */
[----:B-1----:R-:W-:-:S03]  /*72a0*/  SHF.L.U32 R2, R14, 0x1f, RZ ;  /* 0x0000001f0e027819 */ /* 0x002fc600000006ff */
[C---:B------:R-:W-:Y:S02]  /*72b0*/  IMAD R3, R0.reuse, 0x8, R5 ;  /* 0x0000000800037824 */ /* 0x040fe400078e0205 */
[----:B------:R-:W-:Y:S02]  /*72c0*/  VIADD R0, R0, 0x1 ;  /* 0x0000000100007836 */ /* 0x000fe40000000000 */
[----:B------:R-:W1:Y:S03]  /*72d0*/  SYNCS.PHASECHK.TRANS64.TRYWAIT P1, [R3+URZ], R2 ;  /* 0x00000002030075a7 */ /* 0x000e6600080211ff */
[----:B------:R-:W-:-:S04]  /*72e0*/  ISETP.NE.AND P0, PT, R0, 0x4, PT ;  /* 0x000000040000780c */ /* 0x000fc80003f05270 */
[----:B------:R-:W-:Y:S02]  /*72f0*/  SEL R7, RZ, 0x1, P0 ;  /* 0x00000001ff077807 */ /* 0x000fe40000000000 */
[----:B------:R-:W-:Y:S02]  /*7300*/  SEL R0, R0, RZ, P0 ;  /* 0x000000ff00007207 */ /* 0x000fe40000000000 */
[----:B------:R-:W-:-:S03]  /*7310*/  LOP3.LUT R14, R14, R7, RZ, 0x3c, !PT ;  /* 0x000000070e0e7212 */ /* 0x000fc600078e3cff */
[----:B------:R-:W-:Y:S01]  /*7320*/  IMAD R4, R0, 0x8, R5 ;  /* 0x0000000800047824 */ /* 0x000fe200078e0205 */
[----:B------:R-:W-:Y:S01]  /*7330*/  SHF.L.U32 R7, R14, 0x1f, RZ ;  /* 0x0000001f0e077819 */ /* 0x000fe200000006ff */
[----:B-1----:R-:W-:Y:S06]  /*7340*/  @!P1 BRA `(.L_x_33) ;  /* 0x0000006000f49947 */ /* 0x002fec0003800000 */
.L_x_126:
[----:B------:R-:W3:Y:S01]  /*7350*/  SYNCS.PHASECHK.TRANS64.TRYWAIT P1, [R4+URZ], R7 ;  /* 0x00000007040075a7 */ /* 0x000ee200080211ff */
[----:B------:R-:W-:-:S05]  /*7360*/  VIADD R0, R0, 0x1 ;  /* 0x0000000100007836 */ /* 0x000fca0000000000 */
[----:B------:R-:W-:-:S04]  /*7370*/  ISETP.NE.AND P0, PT, R0, 0x4, PT ;  /* 0x000000040000780c */ /* 0x000fc80003f05270 */
[----:B-1----:R-:W-:Y:S02]  /*7380*/  SEL R3, RZ, 0x1, P0 ;  /* 0x00000001ff037807 */ /* 0x002fe40000000000 */
[----:B------:R-:W-:Y:S02]  /*7390*/  SEL R0, R0, RZ, P0 ;  /* 0x000000ff00007207 */ /* 0x000fe40000000000 */
[----:B------:R-:W-:-:S03]  /*73a0*/  LOP3.LUT R14, R14, R3, RZ, 0x3c, !PT ;  /* 0x000000030e0e7212 */ /* 0x000fc600078e3cff */
[----:B------:R-:W-:Y:S01]  /*73b0*/  IMAD R2, R0, 0x8, R5 ;  /* 0x0000000800027824 */ /* 0x000fe200078e0205 */
[----:B------:R-:W-:Y:S01]  /*73c0*/  SHF.L.U32 R3, R14, 0x1f, RZ ;  /* 0x0000001f0e037819 */ /* 0x000fe200000006ff */
[----:B---3--:R-:W-:Y:S06]  /*73d0*/  @!P1 BRA `(.L_x_34) ;  /* 0x0000006000e49947 */ /* 0x008fec0003800000 */
.L_x_127:
[----:B------:R-:W3:Y:S01]  /*73e0*/  SYNCS.PHASECHK.TRANS64.TRYWAIT P1, [R2+URZ], R3 ;  /* 0x00000003020075a7 */ /* 0x000ee200080211ff */
[----:B------:R-:W-:-:S05]  /*73f0*/  VIADD R0, R0, 0x1 ;  /* 0x0000000100007836 */ /* 0x000fca0000000000 */
[----:B------:R-:W-:-:S04]  /*7400*/  ISETP.NE.AND P0, PT, R0, 0x4, PT ;  /* 0x000000040000780c */ /* 0x000fc80003f05270 */
[----:B-1----:R-:W-:Y:S02]  /*7410*/  SEL R7, RZ, 0x1, P0 ;  /* 0x00000001ff077807 */ /* 0x002fe40000000000 */
[----:B------:R-:W-:Y:S02]  /*7420*/  SEL R0, R0, RZ, P0 ;  /* 0x000000ff00007207 */ /* 0x000fe40000000000 */
[----:B------:R-:W-:Y:S01]  /*7430*/  LOP3.LUT R7, R14, R7, RZ, 0x3c, !PT ;  /* 0x000000070e077212 */ /* 0x000fe200078e3cff */
[----:B---3--:R-:W-:Y:S06]  /*7440*/  @!P1 BRA `(.L_x_35) ;  /* 0x0000006000dc9947 */ /* 0x008fec0003800000 */
.L_x_128:
[----:B------:R-:W-:Y:S02]  /*7450*/  LEA R0, R0, R5, 0x3 ;  /* 0x0000000500007211 */ /* 0x000fe400078e18ff */
[----:B------:R-:W-:-:S07]  /*7460*/  SHF.L.U32 R7, R7, 0x1f, RZ ;  /* 0x0000001f07077819 */ /* 0x000fce00000006ff */
.L_x_36:
[----:B---3--:R3:W4:Y:S02]  /*7470*/  SYNCS.PHASECHK.TRANS64.TRYWAIT P0, [R0+URZ], R7 ;  /* 0x00000007000075a7 */ /* 0x00872400080011ff */
[----:B----4-:R-:W-:Y:S05]  /*7480*/  @!P0 NANOSLEEP.SYNCS 0x989680 ;  /* 0x009896800000895d */ /* 0x010fea0003900000 */
[----:B------:R-:W4:Y:S02]  /*7490*/  @!P0 SYNCS.PHASECHK.TRANS64 P0, [R0+URZ], R7 ;  /* 0x00000007000085a7 */ /* 0x000f2400080010ff */
[----:B----4-:R-:W-:Y:S05]  /*74a0*/  @P0 EXIT ;  /* 0x000000000000094d */ /* 0x010fea0003800000 */
[----:B------:R-:W-:Y:S05]  /*74b0*/  BRA `(.L_x_36) ;  /* 0xfffffffc00ec7947 */ /* 0x000fea000383ffff */
.L_x_16:
[----:B------:R-:W2:Y:S02]  /*74c0*/  S2UR UR4, SR_CgaCtaId ;  /* 0x00000000000479c3 */ /* 0x000ea40000008800 */
[----:B--2---:R-:W-:-:S04]  /*74d0*/  UISETP.NE.AND UP0, UPT, UR4, URZ, UPT ;  /* 0x000000ff0400728c */ /* 0x004fc8000bf05270 */
[----:B------:R-:W-:-:S09]  /*74e0*/  UISETP.NE.OR UP0, UPT, UR18, 0x1, UP0 ;  /* 0x000000011200788c */ /* 0x000fd20008705670 */
[----:B------:R-:W-:Y:S05]  /*74f0*/  BRA.U UP0, `(.L_x_37) ;  /* 0x0000000100b47547 */ /* 0x000fea000b800000 */
[----:B------:R-:W2:Y:S01]  /*7500*/  S2UR UR5, SR_CgaCtaId ;  /* 0x00000000000579c3 */ /* 0x000ea20000008800 */
[----:B------:R-:W-:Y:S01]  /*7510*/  UMOV UR4, 0x400 ;  /* 0x0000040000047882 */ /* 0x000fe20000000000 */
[----:B------:R-:W-:Y:S01]  /*7520*/  HFMA2 R3, -RZ, RZ, 0, 5.9604644775390625e-08 ;  /* 0x00000001ff037431 */ /* 0x000fe200000001ff */
[----:B------:R-:W-:Y:S01]  /*7530*/  ISETP.NE.AND P0, PT, R0, RZ, PT ;  /* 0x000000ff0000720c */ /* 0x000fe20003f05270 */
[----:B------:R-:W-:Y:S01]  /*7540*/  IMAD.MOV.U32 R8, RZ, RZ, RZ ;  /* 0x000000ffff087224 */ /* 0x000fe200078e00ff */
[----:B--2---:R-:W-:-:S04]  /*7550*/  ULEA UR4, UR5, UR4, 0x18 ;  /* 0x0000000405047291 */ /* 0x004fc8000f8ec0ff */
[----:B------:R-:W-:Y:S02]  /*7560*/  UIADD3 UR5, UPT, UPT, UR4, 0x98, URZ ;  /* 0x0000009804057890 */ /* 0x000fe4000fffe0ff */
[----:B------:R-:W-:Y:S02]  /*7570*/  UIADD3 UR8, UPT, UPT, UR4, 0x90, URZ ;  /* 0x0000009004087890 */ /* 0x000fe4000fffe0ff */
[----:B------:R-:W-:-:S12]  /*7580*/  UPRMT UR5, URZ, 0x654, UR5 ;  /* 0x00000654ff057896 */ /* 0x000fd80008000005 */
.L_x_40:
[----:B------:R-:W-:Y:S01]  /*7590*/  SHF.L.U32 R7, R3, 0x1f, RZ ;  /* 0x0000001f03077819 */ /* 0x000fe200000006ff */
[----:B------:R-:W-:Y:S02]  /*75a0*/  IMAD.U32 R9, RZ, RZ, UR8 ;  /* 0x00000008ff097e24 */ /* 0x000fe4000f8e00ff */
[----:B------:R-:W-:Y:S01]  /*75b0*/  @!P0 IMAD.MOV.U32 R5, RZ, RZ, 0x10 ;  /* 0x00000010ff058424 */ /* 0x000fe200078e00ff */
[----:B------:R-:W2:Y:S02]  /*75c0*/  SYNCS.PHASECHK.TRANS64.TRYWAIT P1, [UR4+0x98], R7 ;  /* 0x00009807ff0075a7 */ /* 0x000ea40008021104 */
[----:B------:R-:W-:-:S04]  /*75d0*/  PRMT R9, R0, 0x654, R9 ;  /* 0x0000065400097816 */ /* 0x000fc80000000009 */
[----:B------:R-:W-:Y:S01]  /*75e0*/  SEL R2, R9, R2, !P0 ;  /* 0x0000000209027207 */ /* 0x000fe20004000000 */
[----:B--2---:R-:W-:Y:S06]  /*75f0*/  @!P1 BRA `(.L_x_38) ;  /* 0x0000006000849947 */ /* 0x004fec0003800000 */
.L_x_130:
[----:B------:R-:W-:Y:S01]  /*7600*/  UIADD3 UR6, UPT, UPT, UR4, 0xd0, URZ ;  /* 0x000000d004067890 */ /* 0x000fe2000fffe0ff */
[----:B------:R3:W-:Y:S01]  /*7610*/  @!P0 SYNCS.ARRIVE.TRANS64.RED RZ, [R2+URZ], R5 ;  /* 0x0000000502ff89a7 */ /* 0x0007e200080004ff */
[----:B------:R-:W-:Y:S01]  /*7620*/  UIADD3 UR7, UPT, UPT, UR4, 0x90, URZ ;  /* 0x0000009004077890 */ /* 0x000fe2000fffe0ff */
[----:B------:R-:W-:-:S08]  /*7630*/  LOP3.LUT R3, R3, 0x1, RZ, 0x3c, !PT ;  /* 0x0000000103037812 */ /* 0x000fd000078e3cff */
[----:B------:R-:W-:Y:S06]  /*7640*/  UGETNEXTWORKID.BROADCAST [UR6], [UR7] ;  /* 0x00000000060073ca */ /* 0x000fec0008000100 */
[----:B---3--:R-:W-:-:S04]  /*7650*/  SHF.L.U32 R5, R8, 0x1f, RZ ;  /* 0x0000001f08057819 */ /* 0x008fc800000006ff */
[----:B------:R-:W3:Y:S02]  /*7660*/  SYNCS.PHASECHK.TRANS64.TRYWAIT P1, [UR4+0x90], R5 ;  /* 0x00009005ff0075a7 */ /* 0x000ee40008021104 */
[----:B---3--:R-:W-:Y:S05]  /*7670*/  @!P1 BRA `(.L_x_39) ;  /* 0x00000060007c9947 */ /* 0x008fea0003800000 */
.L_x_132:
[----:B--2---:R-:W2:Y:S01]  /*7680*/  LDS.128 R4, [UR4+0xd0] ;  /* 0x0000d004ff047984 */ /* 0x004ea20008000c00 */
[----:B------:R-:W-:Y:S01]  /*7690*/  LOP3.LUT R8, R8, 0x1, RZ, 0x3c, !PT ;  /* 0x0000000108087812 */ /* 0x000fe200078e3cff */
[----:B------:R-:W-:Y:S01]  /*76a0*/  @!PT LDS RZ, [RZ] ;  /* 0x00000000fffff984 */ /* 0x000fe20000000800 */
[----:B------:R-:W-:Y:S01]  /*76b0*/  @!PT LDS RZ, [RZ] ;  /* 0x00000000fffff984 */ /* 0x000fe20000000800 */
[----:B------:R-:W-:Y:S01]  /*76c0*/  @!PT LDS RZ, [RZ] ;  /* 0x00000000fffff984 */ /* 0x000fe20000000800 */
[----:B------:R-:W-:Y:S01]  /*76d0*/  @!PT LDS RZ, [RZ] ;  /* 0x00000000fffff984 */ /* 0x000fe20000000800 */
[----:B------:R3:W-:Y:S06]  /*76e0*/  MEMBAR.ALL.CTA ;  /* 0x0000000000007992 */ /* 0x0007ec0000008000 */
[----:B---3--:R-:W3:Y:S02]  /*76f0*/  FENCE.VIEW.ASYNC.S ;  /* 0x00000000000073c6 */ /* 0x008ee40000000000 */
[----:B---3--:R-:W-:Y:S01]  /*7700*/  SYNCS.ARRIVE.TRANS64.RED.A1T0 RZ, [UR5], RZ ;  /* 0x000000ffffff79a7 */ /* 0x008fe20008100405 */
[----:B--2---:R-:W-:-:S13]  /*7710*/  LOP3.LUT P1, RZ, R6, 0x1, RZ, 0xc0, !PT ;  /* 0x0000000106ff7812 */ /* 0x004fda000782c0ff */
[----:B------:R-:W-:Y:S05]  /*7720*/  @P1 BRA `(.L_x_40) ;  /* 0xfffffffc00981947 */ /* 0x000fea000383ffff */
[----:B------:R-:W-:-:S04]  /*7730*/  SHF.L.U32 R0, R3, 0x1f, RZ ;  /* 0x0000001f03007819 */ /* 0x000fc800000006ff */
[----:B------:R-:W2:Y:S02]  /*7740*/  SYNCS.PHASECHK.TRANS64 P0, [UR4+0x98], R0 ;  /* 0x00009800ff0075a7 */ /* 0x000ea40008001004 */
[----:B-12---:R-:W-:Y:S05]  /*7750*/  @P0 EXIT ;  /* 0x000000000000094d */ /* 0x006fea0003800000 */
[----:B------:R-:W-:-:S07]  /*7760*/  MOV R0, UR4 ;  /* 0x0000000400007c02 */ /* 0x000fce0008000f00 */
.L_x_41:
[----:B-1----:R-:W-:-:S04]  /*7770*/  SHF.L.U32 R5, R3, 0x1f, RZ ;  /* 0x0000001f03057819 */ /* 0x002fc800000006ff */
[----:B------:R1:W2:Y:S03]  /*7780*/  SYNCS.PHASECHK.TRANS64.TRYWAIT P0, [R0+URZ+0x98], R5 ;  /* 0x00009805000075a7 */ /* 0x0002a600080011ff */
[----:B--2---:R-:W-:Y:S05]  /*7790*/  @!P0 NANOSLEEP.SYNCS 0x989680 ;  /* 0x009896800000895d */ /* 0x004fea0003900000 */
[----:B------:R-:W2:Y:S02]  /*77a0*/  @!P0 SYNCS.PHASECHK.TRANS64 P0, [R0+URZ+0x98], R5 ;  /* 0x00009805000085a7 */ /* 0x000ea400080010ff */
[----:B--2---:R-:W-:Y:S05]  /*77b0*/  @P0 EXIT ;  /* 0x000000000000094d */ /* 0x004fea0003800000 */
[----:B------:R-:W-:Y:S05]  /*77c0*/  BRA `(.L_x_41) ;  /* 0xfffffffc00e87947 */ /* 0x000fea000383ffff */
.L_x_37:
[----:B------:R-:W-:-:S09]  /*77d0*/  UISETP.NE.AND UP0, UPT, UR18, URZ, UPT ;  /* 0x000000ff1200728c */ /* 0x000fd2000bf05270 */
[----:B------:R-:W-:Y:S05]  /*77e0*/  BRA.U UP0, `(.L_x_42) ;  /* 0x0000001100007547 */ /* 0x000fea000b800000 */
[----:B------:R-:W2:Y:S01]  /*77f0*/  S2UR UR7, SR_CgaCtaId ;  /* 0x00000000000779c3 */ /* 0x000ea20000008800 */
[----:B------:R-:W-:Y:S01]  /*7800*/  UMOV UR4, 0x40 ;  /* 0x0000004000047882 */ /* 0x000fe20000000000 */
[----:B------:R-:W-:Y:S01]  /*7810*/  NOP ;  /* 0x0000000000007918 */ /* 0x000fe20000000000 */
[----:B------:R-:W-:Y:S01]  /*7820*/  UMOV UR6, 0x400 ;  /* 0x0000040000067882 */ /* 0x000fe20000000000 */
[----:B--2---:R-:W-:Y:S02]  /*7830*/  ULEA UR5, UR7, UR4, 0x18 ;  /* 0x0000000407057291 */ /* 0x004fe4000f8ec0ff */
[----:B------:R-:W-:-:S07]  /*7840*/  ULEA UR6, UR7, UR6, 0x18 ;  /* 0x0000000607067291 */ /* 0x000fce000f8ec0ff */
[----:B------:R-:W2:Y:S02]  /*7850*/  LDS.U8 R0, [UR5+0x1c] ;  /* 0x00001c05ff007984 */ /* 0x000ea40008000000 */
[----:B--2---:R-:W-:-:S13]  /*7860*/  ISETP.NE.AND P0, PT, R0, RZ, PT ;  /* 0x000000ff0000720c */ /* 0x004fda0003f05270 */
[----:B------:R-:W-:Y:S05]  /*7870*/  @P0 BRA `(.L_x_43) ;  /* 0x0000000000580947 */ /* 0x000fea0003800000 */
[----:B------:R-:W-:-:S13]  /*7880*/  ELECT P0, URZ, PT ;  /* 0x0000000000ff782f */ /* 0x000fda0003800000 */
[----:B------:R-:W-:Y:S05]  /*7890*/  @!P0 BRA `(.L_x_44) ;  /* 0x0000000000608947 */ /* 0x000fea0003800000 */
[----:B------:R-:W-:Y:S01]  /*78a0*/  UMOV UR4, 0x10 ;  /* 0x0000001000047882 */ /* 0x000fe20000000000 */
[----:B------:R-:W-:Y:S01]  /*78b0*/  HFMA2 R0, -RZ, RZ, 0, 5.9604644775390625e-08 ;  /* 0x00000001ff007431 */ /* 0x000fe200000001ff */
[----:B------:R-:W-:-:S03]  /*78c0*/  MOV R2, 0xffff ;  /* 0x0000ffff00027802 */ /* 0x000fc60000000f00 */
[----:B------:R-:W-:Y:S04]  /*78d0*/  DEPBAR.LE SB2, 0x36 ;  /* 0x0000ad800000791a */ /* 0x000fe80000000000 */
[----:B------:R-:W2:Y:S02]  /*78e0*/  UTCATOMSWS.FIND_AND_SET.ALIGN UP0, UR4, UR4 ;  /* 0x00000004000475e3 */ /* 0x000ea40008000800 */
[----:B--2---:R-:W-:Y:S01]  /*78f0*/  MOV R3, UR4 ;  /* 0x0000000400037c02 */ /* 0x004fe20008000f00 */
[----:B------:R-:W-:Y:S06]  /*7900*/  BRA.U UP0, `(.L_x_45) ;  /* 0x0000000100187547 */ /* 0x000fec000b800000 */
.L_x_46:
[----:B------:R-:W-:Y:S05]  /*7910*/  NANOSLEEP 0x64 ;  /* 0x000000640000795d */ /* 0x000fea0003800000 */
[----:B------:R-:W-:-:S05]  /*7920*/  UMOV UR4, 0x10 ;  /* 0x0000001000047882 */ /* 0x000fca0000000000 */
[----:B------:R-:W-:Y:S04]  /*7930*/  DEPBAR.LE SB2, 0x36 ;  /* 0x0000ad800000791a */ /* 0x000fe80000000000 */
[----:B------:R-:W2:Y:S02]  /*7940*/  UTCATOMSWS.FIND_AND_SET.ALIGN UP0, UR4, UR4 ;  /* 0x00000004000475e3 */ /* 0x000ea40008000800 */
[----:B--2---:R-:W-:Y:S01]  /*7950*/  MOV R3, UR4 ;  /* 0x0000000400037c02 */ /* 0x004fe20008000f00 */
[----:B------:R-:W-:Y:S05]  /*7960*/  BRA.U !UP0, `(.L_x_46) ;  /* 0xfffffffd08e87547 */ /* 0x000fea000b83ffff */
.L_x_45:
[-C--:B------:R-:W-:Y:S02]  /*7970*/  SHF.L.U32 R2, R2, R3.reuse, RZ ;  /* 0x0000000302027219 */ /* 0x080fe400000006ff */
[----:B------:R-:W-:Y:S01]  /*7980*/  SHF.L.U32 R0, R0, R3, RZ ;  /* 0x0000000300007219 */ /* 0x000fe200000006ff */
[----:B------:R-:W-:Y:S02]  /*7990*/  IMAD.SHL.U32 R3, R3, 0x20, RZ ;  /* 0x0000002003037824 */ /* 0x000fe400078e00ff */
[----:B------:R2:W-:Y:S04]  /*79a0*/  ATOMS.OR RZ, [UR5+0x14], R2 ;  /* 0x00001402ffff798c */ /* 0x0005e8000b000005 */
[----:B------:R2:W-:Y:S04]  /*79b0*/  ATOMS.OR RZ, [UR5+0x18], R0 ;  /* 0x00001800ffff798c */ /* 0x0005e8000b000005 */
[----:B------:R2:W-:Y:S01]  /*79c0*/  STS [UR6+0xe0], R3 ;  /* 0x0000e003ff007988 */ /* 0x0005e20008000806 */
[----:B------:R-:W-:Y:S05]  /*79d0*/  BRA `(.L_x_44) ;  /* 0x0000000000107947 */ /* 0x000fea0003800000 */
.L_x_43:
[----:B------:R-:W-:Y:S02]  /*79e0*/  MOV R0, 0xffffffff ;  /* 0xffffffff00007802 */ /* 0x000fe40000000f00 */
[----:B------:R-:W-:-:S03]  /*79f0*/  MOV R2, 0x7a20 ;  /* 0x00007a2000027802 */ /* 0x000fc60000000f00 */
[----:B------:R2:W-:Y:S04]  /*7a00*/  STS [UR6+0xe0], R0 ;  /* 0x0000e000ff007988 */ /* 0x0005e80008000806 */
[----:B-12--5:R-:W-:Y:S05]  /*7a10*/  CALL.REL.NOINC `($__internal_1_$__cuda_sm10x_tcgen05_guardrail_trap_phase_invalid_during_alloc) ;  /* 0x0000006400887944 */ /* 0x026fea0003c00000 */
.L_x_44:
[----:B------:R-:W-:Y:S05]  /*7a20*/  WARPSYNC.ALL ;  /* 0x0000000000007948 */ /* 0x000fea0003800000 */
[----:B------:R-:W3:Y:S01]  /*7a30*/  S2UR UR4, SR_CgaCtaId ;  /* 0x00000000000479c3 */ /* 0x000ee20000008800 */
[----:B------:R-:W-:Y:S01]  /*7a40*/  UMOV UR23, 0x400 ;  /* 0x0000040000177882 */ /* 0x000fe20000000000 */
[----:B------:R-:W-:-:S06]  /*7a50*/  NOP ;  /* 0x0000000000007918 */ /* 0x000fcc0000000000 */
[----:B------:R-:W-:Y:S06]  /*7a60*/  BAR.ARV 0x6, 0xa0 ;  /* 0x0182800000007b1d */ /* 0x000fec0000002000 */
[----:B------:R-:W4:Y:S01]  /*7a70*/  LDCU.64 UR6, c[0x0][0x388] ;  /* 0x00007100ff0677ac */ /* 0x000f220008000a00 */
[----:B------:R-:W-:Y:S01]  /*7a80*/  IMAD.MOV.U32 R8, RZ, RZ, 0x1 ;  /* 0x00000001ff087424 */ /* 0x000fe200078e00ff */
[----:B------:R-:W-:Y:S01]  /*7a90*/  UMOV UR26, URZ ;  /* 0x000000ff001a7c82 */ /* 0x000fe20008000000 */
[----:B------:R-:W-:Y:S01]  /*7aa0*/  UMOV UR22, URZ ;  /* 0x000000ff00167c82 */ /* 0x000fe20008000000 */
[----:B------:R-:W-:Y:S01]  /*7ab0*/  UMOV UR42, 0x0 ;  /* 0x00000000002a7882 */ /* 0x000fe20000000000 */
[----:B------:R-:W-:Y:S01]  /*7ac0*/  UMOV UR43, 0x8100910 ;  /* 0x08100910002b7882 */ /* 0x000fe20000000000 */
[----:B------:R-:W-:Y:S01]  /*7ad0*/  UMOV UR40, 0x0 ;  /* 0x0000000000287882 */ /* 0x000fe20000000000 */
[----:B------:R-:W-:Y:S01]  /*7ae0*/  UMOV UR41, 0x8100910 ;  /* 0x0810091000297882 */ /* 0x000fe20000000000 */
[----:B---3--:R-:W-:Y:S01]  /*7af0*/  ULEA UR23, UR4, UR23, 0x18 ;  /* 0x0000001704177291 */ /* 0x008fe2000f8ec0ff */
[----:B------:R-:W-:Y:S01]  /*7b00*/  UMOV UR38, 0x0 ;  /* 0x0000000000267882 */ /* 0x000fe20000000000 */
[----:B------:R-:W-:-:S02]  /*7b10*/  UMOV UR39, 0x8100910 ;  /* 0x0810091000277882 */ /* 0x000fc40000000000 */
[----:B------:R-:W-:Y:S01]  /*7b20*/  UIADD3 UR44, UPT, UPT, UR23, 0x98, URZ ;  /* 0x00000098172c7890 */ /* 0x000fe2000fffe0ff */
[----:B------:R-:W-:Y:S01]  /*7b30*/  UMOV UR36, 0x0 ;  /* 0x0000000000247882 */ /* 0x000fe20000000000 */
[----:B------:R-:W-:Y:S01]  /*7b40*/  UMOV UR37, 0x8100910 ;  /* 0x0810091000257882 */ /* 0x000fe20000000000 */
[----:B----4-:R-:W-:Y:S02]  /*7b50*/  UIADD3 UR4, UPT, UPT, UR6, 0x3f, URZ ;  /* 0x0000003f06047890 */ /* 0x010fe4000fffe0ff */
[----:B------:R-:W2:Y:S01]  /*7b60*/  LDS R9, [UR23+0xe0] ;  /* 0x0000e017ff097984 */ /* 0x000ea20008000800 */
[----:B------:R-:W3:Y:S01]  /*7b70*/  LDCU UR6, c[0x0][0x390] ;  /* 0x00007200ff0677ac */ /* 0x000ee20008000800 */
[----:B------:R-:W-:Y:S01]  /*7b80*/  USHF.R.S32.HI UR5, URZ, 0x1f, UR4 ;  /* 0x0000001fff057899 */ /* 0x000fe20008011404 */
[----:B------:R-:W-:Y:S01]  /*7b90*/  UMOV UR34, 0x0 ;  /* 0x0000000000227882 */ /* 0x000fe20000000000 */
[----:B------:R-:W-:Y:S02]  /*7ba0*/  UMOV UR35, 0x8100910 ;  /* 0x0810091000237882 */ /* 0x000fe40000000000 */
[----:B------:R-:W-:-:S02]  /*7bb0*/  ULEA.HI UR4, UR5, UR4, URZ, 0x6 ;  /* 0x0000000405047291 */ /* 0x000fc4000f8f30ff */
[----:B------:R-:W-:Y:S02]  /*7bc0*/  UIADD3 UR5, UPT, UPT, UR23, 0x8400, URZ ;  /* 0x0000840017057890 */ /* 0x000fe4000fffe0ff */
[----:B------:R-:W-:Y:S02]  /*7bd0*/  USHF.R.S32.HI UR4, URZ, 0x6, UR4 ;  /* 0x00000006ff047899 */ /* 0x000fe40008011404 */
[----:B------:R-:W-:Y:S02]  /*7be0*/  USHF.R.U32.HI UR5, URZ, 0x4, UR5 ;  /* 0x00000004ff057899 */ /* 0x000fe40008011605 */
[----:B------:R-:W-:Y:S02]  /*7bf0*/  UIMAD UR7, UR4, UR7, URZ ;  /* 0x00000007040772a4 */ /* 0x000fe4000f8e02ff */
[----:B------:R-:W-:Y:S02]  /*7c00*/  UIADD3 UR4, UPT, UPT, UR23, 0x28400, URZ ;  /* 0x0002840017047890 */ /* 0x000fe4000fffe0ff */
[----:B------:R-:W-:-:S02]  /*7c10*/  ULOP3.LUT UR24, UR5, 0x3fff, URZ, 0xc0, !UPT ;  /* 0x00003fff05187892 */ /* 0x000fc4000f8ec0ff */
[----:B------:R-:W-:Y:S02]  /*7c20*/  USHF.R.U32.HI UR4, URZ, 0x4, UR4 ;  /* 0x00000004ff047899 */ /* 0x000fe40008011604 */
[----:B------:R-:W-:Y:S02]  /*7c30*/  UPRMT UR44, URZ, 0x654, UR44 ;  /* 0x00000654ff2c7896 */ /* 0x000fe4000800002c */
[----:B------:R-:W-:Y:S02]  /*7c40*/  ULOP3.LUT UR25, UR4, 0x3fff, URZ, 0xc0, !UPT ;  /* 0x00003fff04197892 */ /* 0x000fe4000f8ec0ff */
[----:B---3--:R-:W-:Y:S02]  /*7c50*/  UIMAD UR4, UR7, UR6, URZ ;  /* 0x00000006070472a4 */ /* 0x008fe4000f8e02ff */
[----:B------:R-:W-:Y:S02]  /*7c60*/  ULOP3.LUT UR24, UR24, 0x10000, URZ, 0xfc, !UPT ;  /* 0x0001000018187892 */ /* 0x000fe4000f8efcff */
[----:B------:R-:W-:-:S02]  /*7c70*/  ULOP3.LUT UR25, UR25, 0x10000, URZ, 0xfc, !UPT ;  /* 0x0001000019197892 */ /* 0x000fc4000f8efcff */
[----:B------:R-:W-:Y:S02]  /*7c80*/  UIADD3 UR45, UPT, UPT, UR4, -0x1, URZ ;  /* 0xffffffff042d7890 */ /* 0x000fe4000fffe0ff */
[----:B------:R-:W-:Y:S01]  /*7c90*/  UISETP.GE.AND UP3, UPT, UR4, 0x1, UPT ;  /* 0x000000010400788c */ /* 0x000fe2000bf66270 */
[----:B------:R-:W-:Y:S01]  /*7ca0*/  UMOV UR32, 0x0 ;  /* 0x0000000000207882 */ /* 0x000fe20000000000 */
[C---:B--2---:R-:W-:Y:S01]  /*7cb0*/  VIADD R3, R9.reuse, 0x40 ;  /* 0x0000004009037836 */ /* 0x044fe20000000000 */
[----:B------:R-:W-:Y:S01]  /*7cc0*/  LOP3.LUT R2, R9, 0xffff, RZ, 0xc0, !PT ;  /* 0x0000ffff09027812 */ /* 0x000fe200078ec0ff */
[----:B------:R-:W-:Y:S01]  /*7cd0*/  UMOV UR33, 0x8100910 ;  /* 0x0810091000217882 */ /* 0x000fe20000000000 */
[----:B------:R-:W-:Y:S01]  /*7ce0*/  UMOV UR30, 0x0 ;  /* 0x00000000001e7882 */ /* 0x000fe20000000000 */
[----:B------:R-:W-:Y:S01]  /*7cf0*/  UMOV UR31, 0x8100910 ;  /* 0x08100910001f7882 */ /* 0x000fe20000000000 */
[----:B------:R-:W-:Y:S01]  /*7d00*/  LOP3.LUT R3, R3, 0xffff, RZ, 0xc0, !PT ;  /* 0x0000ffff03037812 */ /* 0x000fe200078ec0ff */
[----:B------:R-:W-:Y:S01]  /*7d10*/  UMOV UR28, 0x0 ;  /* 0x00000000001c7882 */ /* 0x000fe20000000000 */
[----:B------:R-:W-:-:S03]  /*7d20*/  UMOV UR29, 0x8100910 ;  /* 0x08100910001d7882 */ /* 0x000fc60000000000 */
[----:B------:R2:W-:Y:S02]  /*7d30*/  STL.64 [R1], R2 ;  /* 0x0000000201007387 */ /* 0x0005e40000100a00 */
[----:B--2---:R-:W-:-:S07]  /*7d40*/  CS2R R2, SRZ ;  /* 0x0000000000027805 */ /* 0x004fce000001ff00 */
.L_x_53:
[----:B--2---:R-:W-:-:S04]  /*7d50*/  SHF.L.U32 R5, R3, 0x1f, RZ ;  /* 0x0000001f03057819 */ /* 0x004fc800000006ff */
[----:B------:R-:W2:Y:S02]  /*7d60*/  SYNCS.PHASECHK.TRANS64.TRYWAIT P0, [UR23+0x90], R5 ;  /* 0x00009005ff0075a7 */ /* 0x000ea40008001117 */
[----:B--23--:R-:W-:Y:S05]  /*7d70*/  @!P0 BRA `(.L_x_47) ;  /* 0x0000005800d48947 */ /* 0x00cfea0003800000 */
.L_x_134:
[----:B--2---:R-:W2:Y:S01]  /*7d80*/  LDS.128 R4, [UR23+0xd0] ;  /* 0x0000d017ff047984 */ /* 0x004ea20008000c00 */
[----:B------:R-:W-:Y:S01]  /*7d90*/  ULEA UR27, UR26, UR23, 0x3 ;  /* 0x000000171a1b7291 */ /* 0x000fe2000f8e18ff */
[----:B------:R-:W-:Y:S01]  /*7da0*/  SHF.L.U32 R0, R8, 0x1f, RZ ;  /* 0x0000001f08007819 */ /* 0x000fe200000006ff */
[----:B------:R-:W-:Y:S01]  /*7db0*/  @!PT LDS RZ, [RZ] ;  /* 0x00000000fffff984 */ /* 0x000fe20000000800 */
[----:B------:R-:W-:Y:S01]  /*7dc0*/  @!PT LDS RZ, [RZ] ;  /* 0x00000000fffff984 */ /* 0x000fe20000000800 */
[----:B------:R-:W-:Y:S01]  /*7dd0*/  @!PT LDS RZ, [RZ] ;  /* 0x00000000fffff984 */ /* 0x000fe20000000800 */
[----:B------:R-:W-:Y:S01]  /*7de0*/  @!PT LDS RZ, [RZ] ;  /* 0x00000000fffff984 */ /* 0x000fe20000000800 */
[----:B------:R3:W-:Y:S06]  /*7df0*/  MEMBAR.ALL.CTA ;  /* 0x0000000000007992 */ /* 0x0007ec0000008000 */
[----:B---3--:R-:W3:Y:S02]  /*7e00*/  FENCE.VIEW.ASYNC.S ;  /* 0x00000000000073c6 */ /* 0x008ee40000000000 */
[----:B---3--:R-:W-:Y:S01]  /*7e10*/  SYNCS.ARRIVE.TRANS64.RED.A1T0 RZ, [UR44], RZ ;  /* 0x000000ffffff79a7 */ /* 0x008fe2000810042c */
[----:B------:R-:W3:Y:S01]  /*7e20*/  SYNCS.PHASECHK.TRANS64.TRYWAIT P0, [UR27+0xb0], R0 ;  /* 0x0000b000ff0075a7 */ /* 0x000ee2000800111b */
[----:B--2---:R-:W-:Y:S01]  /*7e30*/  LOP3.LUT P3, RZ, R6, 0x1, RZ, 0xc0, !PT ;  /* 0x0000000106ff7812 */ /* 0x004fe2000786c0ff */
[----:B---3--:R-:W-:-:S12]  /*7e40*/  @!P0 BRA `(.L_x_48) ;  /* 0x0000005800b88947 */ /* 0x008fd80003800000 */
.L_x_136:
[----:B------:R-:W-:Y:S05]  /*7e50*/  BRA.U !UP3, `(.L_x_49) ;  /* 0x000000050b547547 */ /* 0x000fea000b800000 */
[----:B--2---:R-:W-:Y:S01]  /*7e60*/  IMAD.U32 R0, RZ, RZ, UR26 ;  /* 0x0000001aff007e24 */ /* 0x004fe2000f8e00ff */
[----:B------:R-:W-:-:S04]  /*7e70*/  ULEA UR4, UR22, UR23, 0x3 ;  /* 0x0000001716047291 */ /* 0x000fc8000f8e18ff */
[----:B------:R-:W-:Y:S02]  /*7e80*/  LEA R4, R0, R1, 0x2 ;  /* 0x0000000100047211 */ /* 0x000fe400078e10ff */
[----:B------:R-:W-:Y:S01]  /*7e90*/  SHF.L.U32 R0, R2, 0x1f, RZ ;  /* 0x0000001f02007819 */ /* 0x000fe200000006ff */
[----:B------:R-:W-:-:S03]  /*7ea0*/  UPLOP3.LUT UP2, UPT, UPT, UPT, UPT, 0x40, 0x4 ;  /* 0x000000000004789c */ /* 0x000fc60003f4e870 */
[----:B------:R-:W5:Y:S01]  /*7eb0*/  LDL R4, [R4] ;  /* 0x0000000004047983 */ /* 0x000f620000100800 */
[----:B------:R2:W3:Y:S01]  /*7ec0*/  SYNCS.PHASECHK.TRANS64.TRYWAIT P2, [UR4], R0 ;  /* 0x00000000ff0075a7 */ /* 0x0004e20008041104 */
[----:B------:R-:W-:Y:S01]  /*7ed0*/  UMOV UR20, UR45 ;  /* 0x0000002d00147c82 */ /* 0x000fe20008000000 */
[----:B------:R-:W-:-:S05]  /*7ee0*/  UMOV UR4, UR22 ;  /* 0x0000001600047c82 */ /* 0x000fca0008000000 */
.L_x_52:
[----:B------:R-:W-:Y:S01]  /*7ef0*/  ULEA UR21, UR4, UR23, 0x3 ;  /* 0x0000001704157291 */ /* 0x000fe2000f8e18ff */
[----:B---34-:R-:W-:Y:S11]  /*7f00*/  @P2 BRA `(.L_x_50) ;  /* 0x00000000000c2947 */ /* 0x018ff60003800000 */
[----:B------:R-:W-:Y:S04]  /*7f10*/  SHF.L.U32 R5, R2, 0x1f, RZ ;  /* 0x0000001f02057819 */ /* 0x000fe800000006ff */
[----:B------:R-:W3:Y:S02]  /*7f20*/  SYNCS.PHASECHK.TRANS64.TRYWAIT P0, [UR21], R5 ;  /* 0x00000005ff0075a7 */ /* 0x000ee40008001115 */
[----:B---3--:R-:W-:Y:S05]  /*7f30*/  @!P0 BRA `(.L_x_51) ;  /* 0x0000005800948947 */ /* 0x008fea0003800000 */
.L_x_50:
[----:B------:R-:W-:Y:S01]  /*7f40*/  UISETP.NE.AND UP0, UPT, UR20, URZ, UPT ;  /* 0x000000ff1400728c */ /* 0x000fe2000bf05270 */
[----:B------:R-:W-:Y:S01]  /*7f50*/  PLOP3.LUT P2, PT, PT, PT, PT, 0x80, 0x8 ;  /* 0x000000000008781c */ /* 0x000fe20003f4f070 */
[----:B------:R-:W-:Y:S01]  /*7f60*/  UIADD3 UR5, UPT, UPT, UR4, 0x1, URZ ;  /* 0x0000000104057890 */ /* 0x000fe2000fffe0ff */
[----:B------:R-:W-:Y:S03]  /*7f70*/  ELECT P1, URZ, PT ;  /* 0x0000000000ff782f */ /* 0x000fe60003820000 */
[----:B------:R-:W-:Y:S01]  /*7f80*/  UISETP.NE.AND UP1, UPT, UR5, 0x4, UPT ;  /* 0x000000040500788c */ /* 0x000fe2000bf25270 */
[----:B------:R-:W-:Y:S01]  /*7f90*/  PLOP3.LUT P0, PT, PT, PT, UP0, 0x80, 0x8 ;  /* 0x000000000008781c */ /* 0x000fe20003f0f008 */
[----:B------:R-:W-:Y:S02]  /*7fa0*/  ULEA UR18, UR4, UR25, 0xa ;  /* 0x0000001904127291 */ /* 0x000fe4000f8e50ff */
[----:B------:R-:W-:Y:S02]  /*7fb0*/  USEL UR6, URZ, 0x1, UP1 ;  /* 0x00000001ff067887 */ /* 0x000fe40008800000 */
[----:B------:R-:W-:Y:S02]  /*7fc0*/  USEL UR22, UR5, URZ, UP1 ;  /* 0x000000ff05167287 */ /* 0x000fe40008800000 */
[----:B------:R-:W-:Y:S02]  /*7fd0*/  ULEA UR16, UR4, UR24, 0xb ;  /* 0x0000001804107291 */ /* 0x000fe4000f8e58ff */
[----:B------:R-:W-:Y:S01]  /*7fe0*/  @UP0 ULEA UR5, UR22, UR23, 0x3 ;  /* 0x0000001716050291 */ /* 0x000fe2000f8e18ff */
[----:B------:R-:W-:Y:S01]  /*7ff0*/  LOP3.LUT R2, R2, UR6, RZ, 0x3c, !PT ;  /* 0x0000000602027c12 */ /* 0x000fe2000f8e3cff */
[----:B------:R-:W-:Y:S01]  /*8000*/  UIADD3 UR8, UPT, UPT, UR18, 0x2, URZ ;  /* 0x0000000212087890 */ /* 0x000fe2000fffe0ff */
[----:B-----5:R-:W-:Y:S01]  /*8010*/  @P1 R2UR.BROADCAST UR6, R4 ;  /* 0x00000000040612ca */ /* 0x020fe200008e0000 */
[----:B------:R-:W-:Y:S01]  /*8020*/  UIADD3 UR4, UPT, UPT, UR16, 0x2, URZ ;  /* 0x0000000210047890 */ /* 0x000fe2000fffe0ff */
[----:B--2---:R-:W-:Y:S01]  /*8030*/  @P0 SHF.L.U32 R0, R2, 0x1f, RZ ;  /* 0x0000001f02000819 */ /* 0x004fe200000006ff */
[----:B------:R-:W-:Y:S02]  /*8040*/  UIADD3 UR12, UPT, UPT, UR18, 0x4, URZ ;  /* 0x00000004120c7890 */ /* 0x000fe4000fffe0ff */
[----:B------:R-:W-:Y:S01]  /*8050*/  UIADD3 UR10, UPT, UPT, UR18, 0x6, URZ ;  /* 0x00000006120a7890 */ /* 0x000fe2000fffe0ff */
[----:B------:R4:W2:Y:S01]  /*8060*/  @P0 SYNCS.PHASECHK.TRANS64.TRYWAIT P2, [UR5], R0 ;  /* 0x00000000ff0005a7 */ /* 0x0008a20008041105 */
[----:B------:R-:W-:Y:S11]  /*8070*/  ELECT P0, URZ, PT ;  /* 0x0000000000ff782f */ /* 0x000ff60003800000 */
[----:B------:R-:W-:Y:S02]  /*8080*/  @!UPT UIADD3 URZ, UPT, UPT, URZ, URZ, URZ ;  /* 0x000000fffffff290 */ /* 0x000fe4000fffe0ff */
[C---:B------:R-:W-:Y:S02]  /*8090*/  @P0 R2UR.BROADCAST UR15, R4.reuse ;  /* 0x00000000040f02ca */ /* 0x040fe400008e0000 */
[----:B------:R-:W-:Y:S11]  /*80a0*/  ELECT P0, URZ, PT ;  /* 0x0000000000ff782f */ /* 0x000ff60003800000 */
[----:B------:R-:W-:Y:S02]  /*80b0*/  @!UPT UIADD3 URZ, UPT, UPT, URZ, URZ, URZ ;  /* 0x000000fffffff290 */ /* 0x000fe4000fffe0ff */
[C---:B------:R-:W-:Y:S02]  /*80c0*/  @P0 R2UR.BROADCAST UR14, R4.reuse ;  /* 0x00000000040e02ca */ /* 0x040fe400008e0000 */
[----:B------:R-:W-:Y:S01]  /*80d0*/  ELECT P0, URZ, PT ;  /* 0x0000000000ff782f */ /* 0x000fe20003800000 */
[----:B------:R-:W-:Y:S01]  /*80e0*/  UMOV UR19, 0x40004080 ;  /* 0x4000408000137882 */ /* 0x000fe20000000000 */
[----:B------:R-:W-:Y:S01]  /*80f0*/  UMOV UR17, 0x40004080 ;  /* 0x4000408000117882 */ /* 0x000fe20000000000 */
[----:B------:R-:W-:Y:S01]  /*8100*/  UMOV UR9, 0x40004080 ;  /* 0x4000408000097882 */ /* 0x000fe20000000000 */
[----:B------:R3:W-:Y:S01]  /*8110*/  UTCHMMA gdesc[UR16], gdesc[UR18], tmem[UR6], tmem[UR42], idesc[UR43], UP2 ;  /* 0x00ff2a12100075ea */ /* 0x0007e20009000006 */
[----:B------:R-:W-:Y:S01]  /*8120*/  UPLOP3.LUT UP2, UPT, UPT, UPT, UPT, 0x80, 0x8 ;  /* 0x000000000008789c */ /* 0x000fe20003f4f070 */
[----:B------:R-:W-:Y:S01]  /*8130*/  UMOV UR5, 0x40004080 ;  /* 0x4000408000057882 */ /* 0x000fe20000000000 */
[----:B------:R-:W-:Y:S01]  /*8140*/  UMOV UR13, 0x40004080 ;  /* 0x40004080000d7882 */ /* 0x000fe20000000000 */
[----:B------:R1:W-:Y:S01]  /*8150*/  UTCHMMA gdesc[UR4], gdesc[UR8], tmem[UR15], tmem[UR40], idesc[UR41], UPT ;  /* 0x00ff2808040075ea */ /* 0x0003e2000b80000f */
[----:B------:R-:W-:Y:S01]  /*8160*/  UMOV UR7, 0x40004080 ;  /* 0x4000408000077882 */ /* 0x000fe20000000000 */
[----:B------:R-:W-:Y:S01]  /*8170*/  UMOV UR11, 0x40004080 ;  /* 0x40004080000b7882 */ /* 0x000fe20000000000 */
[----:B---3--:R-:W-:Y:S02]  /*8180*/  UIADD3 UR6, UPT, UPT, UR16, 0x4, URZ ;  /* 0x0000000410067890 */ /* 0x008fe4000fffe0ff */
[C---:B------:R-:W-:Y:S02]  /*8190*/  @P0 R2UR.BROADCAST UR19, R4.reuse ;  /* 0x00000000041302ca */ /* 0x040fe400008e0000 */
[----:B------:R-:W-:Y:S11]  /*81a0*/  ELECT P0, URZ, PT ;  /* 0x0000000000ff782f */ /* 0x000ff60003800000 */
[----:B------:R-:W-:Y:S02]  /*81b0*/  @!UPT UIADD3 URZ, UPT, UPT, URZ, URZ, URZ ;  /* 0x000000fffffff290 */ /* 0x000fe4000fffe0ff */
[C---:B------:R-:W-:Y:S02]  /*81c0*/  @P0 R2UR.BROADCAST UR17, R4.reuse ;  /* 0x00000000041102ca */ /* 0x040fe400008e0000 */
[----:B------:R-:W-:Y:S01]  /*81d0*/  ELECT P0, URZ, PT ;  /* 0x0000000000ff782f */ /* 0x000fe20003800000 */
[----:B-1----:R-:W-:Y:S02]  /*81e0*/  UIADD3 UR4, UPT, UPT, UR16, 0x6, URZ ;  /* 0x0000000610047890 */ /* 0x002fe4000fffe0ff */
[----:B------:R-:W-:Y:S01]  /*81f0*/  UIADD3 UR8, UPT, UPT, UR18, 0x40, URZ ;  /* 0x0000004012087890 */ /* 0x000fe2000fffe0ff */
[----:B------:R1:W-:Y:S01]  /*8200*/  UTCHMMA gdesc[UR6], gdesc[UR12], tmem[UR14], tmem[UR38], idesc[UR39], UPT ;  /* 0x00ff260c060075ea */ /* 0x0003e2000b80000e */
[----:B------:R-:W-:Y:S05]  /*8210*/  UMOV UR15, 0x40004080 ;  /* 0x40004080000f7882 */ /* 0x000fea0000000000 */
[----:B------:R3:W-:Y:S01]  /*8220*/  UTCHMMA gdesc[UR4], gdesc[UR10], tmem[UR19], tmem[UR36], idesc[UR37], UPT ;  /* 0x00ff240a040075ea */ /* 0x0007e2000b800013 */
[----:B-1----:R-:W-:Y:S02]  /*8230*/  UIADD3 UR6, UPT, UPT, UR16, 0x40, URZ ;  /* 0x0000004010067890 */ /* 0x002fe4000fffe0ff */
[----:B------:R-:W-:Y:S02]  /*8240*/  UIADD3 UR14, UPT, UPT, UR18, 0x42, URZ ;  /* 0x00000042120e7890 */ /* 0x000fe4000fffe0ff */
[----:B------:R-:W-:Y:S02]  /*8250*/  UIADD3 UR12, UPT, UPT, UR18, 0x44, URZ ;  /* 0x00000044120c7890 */ /* 0x000fe4000fffe0ff */
[----:B---3--:R-:W-:Y:S01]  /*8260*/  UIADD3 UR4, UPT, UPT, UR16, 0x42, URZ ;  /* 0x0000004210047890 */ /* 0x008fe2000fffe0ff */
[C---:B------:R-:W-:Y:S02]  /*8270*/  @P0 R2UR.BROADCAST UR19, R4.reuse ;  /* 0x00000000041302ca */ /* 0x040fe400008e0000 */
[----:B------:R-:W-:Y:S01]  /*8280*/  ELECT P0, URZ, PT ;  /* 0x0000000000ff782f */ /* 0x000fe20003800000 */
[----:B------:R1:W-:Y:S01]  /*8290*/  UTCHMMA gdesc[UR6], gdesc[UR8], tmem[UR17], tmem[UR34], idesc[UR35], UPT ;  /* 0x00ff2208060075ea */ /* 0x0003e2000b800011 */
[----:B------:R-:W-:Y:S09]  /*82a0*/  UIADD3 UR10, UPT, UPT, UR18, 0x46, URZ ;  /* 0x00000046120a7890 */ /* 0x000ff2000fffe0ff */
[----:B------:R3:W-:Y:S01]  /*82b0*/  UTCHMMA gdesc[UR4], gdesc[UR14], tmem[UR19], tmem[UR32], idesc[UR33], UPT ;  /* 0x00ff200e040075ea */ /* 0x0007e2000b800013 */
[----:B-1----:R-:W-:Y:S01]  /*82c0*/  UIADD3 UR8, UPT, UPT, UR16, 0x44, URZ ;  /* 0x0000004410087890 */ /* 0x002fe2000fffe0ff */
[C---:B------:R-:W-:Y:S02]  /*82d0*/  @P0 R2UR.BROADCAST UR17, R4.reuse ;  /* 0x00000000041102ca */ /* 0x040fe400008e0000 */
[----:B------:R-:W-:Y:S01]  /*82e0*/  ELECT P0, URZ, PT ;  /* 0x0000000000ff782f */ /* 0x000fe20003800000 */
[----:B------:R-:W-:Y:S02]  /*82f0*/  UIADD3 UR6, UPT, UPT, UR16, 0x46, URZ ;  /* 0x0000004610067890 */ /* 0x000fe4000fffe0ff */
[----:B---3--:R-:W-:Y:S10]  /*8300*/  UIADD3 UR5, UPT, UPT, UR21, 0x20, URZ ;  /* 0x0000002015057890 */ /* 0x008ff4000fffe0ff */
[----:B------:R-:W-:Y:S01]  /*8310*/  @P0 R2UR.BROADCAST UR14, R4 ;  /* 0x00000000040e02ca */ /* 0x000fe200008e0000 */
[----:B------:R-:W-:Y:S01]  /*8320*/  UIADD3 UR4, UPT, UPT, UR20, 0x1, URZ ;  /* 0x0000000114047890 */ /* 0x000fe2000fffe0ff */
[----:B------:R1:W-:Y:S03]  /*8330*/  UTCHMMA gdesc[UR8], gdesc[UR12], tmem[UR17], tmem[UR30], idesc[UR31], UPT ;  /* 0x00ff1e0c080075ea */ /* 0x0003e6000b800011 */
[----:B------:R-:W-:Y:S03]  /*8340*/  UISETP.GT.U32.AND UP0, UPT, UR4, 0x1, UPT ;  /* 0x000000010400788c */ /* 0x000fe6000bf04070 */
[----:B------:R-:W-:Y:S05]  /*8350*/  UMOV UR4, UR22 ;  /* 0x0000001600047c82 */ /* 0x000fea0008000000 */
[----:B------:R4:W-:Y:S01]  /*8360*/  UTCHMMA gdesc[UR6], gdesc[UR10], tmem[UR14], tmem[UR28], idesc[UR29], UPT ;  /* 0x00ff1c0a060075ea */ /* 0x0009e2000b80000e */
[----:B------:R4:W-:Y:S01]  /*8370*/  UTCBAR [UR5], URZ ;  /* 0x000000ff050073e9 */ /* 0x0009e200080000ff */
[----:B-1----:R-:W-:Y:S07]  /*8380*/  UIADD3 UR8, UPT, UPT, UR20, -0x1, URZ ;  /* 0xffffffff14087890 */ /* 0x002fee000fffe0ff */
[----:B------:R-:W-:Y:S01]  /*8390*/  UMOV UR20, UR8 ;  /* 0x0000000800147c82 */ /* 0x000fe20008000000 */
[----:B--2---:R-:W-:Y:S05]  /*83a0*/  BRA.U UP0, `(.L_x_52) ;  /* 0xfffffff900d07547 */ /* 0x004fea000b83ffff */
.L_x_49:
[----:B------:R-:W-:Y:S01]  /*83b0*/  UIADD3 UR4, UPT, UPT, UR26, 0x1, URZ ;  /* 0x000000011a047890 */ /* 0x000fe2000fffe0ff */
[----:B------:R-:W-:Y:S01]  /*83c0*/  LOP3.LUT R3, R3, 0x1, RZ, 0x3c, !PT ;  /* 0x0000000103037812 */ /* 0x000fe200078e3cff */
[----:B----4-:R-:W-:Y:S02]  /*83d0*/  UIADD3 UR5, UPT, UPT, UR27, 0xa0, URZ ;  /* 0x000000a01b057890 */ /* 0x010fe4000fffe0ff */
[----:B------:R-:W-:-:S04]  /*83e0*/  UISETP.NE.AND UP0, UPT, UR4, 0x2, UPT ;  /* 0x000000020400788c */ /* 0x000fc8000bf05270 */
[----:B------:R-:W-:Y:S02]  /*83f0*/  USEL UR6, URZ, 0x1, UP0 ;  /* 0x00000001ff067887 */ /* 0x000fe40008000000 */
[----:B------:R-:W-:Y:S01]  /*8400*/  USEL UR26, UR4, URZ, UP0 ;  /* 0x000000ff041a7287 */ /* 0x000fe20008000000 */
[----:B------:R3:W-:Y:S03]  /*8410*/  UTCBAR [UR5], URZ ;  /* 0x000000ff050073e9 */ /* 0x0007e600080000ff */
[----:B------:R-:W-:Y:S01]  /*8420*/  LOP3.LUT R8, R8, UR6, RZ, 0x3c, !PT ;  /* 0x0000000608087c12 */ /* 0x000fe2000f8e3cff */
[----:B------:R-:W-:Y:S07]  /*8430*/  @P3 BRA `(.L_x_53) ;  /* 0xfffffff800443947 */ /* 0x000fee000383ffff */
[----:B------:R-:W4:Y:S01]  /*8440*/  S2UR UR6, SR_CgaCtaId ;  /* 0x00000000000679c3 */ /* 0x000f220000008800 */
[----:B------:R-:W-:Y:S01]  /*8450*/  ELECT P0, URZ, PT ;  /* 0x0000000000ff782f */ /* 0x000fe20003800000 */
[----:B--2---:R-:W-:Y:S01]  /*8460*/  IMAD.MOV.U32 R0, RZ, RZ, 0x1 ;  /* 0x00000001ff007424 */ /* 0x004fe200078e00ff */
[----:B------:R-:W-:Y:S01]  /*8470*/  UIADD3 UR23, UPT, UPT, UR23, 0xb0, URZ ;  /* 0x000000b017177890 */ /* 0x000fe2000fffe0ff */
[----:B------:R-:W-:Y:S01]  /*8480*/  SHF.L.U32 R3, R8, 0x1f, RZ ;  /* 0x0000001f08037819 */ /* 0x000fe200000006ff */
[----:B------:R-:W-:-:S03]  /*8490*/  UMOV UR4, 0x40 ;  /* 0x0000004000047882 */ /* 0x000fc60000000000 */
[----:B------:R-:W-:Y:S01]  /*84a0*/  UVIRTCOUNT.DEALLOC.SMPOOL 0x80 ;  /* 0x000000800000784c */ /* 0x000fe20000000000 */
[----:B----4-:R-:W-:Y:S02]  /*84b0*/  ULEA UR6, UR6, UR4, 0x18 ;  /* 0x0000000406067291 */ /* 0x010fe4000f8ec0ff */
[----:B------:R-:W-:-:S07]  /*84c0*/  ULEA UR4, UR26, UR23, 0x3 ;  /* 0x000000171a047291 */ /* 0x000fce000f8e18ff */
[----:B------:R2:W-:Y:S02]  /*84d0*/  @P0 STS.U8 [UR6+0x1c], R0 ;  /* 0x00001c00ff000988 */ /* 0x0005e40008000006 */
[----:B------:R-:W4:Y:S02]  /*84e0*/  SYNCS.PHASECHK.TRANS64.TRYWAIT P0, [UR4], R3 ;  /* 0x00000003ff0075a7 */ /* 0x000f240008001104 */
[----:B--2-4-:R-:W-:Y:S05]  /*84f0*/  @!P0 BRA `(.L_x_54) ;  /* 0x00000054003c8947 */ /* 0x014fea0003800000 */
.L_x_139:
[----:B------:R-:W-:-:S04]  /*8500*/  UIADD3 UR4, UPT, UPT, UR26, 0x1, URZ ;  /* 0x000000011a047890 */ /* 0x000fc8000fffe0ff */
[----:B------:R-:W-:-:S04]  /*8510*/  UISETP.NE.AND UP0, UPT, UR4, 0x2, UPT ;  /* 0x000000020400788c */ /* 0x000fc8000bf05270 */
[----:B---3--:R-:W-:Y:S02]  /*8520*/  USEL UR5, URZ, 0x1, UP0 ;  /* 0x00000001ff057887 */ /* 0x008fe40008000000 */
[----:B------:R-:W-:-:S04]  /*8530*/  USEL UR4, UR4, URZ, UP0 ;  /* 0x000000ff04047287 */ /* 0x000fc80008000000 */
[----:B------:R-:W-:Y:S01]  /*8540*/  ULEA UR4, UR4, UR23, 0x3 ;  /* 0x0000001704047291 */ /* 0x000fe2000f8e18ff */
[----:B--2---:R-:W-:-:S04]  /*8550*/  LOP3.LUT R3, R8, UR5, RZ, 0x3c, !PT ;  /* 0x0000000508037c12 */ /* 0x004fc8000f8e3cff */
[----:B------:R-:W-:-:S04]  /*8560*/  SHF.L.U32 R3, R3, 0x1f, RZ ;  /* 0x0000001f03037819 */ /* 0x000fc800000006ff */
[----:B------:R-:W2:Y:S02]  /*8570*/  SYNCS.PHASECHK.TRANS64.TRYWAIT P0, [UR4], R3 ;  /* 0x00000003ff0075a7 */ /* 0x000ea40008001104 */
[----:B--2---:R-:W-:Y:S05]  /*8580*/  @!P0 BRA `(.L_x_55) ;  /* 0x0000005400308947 */ /* 0x004fea0003800000 */
.L_x_141:
[----:B------:R-:W-:Y:S01]  /*8590*/  NOP ;  /* 0x0000000000007918 */ /* 0x000fe20000000000 */
[----:B--2---:R-:W2:Y:S01]  /*85a0*/  LDS R0, [UR6+0x14] ;  /* 0x00001406ff007984 */ /* 0x004ea20008000800 */
[----:B------:R-:W-:Y:S01]  /*85b0*/  LOP3.LUT R2, R9, 0xffff, RZ, 0xc0, !PT ;  /* 0x0000ffff09027812 */ /* 0x000fe200078ec0ff */
[----:B------:R-:W-:Y:S02]  /*85c0*/  IMAD.MOV.U32 R3, RZ, RZ, 0xffff ;  /* 0x0000ffffff037424 */ /* 0x000fe400078e00ff */
[----:B------:R-:W-:Y:S01]  /*85d0*/  IMAD.MOV.U32 R5, RZ, RZ, 0x1 ;  /* 0x00000001ff057424 */ /* 0x000fe200078e00ff */
[----:B------:R-:W-:-:S04]  /*85e0*/  SHF.R.U32.HI R2, RZ, 0x5, R2 ;  /* 0x00000005ff027819 */ /* 0x000fc80000011602 */
[-C--:B------:R-:W-:Y:S02]  /*85f0*/  SHF.L.U32 R3, R3, R2.reuse, RZ ;  /* 0x0000000203037219 */ /* 0x080fe400000006ff */
[----:B------:R-:W-:Y:S02]  /*8600*/  SHF.L.U32 R5, R5, R2, RZ ;  /* 0x0000000205057219 */ /* 0x000fe400000006ff */
[----:B--2---:R-:W-:-:S04]  /*8610*/  LOP3.LUT R0, R0, R3, RZ, 0xc0, !PT ;  /* 0x0000000300007212 */ /* 0x004fc800078ec0ff */
[----:B------:R-:W-:-:S13]  /*8620*/  ISETP.NE.AND P0, PT, R0, R3, PT ;  /* 0x000000030000720c */ /* 0x000fda0003f05270 */
[----:B------:R-:W-:Y:S05]  /*8630*/  @P0 BRA `(.L_x_56) ;  /* 0x00000000005c0947 */ /* 0x000fea0003800000 */
[----:B------:R-:W2:Y:S02]  /*8640*/  LDS R0, [UR6+0x18] ;  /* 0x00001806ff007984 */ /* 0x000ea40008000800 */
[----:B--2---:R-:W-:-:S04]  /*8650*/  LOP3.LUT R0, R0, R5, RZ, 0xc0, !PT ;  /* 0x0000000500007212 */ /* 0x004fc800078ec0ff */
[----:B------:R-:W-:-:S13]  /*8660*/  ISETP.NE.AND P0, PT, R0, R5, PT ;  /* 0x000000050000720c */ /* 0x000fda0003f05270 */
[----:B------:R-:W-:Y:S05]  /*8670*/  @P0 BRA `(.L_x_57) ;  /* 0x0000000000400947 */ /* 0x000fea0003800000 */
[----:B------:R-:W-:Y:S01]  /*8680*/  R2UR UR4, R3 ;  /* 0x00000000030472ca */ /* 0x000fe200000e0000 */
[----:B------:R-:W2:Y:S01]  /*8690*/  S2R R2, SR_LANEID ;  /* 0x0000000000027919 */ /* 0x000ea20000000000 */
[----:B------:R-:W-:-:S04]  /*86a0*/  LOP3.LUT R5, RZ, R5, RZ, 0x33, !PT ;  /* 0x00000005ff057212 */ /* 0x000fc800078e33ff */
[----:B------:R-:W3:Y:S07]  /*86b0*/  REDUX UR7, R5 ;  /* 0x00000000050773c4 */ /* 0x000eee0000000000 */
[----:B------:R-:W-:-:S03]  /*86c0*/  ULOP3.LUT UR5, URZ, UR4, URZ, 0x33, !UPT ;  /* 0x00000004ff057292 */ /* 0x000fc6000f8e33ff */
[----:B------:R-:W-:Y:S02]  /*86d0*/  VOTEU.ANY UR4, UPT, PT ;  /* 0x0000000000047886 */ /* 0x000fe400038e0100 */
[----:B------:R-:W-:Y:S01]  /*86e0*/  UFLO.U32 UR4, UR4 ;  /* 0x00000004000472bd */ /* 0x000fe200080e0000 */
[----:B------:R-:W-:-:S04]  /*86f0*/  IMAD.U32 R0, RZ, RZ, UR5 ;  /* 0x00000005ff007e24 */ /* 0x000fc8000f8e00ff */
[----:B------:R-:W4:Y:S02]  /*8700*/  REDUX UR8, R0 ;  /* 0x00000000000873c4 */ /* 0x000f240000000000 */
[----:B------:R1:W-:Y:S01]  /*8710*/  UTCATOMSWS.AND URZ, UR5 ;  /* 0x0000000500ff79e3 */ /* 0x0003e20008000000 */
[----:B--2---:R-:W-:Y:S01]  /*8720*/  ISETP.EQ.U32.AND P0, PT, R2, UR4, PT ;  /* 0x0000000402007c0c */ /* 0x004fe2000bf02070 */
[----:B---3--:R-:W-:Y:S02]  /*8730*/  IMAD.U32 R2, RZ, RZ, UR7 ;  /* 0x00000007ff027e24 */ /* 0x008fe4000f8e00ff */
[----:B----4-:R-:W-:-:S10]  /*8740*/  IMAD.U32 R3, RZ, RZ, UR8 ;  /* 0x00000008ff037e24 */ /* 0x010fd4000f8e00ff */
[----:B------:R2:W-:Y:S04]  /*8750*/  @P0 ATOMS.AND RZ, [UR6+0x14], R3 ;  /* 0x00001403ffff098c */ /* 0x0005e8000a800006 */
[----:B------:R2:W-:Y:S01]  /*8760*/  @P0 ATOMS.AND RZ, [UR6+0x18], R2 ;  /* 0x00001802ffff098c */ /* 0x0005e2000a800006 */
[----:B-1----:R-:W-:Y:S05]  /*8770*/  BRA `(.L_x_58) ;  /* 0x0000000000147947 */ /* 0x002fea0003800000 */
.L_x_57:
[----:B------:R-:W-:Y:S02]  /*8780*/  MOV R2, 0x87a0 ;  /* 0x000087a000027802 */ /* 0x000fe40000000f00 */
[----:B-1---5:R-:W-:Y:S05]  /*8790*/  CALL.REL.NOINC `($__internal_0_$__cuda_sm10x_tcgen05_guardrail_trap_col_being_dealloced_not_returned_by_alloc) ;  /* 0x00000058001c7944 */ /* 0x022fea0003c00000 */
[----:B------:R-:W-:Y:S05]  /*87a0*/  BRA `(.L_x_58) ;  /* 0x0000000000087947 */ /* 0x000fea0003800000 */
.L_x_56:
[----:B------:R-:W-:Y:S02]  /*87b0*/  MOV R2, 0x87d0 ;  /* 0x000087d000027802 */ /* 0x000fe40000000f00 */
[----:B-1---5:R-:W-:Y:S05]  /*87c0*/  CALL.REL.NOINC `($__internal_2_$__cuda_sm10x_tcgen05_guardrail_trap_unallocated_columns_being_dealloced) ;  /* 0x0000005800287944 */ /* 0x022fea0003c00000 */
.L_x_58:
[----:B------:R-:W-:Y:S01]  /*87d0*/  NOP ;  /* 0x0000000000007918 */ /* 0x000fe20000000000 */
[----:B------:R-:W-:Y:S05]  /*87e0*/  EXIT ;  /* 0x000000000000794d */ /* 0x000fea0003800000 */
.L_x_42:
[----:B------:R-:W-:-:S09]  /*87f0*/  UISETP.NE.OR UP0, UPT, UR18, 0x3, !UP3 ;  /* 0x000000031200788c */ /* 0x000fd2000df05670 */
[----:B------:R-:W-:Y:S05]  /*8800*/  BRA.U UP0, `(.L_x_59) ;  /* 0x0000001100b07547 */ /* 0x000fea000b800000 */
[----:B------:R-:W2:Y:S01]  /*8810*/  LDCU.64 UR4, c[0x0][0x888] ;  /* 0x00011100ff0477ac */ /* 0x000ea20008000a00 */
[----:B------:R-:W3:Y:S01]  /*8820*/  S2UR UR10, SR_CgaCtaId ;  /* 0x00000000000a79c3 */ /* 0x000ee20000008800 */
[----:B------:R-:W-:Y:S01]  /*8830*/  R2UR UR56, R63 ;  /* 0x000000003f3872ca */ /* 0x000fe200000e0000 */
[----:B------:R-:W-:Y:S01]  /*8840*/  HFMA2 R9, -RZ, RZ, 0, 0 ;  /* 0x00000000ff097431 */ /* 0x000fe200000001ff */
[----:B------:R-:W4:Y:S01]  /*8850*/  LDCU UR51, c[0x0][0x370] ;  /* 0x00006e00ff3377ac */ /* 0x000f220008000800 */
[----:B------:R-:W-:Y:S01]  /*8860*/  R2UR UR55, R64 ;  /* 0x00000000403772ca */ /* 0x000fe200000e0000 */
[----:B------:R-:W-:Y:S01]  /*8870*/  IMAD.MOV.U32 R10, RZ, RZ, 0x1 ;  /* 0x00000001ff0a7424 */ /* 0x000fe200078e00ff */
[----:B------:R-:W4:Y:S02]  /*8880*/  LDCU.128 UR40, c[0x0][0xb10] ;  /* 0x00016200ff2877ac */ /* 0x000f240008000c00 */
[----:B------:R-:W1:Y:S01]  /*8890*/  LDC.64 R12, c[0x0][0x348] ;  /* 0x0000d200ff0c7b82 */ /* 0x000e620000000a00 */
[----:B------:R-:W-:Y:S01]  /*88a0*/  IMAD.MOV.U32 R0, RZ, RZ, 0x2000 ;  /* 0x00002000ff007424 */ /* 0x000fe200078e00ff */
[----:B------:R-:W3:Y:S01]  /*88b0*/  LDCU UR48, c[0x0][0x374] ;  /* 0x00006e80ff3077ac */ /* 0x000ee20008000800 */
[----:B------:R-:W3:Y:S01]  /*88c0*/  LDCU.64 UR38, c[0x0][0x890] ;  /* 0x00011200ff2677ac */ /* 0x000ee20008000a00 */
[----:B------:R-:W1:Y:S01]  /*88d0*/  LDCU UR30, c[0x0][0xb0c] ;  /* 0x00016180ff1e77ac */ /* 0x000e620008000800 */
[----:B--2---:R-:W-:Y:S01]  /*88e0*/  UISETP.NE.U32.AND UP0, UPT, UR4, URZ, UPT ;  /* 0x000000ff0400728c */ /* 0x004fe2000bf05070 */
[----:B------:R-:W2:Y:S01]  /*88f0*/  LDCU UR65, c[0x0][0xb20] ;  /* 0x00016400ff4177ac */ /* 0x000ea20008000800 */
[----:B------:R-:W2:Y:S01]  /*8900*/  LDCU UR4, c[0x0][0xb30] ;  /* 0x00016600ff0477ac */ /* 0x000ea20008000800 */
[----:B------:R-:W2:Y:S01]  /*8910*/  LDCU.128 UR44, c[0x0][0x980] ;  /* 0x00013000ff2c77ac */ /* 0x000ea20008000c00 */
[----:B------:R-:W-:Y:S01]  /*8920*/  UMOV UR31, 0x400 ;  /* 0x00000400001f7882 */ /* 0x000fe20000000000 */
[----:B----4-:R-:W-:-:S02]  /*8930*/  UIMAD.WIDE.U32 UR6, UR51, UR40, URZ ;  /* 0x00000028330672a5 */ /* 0x010fc4000f8e00ff */
[----:B---3--:R-:W-:Y:S02]  /*8940*/  UIMAD.WIDE.U32 UR8, UR48, UR43, URZ ;  /* 0x0000002b300872a5 */ /* 0x008fe4000f8e00ff */
[----:B------:R-:W-:Y:S02]  /*8950*/  ULEA UR31, UR10, UR31, 0x18 ;  /* 0x0000001f0a1f7291 */ /* 0x000fe4000f8ec0ff */
[----:B------:R-:W-:Y:S02]  /*8960*/  UISETP.NE.AND.EX UP5, UPT, UR5, URZ, UPT, UP0 ;  /* 0x000000ff0500728c */ /* 0x000fe4000bfa5300 */
[----:B------:R-:W-:Y:S02]  /*8970*/  UISETP.NE.U32.AND UP6, UPT, UR38, URZ, UPT ;  /* 0x000000ff2600728c */ /* 0x000fe4000bfc5070 */
[----:B------:R-:W-:Y:S02]  /*8980*/  UIADD3 UR58, UPT, UPT, UR31, 0x58, URZ ;  /* 0x000000581f3a7890 */ /* 0x000fe4000fffe0ff */
[----:B------:R-:W-:-:S02]  /*8990*/  UIADD3 UR57, UPT, UPT, UR31, 0x98, URZ ;  /* 0x000000981f397890 */ /* 0x000fc4000fffe0ff */
[----:B------:R-:W-:Y:S02]  /*89a0*/  UIADD3 UR33, UPT, UPT, UR31, 0x40, URZ ;  /* 0x000000401f217890 */ /* 0x000fe4000fffe0ff */
[----:B------:R-:W-:Y:S02]  /*89b0*/  UIADD3 UR25, UPT, UPT, UR31, 0x48, URZ ;  /* 0x000000481f197890 */ /* 0x000fe4000fffe0ff */
[----:B------:R-:W-:Y:S02]  /*89c0*/  UIADD3 UR17, UPT, UPT, UR31, 0x50, URZ ;  /* 0x000000501f117890 */ /* 0x000fe4000fffe0ff */
[----:B-1----:R-:W-:Y:S02]  /*89d0*/  UISETP.NE.AND UP0, UPT, UR54, 0x1, UPT ;  /* 0x000000013600788c */ /* 0x002fe4000bf05270 */
[----:B------:R-:W-:Y:S01]  /*89e0*/  UISETP.NE.AND UP0, UPT, UR30, 0x1, UPT ;  /* 0x000000011e00788c */ /* 0x000fe2000bf05270 */
[----:B------:R-:W-:Y:S01]  /*89f0*/  UMOV UR63, UR7 ;  /* 0x00000007003f7c82 */ /* 0x000fe20008000000 */
[----:B------:R-:W-:Y:S01]  /*8a00*/  UMOV UR62, UR9 ;  /* 0x00000009003e7c82 */ /* 0x000fe20008000000 */
[----:B------:R-:W-:-:S02]  /*8a10*/  UISETP.GE.AND UP2, UPT, UR54, 0x1, UPT ;  /* 0x000000013600788c */ /* 0x000fc4000bf46270 */
[----:B------:R-:W-:Y:S02]  /*8a20*/  UISETP.NE.AND UP0, UPT, UR42, 0x1, UPT ;  /* 0x000000012a00788c */ /* 0x000fe4000bf05270 */
[----:B------:R-:W-:Y:S01]  /*8a30*/  UPLOP3.LUT UP4, UPT, UPT, UPT, UPT, 0x40, 0x4 ;  /* 0x000000000004789c */ /* 0x000fe20003f8e870 */
[----:B------:R-:W1:Y:S01]  /*8a40*/  LDCU.64 UR22, c[0x0][0xb28] ;  /* 0x00016500ff1677ac */ /* 0x000e620008000a00 */
[----:B------:R-:W3:Y:S01]  /*8a50*/  LDCU.64 UR52, c[0x0][0x990] ;  /* 0x00013200ff3477ac */ /* 0x000ee20008000a00 */
[----:B------:R-:W-:Y:S02]  /*8a60*/  UISETP.NE.AND.EX UP6, UPT, UR39, URZ, UPT, UP6 ;  /* 0x000000ff2700728c */ /* 0x000fe4000bfc5360 */
[----:B------:R-:W-:Y:S02]  /*8a70*/  UPRMT UR58, UR10, 0x654, UR58 ;  /* 0x000006540a3a7896 */ /* 0x000fe4000800003a */
[----:B------:R-:W-:Y:S02]  /*8a80*/  UPRMT UR57, URZ, 0x654, UR57 ;  /* 0x00000654ff397896 */ /* 0x000fe40008000039 */
[----:B------:R-:W-:-:S02]  /*8a90*/  UPRMT UR61, UR10, 0x654, UR33 ;  /* 0x000006540a3d7896 */ /* 0x000fc40008000021 */
[----:B------:R-:W-:Y:S02]  /*8aa0*/  UPRMT UR60, UR10, 0x654, UR25 ;  /* 0x000006540a3c7896 */ /* 0x000fe40008000019 */
[----:B------:R-:W-:Y:S02]  /*8ab0*/  UPRMT UR59, UR10, 0x654, UR17 ;  /* 0x000006540a3b7896 */ /* 0x000fe40008000011 */
[----:B------:R-:W-:Y:S02]  /*8ac0*/  USHF.R.U32.HI UR63, URZ, UR41, UR63 ;  /* 0x00000029ff3f7299 */ /* 0x000fe4000801163f */
[----:B--2---:R-:W-:Y:S02]  /*8ad0*/  USHF.R.U32.HI UR62, URZ, UR65, UR62 ;  /* 0x00000041ff3e7299 */ /* 0x004fe4000801163e */
[----:B------:R-:W-:Y:S02]  /*8ae0*/  UISETP.NE.AND UP3, UPT, UR4, 0x1, UPT ;  /* 0x000000010400788c */ /* 0x000fe4000bf65270 */
[----:B------:R-:W-:-:S02]  /*8af0*/  UISETP.NE.AND UP2, UPT, UR44, 0x1, UPT ;  /* 0x000000012c00788c */ /* 0x000fc4000bf45270 */
[----:B-1-3--:R-:W-:-:S11]  /*8b00*/  UISETP.NE.AND UP0, UPT, UR47, 0x1, UPT ;  /* 0x000000012f00788c */ /* 0x00afd6000bf05270 */
.L_x_70:
[----:B------:R-:W-:Y:S04]  /*8b10*/  SHF.L.U32 R3, R9, 0x1f, RZ ;  /* 0x0000001f09037819 */ /* 0x000fe800000006ff */
[----:B-1----:R-:W1:Y:S02]  /*8b20*/  SYNCS.PHASECHK.TRANS64.TRYWAIT P0, [UR31+0x90], R3 ;  /* 0x00009003ff0075a7 */ /* 0x002e64000800111f */
[----:B-1----:R-:W-:Y:S05]  /*8b30*/  @!P0 BRA `(.L_x_60) ;  /* 0x0000004c00dc8947 */ /* 0x002fea0003800000 */
.L_x_143:
[----:B------:R-:W2:Y:S01]  /*8b40*/  LDS.128 R4, [UR31+0xd0] ;  /* 0x0000d01fff047984 */ /* 0x000ea20008000c00 */
[----:B------:R-:W-:Y:S01]  /*8b50*/  UISETP.GE.AND UP0, UPT, UR54, 0x1, UPT ;  /* 0x000000013600788c */ /* 0x000fe2000bf06270 */
[----:B------:R-:W-:Y:S01]  /*8b60*/  @!PT LDS RZ, [RZ] ;  /* 0x00000000fffff984 */ /* 0x000fe20000000800 */
[----:B------:R-:W-:Y:S01]  /*8b70*/  @!PT LDS RZ, [RZ] ;  /* 0x00000000fffff984 */ /* 0x000fe20000000800 */
[----:B------:R-:W-:Y:S01]  /*8b80*/  @!PT LDS RZ, [RZ] ;  /* 0x00000000fffff984 */ /* 0x000fe20000000800 */
[----:B------:R-:W-:Y:S01]  /*8b90*/  @!PT LDS RZ, [RZ] ;  /* 0x00000000fffff984 */ /* 0x000fe20000000800 */
[----:B------:R3:W-:Y:S06]  /*8ba0*/  MEMBAR.ALL.CTA ;  /* 0x0000000000007992 */ /* 0x0007ec0000008000 */
[----:B---3--:R-:W3:Y:S02]  /*8bb0*/  FENCE.VIEW.ASYNC.S ;  /* 0x00000000000073c6 */ /* 0x008ee40000000000 */
[----:B---3--:R-:W-:Y:S01]  /*8bc0*/  SYNCS.ARRIVE.TRANS64.RED.A1T0 RZ, [UR57], RZ ;  /* 0x000000ffffff79a7 */ /* 0x008fe20008100439 */
[----:B--2---:R-:W-:Y:S11]  /*8bd0*/  LOP3.LUT P0, RZ, R6, 0x1, RZ, 0xc0, !PT ;  /* 0x0000000106ff7812 */ /* 0x004ff6000780c0ff */
[----:B------:R-:W-:Y:S02]  /*8be0*/  @!UPT UIADD3 URZ, UPT, UPT, URZ, URZ, URZ ;  /* 0x000000fffffff290 */ /* 0x000fe4000fffe0ff */
[----:B------:R-:W-:Y:S01]  /*8bf0*/  VOTEU.ANY UP2, P0 ;  /* 0x0000000000ff7886 */ /* 0x000fe20000040100 */
[----:B------:R-:W-:Y:S11]  /*8c00*/  PLOP3.LUT P0, PT, PT, PT, UP2, 0x80, 0x8 ;  /* 0x000000000008781c */ /* 0x000ff60003f0f028 */
[----:B------:R-:W-:Y:S02]  /*8c10*/  @!UPT UIADD3 URZ, UPT, UPT, URZ, URZ, URZ ;  /* 0x000000fffffff290 */ /* 0x000fe4000fffe0ff */
[----:B-1----:R-:W-:Y:S02]  /*8c20*/  @P0 MOV R3, R4 ;  /* 0x0000000400030202 */ /* 0x002fe40000000f00 */
[----:B------:R-:W-:Y:S02]  /*8c30*/  @P0 LOP3.LUT R2, R5, 0xffff, RZ, 0xc0, !PT ;  /* 0x0000ffff05020812 */ /* 0x000fe400078ec0ff */
[----:B------:R-:W-:Y:S02]  /*8c40*/  @P0 R2UR UR5, R3 ;  /* 0x00000000030502ca */ /* 0x000fe400000e0000 */
[----:B------:R-:W-:Y:S11]  /*8c50*/  @P0 R2UR UR4, R2 ;  /* 0x00000000020402ca */ /* 0x000ff600000e0000 */
[----:B------:R-:W-:Y:S02]  /*8c60*/  @UP2 UMOV UR15, UR5 ;  /* 0x00000005000f2c82 */ /* 0x000fe40008000000 */
[----:B------:R-:W-:Y:S01]  /*8c70*/  @UP2 UMOV UR14, UR4 ;  /* 0x00000004000e2c82 */ /* 0x000fe20008000000 */
[----:B------:R-:W-:Y:S05]  /*8c80*/  BRA.U !UP0, `(.L_x_61) ;  /* 0x0000000108c07547 */ /* 0x000fea000b800000 */
[----:B------:R-:W-:Y:S02]  /*8c90*/  UIMAD.WIDE.U32 UR8, UR14, UR43, URZ ;  /* 0x0000002b0e0872a5 */ /* 0x000fe4000f8e00ff */
[----:B------:R-:W-:Y:S02]  /*8ca0*/  UP2UR UR16, UPR, URZ, 0x4 ;  /* 0x00000004ff107883 */ /* 0x000fe40008000000 */
[----:B------:R-:W-:Y:S02]  /*8cb0*/  UISETP.NE.AND UP2, UPT, UR42, 0x1, UPT ;  /* 0x000000012a00788c */ /* 0x000fe4000bf45270 */
[----:B------:R-:W-:Y:S02]  /*8cc0*/  UIMAD.WIDE.U32 UR10, UR15, UR40, URZ ;  /* 0x000000280f0a72a5 */ /* 0x000fe4000f8e00ff */
[----:B------:R-:W-:Y:S02]  /*8cd0*/  USEL UR4, UR48, UR62, !UP2 ;  /* 0x0000003e30047287 */ /* 0x000fe4000d000000 */
[----:B------:R-:W-:Y:S02]  /*8ce0*/  UISETP.NE.AND UP0, UPT, UR30, 0x1, UPT ;  /* 0x000000011e00788c */ /* 0x000fe4000bf05270 */
[----:B------:R-:W-:Y:S02]  /*8cf0*/  UP2UR UR20, UPR, URZ, 0x2 ;  /* 0x00000002ff147883 */ /* 0x000fe40008000000 */
[----:B------:R-:W-:Y:S02]  /*8d00*/  UISETP.NE.AND UP1, UPT, UR54, 0x1, UPT ;  /* 0x000000013600788c */ /* 0x000fe4000bf25270 */
[----:B------:R-:W-:Y:S02]  /*8d10*/  UIMAD.WIDE.U32 UR12, UR4, UR22, URZ ;  /* 0x00000016040c72a5 */ /* 0x000fe4000f8e00ff */
[----:B------:R-:W-:Y:S01]  /*8d20*/  USEL UR7, UR51, UR63, !UP0 ;  /* 0x0000003f33077287 */ /* 0x000fe2000c000000 */
[----:B------:R-:W-:Y:S02]  /*8d30*/  UMOV UR5, UR9 ;  /* 0x0000000900057c82 */ /* 0x000fe40008000000 */
[----:B------:R-:W-:Y:S02]  /*8d40*/  USHF.R.U32.HI UR6, URZ, UR65, UR5 ;  /* 0x00000041ff067299 */ /* 0x000fe40008011605 */
[----:B------:R-:W-:Y:S02]  /*8d50*/  UIMAD.WIDE.U32 UR18, UR7, UR22, URZ ;  /* 0x00000016071272a5 */ /* 0x000fe4000f8e00ff */
[----:B------:R-:W-:Y:S02]  /*8d60*/  USEL UR6, UR14, UR6, !UP2 ;  /* 0x000000060e067287 */ /* 0x000fe4000d000000 */
[----:B------:R-:W-:Y:S01]  /*8d70*/  UISETP.NE.AND UP2, UPT, UR16, URZ, UPT ;  /* 0x000000ff1000728c */ /* 0x000fe2000bf45270 */
[----:B------:R-:W-:Y:S01]  /*8d80*/  UMOV UR5, UR11 ;  /* 0x0000000b00057c82 */ /* 0x000fe20008000000 */
[----:B------:R-:W-:Y:S02]  /*8d90*/  UIMAD.WIDE.U32 UR10, UR6, UR22, URZ ;  /* 0x00000016060a72a5 */ /* 0x000fe4000f8e00ff */
[----:B------:R-:W-:Y:S03]  /*8da0*/  USHF.R.U32.HI UR8, URZ, UR41, UR5 ;  /* 0x00000029ff087299 */ /* 0x000fe60008011605 */
[----:B------:R-:W-:Y:S02]  /*8db0*/  UMOV UR5, UR13 ;  /* 0x0000000d00057c82 */ /* 0x000fe40008000000 */
[----:B------:R-:W-:Y:S03]  /*8dc0*/  @UP1 USHF.R.U32.HI UR4, URZ, UR23, UR5 ;  /* 0x00000017ff041299 */ /* 0x000fe60008011605 */
[----:B------:R-:W-:Y:S01]  /*8dd0*/  UMOV UR5, UR19 ;  /* 0x0000001300057c82 */ /* 0x000fe20008000000 */
[----:B------:R-:W-:Y:S02]  /*8de0*/  UIMAD UR4, UR54, UR4, URZ ;  /* 0x00000004360472a4 */ /* 0x000fe4000f8e02ff */
[----:B------:R-:W-:Y:S02]  /*8df0*/  @UP1 USHF.R.U32.HI UR7, URZ, UR23, UR5 ;  /* 0x00000017ff071299 */ /* 0x000fe40008011605 */
[----:B------:R-:W-:Y:S02]  /*8e00*/  USEL UR5, UR15, UR8, !UP0 ;  /* 0x000000080f057287 */ /* 0x000fe4000c000000 */
[----:B------:R-:W-:Y:S02]  /*8e10*/  UIMAD UR8, UR54, UR7, URZ ;  /* 0x00000007360872a4 */ /* 0x000fe4000f8e02ff */
[----:B------:R-:W-:Y:S03]  /*8e20*/  UISETP.GE.AND UP0, UPT, UR6, UR4, UPT ;  /* 0x000000040600728c */ /* 0x000fe6000bf06270 */
[----:B------:R-:W-:Y:S01]  /*8e30*/  UMOV UR4, UR11 ;  /* 0x0000000b00047c82 */ /* 0x000fe20008000000 */
[----:B------:R-:W-:Y:S02]  /*8e40*/  UISETP.GE.OR UP0, UPT, UR5, UR8, UP0 ;  /* 0x000000080500728c */ /* 0x000fe40008706670 */
[----:B------:R-:W-:Y:S02]  /*8e50*/  USHF.R.U32.HI UR4, URZ, UR23, UR4 ;  /* 0x00000017ff047299 */ /* 0x000fe40008011604 */
[----:B------:R-:W-:Y:S02]  /*8e60*/  UIMAD.WIDE.U32 UR8, UR5, UR22, URZ ;  /* 0x00000016050872a5 */ /* 0x000fe4000f8e00ff */
[----:B------:R-:W-:Y:S04]  /*8e70*/  USEL UR10, UR6, UR4, !UP1 ;  /* 0x00000004060a7287 */ /* 0x000fe8000c800000 */
[----:B------:R-:W-:Y:S01]  /*8e80*/  UIADD3 UR11, UPT, UPT, -UR10, URZ, URZ ;  /* 0x000000ff0a0b7290 */ /* 0x000fe2000fffe1ff */
[----:B------:R-:W-:Y:S02]  /*8e90*/  @!UP0 UMOV UR4, UR9 ;  /* 0x0000000900048c82 */ /* 0x000fe40008000000 */
[----:B------:R-:W-:Y:S02]  /*8ea0*/  @!UP0 USHF.R.U32.HI UR4, URZ, UR23, UR4 ;  /* 0x00000017ff048299 */ /* 0x000fe40008011604 */
[----:B------:R-:W-:Y:S02]  /*8eb0*/  UIMAD UR8, UR54, UR11, UR6 ;  /* 0x0000000b360872a4 */ /* 0x000fe4000f8e0206 */
[----:B------:R-:W-:Y:S02]  /*8ec0*/  @!UP0 USEL UR4, UR5, UR4, !UP1 ;  /* 0x0000000405048287 */ /* 0x000fe4000c800000 */
[----:B------:R-:W-:Y:S02]  /*8ed0*/  UISETP.NE.AND UP1, UPT, UR20, URZ, UPT ;  /* 0x000000ff1400728c */ /* 0x000fe4000bf25270 */
[----:B------:R-:W-:Y:S02]  /*8ee0*/  @!UP0 UIMAD UR8, UR7, UR8, UR4 ;  /* 0x00000008070882a4 */ /* 0x000fe4000f8e0204 */
[----:B------:R-:W-:Y:S02]  /*8ef0*/  @!UP0 UIADD3 UR9, UPT, UPT, UR10, -UR4, URZ ;  /* 0x800000040a098290 */ /* 0x000fe4000fffe0ff */
[----:B------:R-:W-:Y:S02]  /*8f00*/  UIADD3 UR4, UPT, UPT, -UR5, URZ, URZ ;  /* 0x000000ff05047290 */ /* 0x000fe4000fffe1ff */
[----:B------:R-:W-:Y:S02]  /*8f10*/  UIADD3 UR7, UPT, UPT, -UR6, URZ, URZ ;  /* 0x000000ff06077290 */ /* 0x000fe4000fffe1ff */
[----:B------:R-:W-:Y:S02]  /*8f20*/  @!UP0 UIMAD UR6, UR9, UR54, UR5 ;  /* 0x00000036090682a4 */ /* 0x000fe4000f8e0205 */
[----:B------:R-:W-:Y:S02]  /*8f30*/  UIMAD UR15, UR30, UR4, UR15 ;  /* 0x000000041e0f72a4 */ /* 0x000fe4000f8e020f */
[----:B------:R-:W-:Y:S01]  /*8f40*/  UIMAD UR4, UR42, UR7, UR14 ;  /* 0x000000072a0472a4 */ /* 0x000fe2000f8e020e */
[----:B------:R-:W-:Y:S02]  /*8f50*/  @!UP0 UMOV UR5, UR8 ;  /* 0x0000000800058c82 */ /* 0x000fe40008000000 */
[----:B------:R-:W-:Y:S02]  /*8f60*/  UIMAD UR15, UR5, UR30, UR15 ;  /* 0x0000001e050f72a4 */ /* 0x000fe4000f8e020f */
[----:B------:R-:W-:Y:S11]  /*8f70*/  UIMAD UR14, UR6, UR42, UR4 ;  /* 0x0000002a060e72a4 */ /* 0x000ff6000f8e0204 */
[----:B------:R-:W-:Y:S01]  /*8f80*/  @!UPT UIADD3 URZ, UPT, UPT, URZ, URZ, URZ ;  /* 0x000000fffffff290 */ /* 0x000fe2000fffe0ff */
.L_x_61:
[----:B------:R-:W1:Y:S01]  /*8f90*/  @!UP3 LDCU.128 UR8, c[0x0][0xb10] ;  /* 0x00016200ff08b7ac */ /* 0x000e620008000c00 */
[----:B------:R-:W-:Y:S02]  /*8fa0*/  ISETP.NE.U32.AND P1, PT, RZ, UR38, PT ;  /* 0x00000026ff007c0c */ /* 0x000fe4000bf25070 */
[----:B------:R-:W-:Y:S02]  /*8fb0*/  SHF.L.U32 R8, R10, 0x1f, RZ ;  /* 0x0000001f0a087819 */ /* 0x000fe400000006ff */
[----:B------:R-:W-:Y:S01]  /*8fc0*/  ISETP.NE.AND.EX P1, PT, RZ, UR39, PT, P1 ;  /* 0x00000027ff007c0c */ /* 0x000fe2000bf25310 */
[----:B------:R-:W2:Y:S01]  /*8fd0*/  @!UP3 LDCU UR5, c[0x0][0xb0c] ;  /* 0x00016180ff05b7ac */ /* 0x000ea20008000800 */
[----:B------:R-:W-:Y:S02]  /*8fe0*/  USHF.L.U32 UR34, UR21, 0x6, URZ ;  /* 0x0000000615227899 */ /* 0x000fe400080006ff */
[----:B-1----:R-:W-:Y:S07]  /*8ff0*/  UIMAD.WIDE.U32 UR6, UR15, UR8, URZ ;  /* 0x000000080f0672a5 */ /* 0x002fee000f8e00ff */
[----:B------:R-:W-:Y:S01]  /*9000*/  @!UP3 UMOV UR4, UR7 ;  /* 0x000000070004bc82 */ /* 0x000fe20008000000 */
[----:B--2---:R-:W-:Y:S02]  /*9010*/  @!UP3 UISETP.NE.AND UP0, UPT, UR5, 0x1, UPT ;  /* 0x000000010500b88c */ /* 0x004fe4000bf05270 */
[----:B------:R-:W-:Y:S02]  /*9020*/  @!UP3 USHF.R.U32.HI UR4, URZ, UR9, UR4 ;  /* 0x00000009ff04b299 */ /* 0x000fe40008011604 */
[----:B------:R-:W-:Y:S02]  /*9030*/  UIMAD.WIDE.U32 UR6, UR14, UR11, URZ ;  /* 0x0000000b0e0672a5 */ /* 0x000fe4000f8e00ff */
[----:B------:R-:W-:Y:S02]  /*9040*/  @!UP3 USEL UR8, UR15, UR4, !UP0 ;  /* 0x000000040f08b287 */ /* 0x000fe4000c000000 */
[----:B------:R-:W-:Y:S03]  /*9050*/  @!UP3 UISETP.NE.AND UP0, UPT, UR10, 0x1, UPT ;  /* 0x000000010a00b88c */ /* 0x000fe6000bf05270 */
[----:B------:R-:W-:Y:S02]  /*9060*/  @!UP3 UMOV UR6, UR7 ;  /* 0x000000070006bc82 */ /* 0x000fe40008000000 */
[----:B------:R-:W1:Y:S02]  /*9070*/  @!UP3 LDCU UR4, c[0x0][0xb20] ;  /* 0x00016400ff04b7ac */ /* 0x000e640008000800 */
[----:B-1----:R-:W-:Y:S04]  /*9080*/  @!UP3 USHF.R.U32.HI UR6, URZ, UR4, UR6 ;  /* 0x00000004ff06b299 */ /* 0x002fe80008011606 */
[----:B------:R-:W-:Y:S04]  /*9090*/  @!UP3 USEL UR6, UR14, UR6, !UP0 ;  /* 0x000000060e06b287 */ /* 0x000fe8000c000000 */
[----:B------:R-:W-:Y:S02]  /*90a0*/  @!UP3 UIADD3 UR4, UPT, UPT, -UR8, UR6, URZ ;  /* 0x000000060804b290 */ /* 0x000fe4000fffe1ff */
[----:B------:R-:W-:Y:S02]  /*90b0*/  @!UP3 UIADD3 UR6, UPT, UPT, UR8, -UR6, URZ ;  /* 0x800000060806b290 */ /* 0x000fe4000fffe0ff */
[----:B------:R-:W-:Y:S02]  /*90c0*/  @!UP3 UIMAD UR15, UR4, UR5, UR15 ;  /* 0x00000005040fb2a4 */ /* 0x000fe4000f8e020f */
[----:B------:R-:W-:Y:S01]  /*90d0*/  @!UP3 UIMAD UR14, UR6, UR10, UR14 ;  /* 0x0000000a060eb2a4 */ /* 0x000fe2000f8e020e */
[----:B------:R-:W-:Y:S11]  /*90e0*/  BRA.U UP4, `(.L_x_62) ;  /* 0x0000000104107547 */ /* 0x000ff6000b800000 */
[----:B------:R-:W-:Y:S04]  /*90f0*/  MOV R2, UR64 ;  /* 0x0000004000027c02 */ /* 0x000fe80008000f00 */
[----:B------:R-:W-:Y:S04]  /*9100*/  SHF.L.U32 R3, R2, 0x1f, RZ ;  /* 0x0000001f02037819 */ /* 0x000fe800000006ff */
[----:B------:R-:W1:Y:S02]  /*9110*/  SYNCS.PHASECHK.TRANS64.TRYWAIT P2, [UR31+0x88], R3 ;  /* 0x00008803ff0075a7 */ /* 0x000e64000804111f */
[----:B-1----:R-:W-:Y:S05]  /*9120*/  @!P2 BRA `(.L_x_63) ;  /* 0x000000480078a947 */ /* 0x002fea0003800000 */
.L_x_62:
[----:B------:R-:W-:Y:S05]  /*9130*/  BRA.U !UP6, `(.L_x_64) ;  /* 0x000000010e387547 */ /* 0x000fea000b800000 */
[----:B------:R-:W-:Y:S01]  /*9140*/  UPLOP3.LUT UP1, UPT, UPT, UPT, UP5, 0x80, 0x8 ;  /* 0x000000000008789c */ /* 0x000fe20003f2f050 */
[----:B-1----:R-:W-:Y:S01]  /*9150*/  HFMA2 R2, -RZ, RZ, 0, 5.9604644775390625e-08 ;  /* 0x00000001ff027431 */ /* 0x002fe200000001ff */
[----:B------:R-:W1:Y:S01]  /*9160*/  LDCU.64 UR8, c[0x0][0x358] ;  /* 0x00006b00ff0877ac */ /* 0x000e620008000a00 */
[----:B------:R-:W-:Y:S03]  /*9170*/  IMAD.MOV.U32 R71, RZ, RZ, 0x1 ;  /* 0x00000001ff477424 */ /* 0x000fe600078e00ff */
[----:B------:R-:W-:Y:S05]  /*9180*/  PLOP3.LUT P2, PT, PT, PT, UP1, 0x80, 0x8 ;  /* 0x000000000008781c */ /* 0x000fea0003f4f018 */
[----:B------:R-:W2:Y:S01]  /*9190*/  @UP1 LDCU.64 UR4, c[0x0][0x888] ;  /* 0x00011100ff0417ac */ /* 0x000ea20008000a00 */
[----:B------:R-:W-:Y:S07]  /*91a0*/  @UP1 UIMAD UR6, UR50, UR38, URZ ;  /* 0x00000026320612a4 */ /* 0x000fee000f8e02ff */
[----:B------:R-:W-:Y:S01]  /*91b0*/  @!P2 PRMT R71, R2, 0x7610, R71 ;  /* 0x000076100247a816 */ /* 0x000fe20000000047 */
[----:B--2---:R-:W-:Y:S06]  /*91c0*/  @UP1 UIMAD.WIDE UR4, UR6, 0x4, UR4 ;  /* 0x00000004060418a5 */ /* 0x004fec000f8e0204 */
[----:B------:R-:W-:Y:S01]  /*91d0*/  IMAD.U32 R14, RZ, RZ, UR4 ;  /* 0x00000004ff0e7e24 */ /* 0x000fe2000f8e00ff */
[----:B------:R-:W-:Y:S04]  /*91e0*/  MOV R15, UR5 ;  /* 0x00000005000f7c02 */ /* 0x000fe80008000f00 */
[----:B------:R-:W2:Y:S01]  /*91f0*/  @!UP1 LDCU UR4, c[0x0][0x880] ;  /* 0x00011000ff0497ac */ /* 0x000ea20008000800 */
[----:B-1---5:R3:W5:Y:S02]  /*9200*/  @P2 LDG.E R27, desc[UR8][R14.64] ;  /* 0x000000080e1b2981 */ /* 0x022764000c1e1900 */
[----:B--23--:R-:W-:Y:S07]  /*9210*/  @!P2 IMAD.U32 R27, RZ, RZ, UR4 ;  /* 0x00000004ff1bae24 */ /* 0x00cfee000f8e00ff */
.L_x_64:
[----:B-----5:R-:W-:Y:S01]  /*9220*/  @!P1 FSETP.EQ.AND P3, PT, R27, RZ, PT ;  /* 0x000000ff1b00920b */ /* 0x020fe20003f62000 */
[----:B------:R-:W-:Y:S01]  /*9230*/  @!UPT UIADD3 URZ, UPT, UPT, URZ, URZ, URZ ;  /* 0x000000fffffff290 */ /* 0x000fe2000fffe0ff */
[----:B------:R-:W-:Y:S11]  /*9240*/  @!P1 BRA `(.L_x_65) ;  /* 0x0000000000149947 */ /* 0x000ff60003800000 */
[----:B------:R-:W-:Y:S02]  /*9250*/  LOP3.LUT P1, RZ, R71, 0xff, RZ, 0xc0, !PT ;  /* 0x000000ff47ff7812 */ /* 0x000fe4000782c0ff */
[----:B------:R-:W-:Y:S04]  /*9260*/  PLOP3.LUT P3, PT, PT, PT, UP1, 0x80, 0x8 ;  /* 0x000000000008781c */ /* 0x000fe80003f6f018 */
[----:B------:R-:W-:Y:S07]  /*9270*/  PLOP3.LUT P3, PT, P3, PT, PT, 0x8, 0x80 ;  /* 0x000000000080781c */ /* 0x000fee0001f6e170 */
[----:B------:R-:W-:Y:S11]  /*9280*/  @P1 FSETP.EQ.AND P3, PT, R27, RZ, PT ;  /* 0x000000ff1b00120b */ /* 0x000ff60003f62000 */
[----:B------:R-:W-:Y:S02]  /*9290*/  @!UPT UIADD3 URZ, UPT, UPT, URZ, URZ, URZ ;  /* 0x000000fffffff290 */ /* 0x000fe4000fffe0ff */
.L_x_65:
[----:B------:R-:W-:Y:S01]  /*92a0*/  USHF.L.U32 UR35, UR49, 0x7, URZ ;  /* 0x0000000731237899 */ /* 0x000fe200080006ff */
[----:B------:R-:W2:Y:S01]  /*92b0*/  SYNCS.PHASECHK.TRANS64.TRYWAIT P1, [UR31+0x60], R8 ;  /* 0x00006008ff0075a7 */ /* 0x000ea2000802111f */
[----:B------:R-:W-:Y:S02]  /*92c0*/  UISETP.NE.AND UP0, UPT, UR44, 0x1, UPT ;  /* 0x000000012c00788c */ /* 0x000fe4000bf05270 */
[----:B------:R-:W-:Y:S01]  /*92d0*/  UIMAD.WIDE.U32 UR4, UR35, UR45, URZ ;  /* 0x0000002d230472a5 */ /* 0x000fe2000f8e00ff */
[----:B------:R-:W-:Y:S04]  /*92e0*/  ELECT P2, URZ, PT ;  /* 0x0000000000ff782f */ /* 0x000fe80003840000 */
[----:B------:R-:W-:Y:S02]  /*92f0*/  PLOP3.LUT P2, PT, P3, P2, PT, 0xf2, 0x2f ;  /* 0x00000000002f781c */ /* 0x000fe40001f45e72 */
[----:B------:R-:W-:Y:S02]  /*9300*/  UMOV UR4, UR5 ;  /* 0x0000000500047c82 */ /* 0x000fe40008000000 */
[----:B------:R-:W-:Y:S04]  /*9310*/  USHF.R.U32.HI UR4, URZ, UR46, UR4 ;  /* 0x0000002eff047299 */ /* 0x000fe80008011604 */
[----:B------:R-:W-:Y:S02]  /*9320*/  USEL UR36, UR35, UR4, !UP0 ;  /* 0x0000000423247287 */ /* 0x000fe4000c000000 */
[----:B------:R-:W-:Y:S02]  /*9330*/  UISETP.NE.AND UP0, UPT, UR47, 0x1, UPT ;  /* 0x000000012f00788c */ /* 0x000fe4000bf05270 */
[----:B------:R-:W-:Y:S07]  /*9340*/  UIMAD.WIDE.U32 UR4, UR36, UR52, URZ ;  /* 0x00000034240472a5 */ /* 0x000fee000f8e00ff */
[----:B------:R-:W-:Y:S02]  /*9350*/  UMOV UR4, UR5 ;  /* 0x0000000500047c82 */ /* 0x000fe40008000000 */
[----:B------:R-:W-:Y:S04]  /*9360*/  USHF.R.U32.HI UR4, URZ, UR53, UR4 ;  /* 0x00000035ff047299 */ /* 0x000fe80008011604 */
[----:B------:R-:W-:Y:S02]  /*9370*/  USEL UR37, UR36, UR4, !UP0 ;  /* 0x0000000424257287 */ /* 0x000fe4000c000000 */
[----:B------:R-:W-:Y:S02]  /*9380*/  UIADD3 UR4, UPT, UPT, -UR36, URZ, URZ ;  /* 0x000000ff24047290 */ /* 0x000fe4000fffe1ff */
[----:B------:R-:W-:Y:S02]  /*9390*/  UIADD3 UR5, UPT, UPT, -UR37, URZ, URZ ;  /* 0x000000ff25057290 */ /* 0x000fe4000fffe1ff */
[----:B------:R-:W-:Y:S02]  /*93a0*/  UIMAD UR35, UR44, UR4, UR35 ;  /* 0x000000042c2372a4 */ /* 0x000fe4000f8e0223 */
[----:B------:R-:W-:Y:S01]  /*93b0*/  UIMAD UR36, UR47, UR5, UR36 ;  /* 0x000000052f2472a4 */ /* 0x000fe2000f8e0224 */
[----:B--2---:R-:W-:Y:S11]  /*93c0*/  @!P1 BRA `(.L_x_66) ;  /* 0x0000004400e89947 */ /* 0x004ff60003800000 */
.L_x_146:
[----:B------:R-:W-:Y:S01]  /*93d0*/  VOTEU.ALL UP0, P2 ;  /* 0x0000000000ff7886 */ /* 0x000fe20001000000 */
[----:B-1----:R-:W-:Y:S04]  /*93e0*/  @!P2 IADD3 R3, P1, PT, R12, 0x580, RZ ;  /* 0x000005800c03a810 */ /* 0x002fe80007f3e0ff */
[----:B------:R-:W-:Y:S01]  /*93f0*/  @!UP0 UPRMT UR4, URZ, 0x40, URZ ;  /* 0x00000040ff048896 */ /* 0x000fe200080000ff */
[----:B------:R-:W-:Y:S01]  /*9400*/  @!P2 IMAD.X R2, RZ, RZ, R13, P1 ;  /* 0x000000ffff02a224 */ /* 0x000fe200008e060d */
[----:B------:R-:W-:Y:S01]  /*9410*/  @!P2 R2UR UR5, R3 ;  /* 0x000000000305a2ca */ /* 0x000fe200000e0000 */
[----:B------:R-:W-:Y:S02]  /*9420*/  @!UP0 UIADD3 UR32, UPT, UPT, UR31, 0x200, URZ ;  /* 0x000002001f208890 */ /* 0x000fe4000fffe0ff */
[----:B------:R-:W-:Y:S02]  /*9430*/  @!UP0 UPRMT UR6, UR4, 0x5410, URZ ;  /* 0x0000541004068896 */ /* 0x000fe400080000ff */
[----:B------:R-:W-:Y:S01]  /*9440*/  @!P2 R2UR UR4, R2 ;  /* 0x000000000204a2ca */ /* 0x000fe200000e0000 */
[----:B------:R-:W-:Y:S07]  /*9450*/  VOTEU.ALL UP0, P2 ;  /* 0x0000000000ff7886 */ /* 0x000fee0001000000 */
[----:B------:R-:W-:Y:S05]  /*9460*/  IMAD.U32 R2, RZ, RZ, UR5 ;  /* 0x00000005ff027e24 */ /* 0x000fea000f8e00ff */
[----:B------:R-:W-:Y:S01]  /*9470*/  IMAD.U32 R3, RZ, RZ, UR4 ;  /* 0x00000004ff037e24 */ /* 0x000fe2000f8e00ff */
[----:B------:R-:W-:Y:S01]  /*9480*/  @!P2 R2UR UR4, R2 ;  /* 0x000000000204a2ca */ /* 0x000fe200000e0000 */
[----:B------:R-:W-:Y:S03]  /*9490*/  @!P2 IMAD.MOV.U32 R2, RZ, RZ, 0x2000 ;  /* 0x00002000ff02a424 */ /* 0x000fe600078e00ff */
[----:B------:R-:W-:Y:S11]  /*94a0*/  @!P2 R2UR UR5, R3 ;  /* 0x000000000305a2ca */ /* 0x000ff600000e0000 */
[----:B------:R-:W-:Y:S02]  /*94b0*/  @!UPT UIADD3 URZ, UPT, UPT, URZ, URZ, URZ ;  /* 0x000000fffffff290 */ /* 0x000fe4000fffe0ff */
[----:B------:R1:W-:Y:S01]  /*94c0*/  @!UP0 UTMALDG.4D.IM2COL [UR32], [UR4], UR6 ;  /* 0x00000020040083b4 */ /* 0x0003e20008058006 */
[----:B------:R1:W-:Y:S01]  /*94d0*/  @!P2 SYNCS.ARRIVE.TRANS64.RED.A0TR RZ, [UR31+0x40], R2 ;  /* 0x00004002ffffa9a7 */ /* 0x0003e2000830041f */
[----:B------:R-:W-:Y:S01]  /*94e0*/  SYNCS.ARRIVE.TRANS64.RED.A1T0 RZ, [UR61], RZ ;  /* 0x000000ffffff79a7 */ /* 0x000fe2000810043d */
[----:B------:R-:W2:Y:S02]  /*94f0*/  SYNCS.PHASECHK.TRANS64.TRYWAIT P1, [UR31+0x68], R8 ;  /* 0x00006808ff0075a7 */ /* 0x000ea4000802111f */
[----:B-12---:R-:W-:Y:S05]  /*9500*/  @!P1 BRA `(.L_x_67) ;  /* 0x0000004400b09947 */ /* 0x006fea0003800000 */
.L_x_148:
[----:B------:R-:W-:Y:S01]  /*9510*/  VOTEU.ALL UP0, P2 ;  /* 0x0000000000ff7886 */ /* 0x000fe20001000000 */
[----:B-1----:R-:W-:Y:S01]  /*9520*/  @!P2 IADD3 R3, P1, PT, R12, 0x580, RZ ;  /* 0x000005800c03a810 */ /* 0x002fe20007f3e0ff */
[----:B------:R-:W-:Y:S01]  /*9530*/  UMOV UR27, UR35 ;  /* 0x00000023001b7c82 */ /* 0x000fe20008000000 */
[----:B------:R-:W-:Y:S01]  /*9540*/  UMOV UR28, UR36 ;  /* 0x00000024001c7c82 */ /* 0x000fe20008000000 */
[----:B------:R-:W-:Y:S01]  /*9550*/  UMOV UR29, UR37 ;  /* 0x00000025001d7c82 */ /* 0x000fe20008000000 */
[----:B------:R-:W-:Y:S01]  /*9560*/  @!UP0 UPRMT UR4, URZ, 0x40, URZ ;  /* 0x00000040ff048896 */ /* 0x000fe200080000ff */
[----:B------:R-:W-:Y:S01]  /*9570*/  @!P2 IMAD.X R2, RZ, RZ, R13, P1 ;  /* 0x000000ffff02a224 */ /* 0x000fe200008e060d */
[----:B------:R-:W-:Y:S01]  /*9580*/  @!P2 R2UR UR5, R3 ;  /* 0x000000000305a2ca */ /* 0x000fe200000e0000 */
[----:B------:R-:W-:Y:S02]  /*9590*/  @!UP0 UIADD3 UR26, UPT, UPT, UR34, 0x10, URZ ;  /* 0x00000010221a8890 */ /* 0x000fe4000fffe0ff */
[----:B------:R-:W-:Y:S02]  /*95a0*/  @!UP0 UPRMT UR6, UR4, 0x5410, URZ ;  /* 0x0000541004068896 */ /* 0x000fe400080000ff */
[----:B------:R-:W-:Y:S01]  /*95b0*/  @!P2 R2UR UR4, R2 ;  /* 0x000000000204a2ca */ /* 0x000fe200000e0000 */
[----:B------:R-:W-:Y:S01]  /*95c0*/  @!UP0 UIADD3 UR24, UPT, UPT, UR31, 0x2200, URZ ;  /* 0x000022001f188890 */ /* 0x000fe2000fffe0ff */
[----:B------:R-:W-:Y:S06]  /*95d0*/  VOTEU.ALL UP0, P2 ;  /* 0x0000000000ff7886 */ /* 0x000fec0001000000 */
        /* <DEDUP_REMOVED lines=11> */
.L_x_150:
        /* <DEDUP_REMOVED lines=8> */
[----:B------:R-:W-:Y:S01]  /*9710*/  @!UP0 UIADD3 UR18, UPT, UPT, UR34, 0x20, URZ ;  /* 0x0000002022128890 */ /* 0x000fe2000fffe0ff */
[----:B------:R-:W-:Y:S01]  /*9720*/  @P0 SHF.R.U32.HI R4, RZ, 0x10, R5 ;  /* 0x00000010ff040819 */ /* 0x000fe20000011605 */
[----:B------:R-:W-:Y:S02]  /*9730*/  @!UP0 UPRMT UR6, UR4, 0x5410, URZ ;  /* 0x0000541004068896 */ /* 0x000fe400080000ff */
[----:B------:R-:W-:Y:S01]  /*9740*/  @!P2 R2UR UR4, R2 ;  /* 0x000000000204a2ca */ /* 0x000fe200000e0000 */
[----:B------:R-:W-:Y:S01]  /*9750*/  @!UP0 UIADD3 UR16, UPT, UPT, UR31, 0x4200, URZ ;  /* 0x000042001f108890 */ /* 0x000fe2000fffe0ff */
[----:B------:R-:W-:Y:S01]  /*9760*/  @P0 R2UR UR50, R4 ;  /* 0x00000000043202ca */ /* 0x000fe200000e0000 */
[----:B------:R-:W-:Y:S05]  /*9770*/  VOTEU.ALL UP0, P2 ;  /* 0x0000000000ff7886 */ /* 0x000fea0001000000 */
        /* <DEDUP_REMOVED lines=11> */
.L_x_152:
        /* <DEDUP_REMOVED lines=9> */
[----:B------:R-:W-:Y:S01]  /*98c0*/  LOP3.LUT R10, R10, 0x1, RZ, 0x3c, !PT ;  /* 0x000000010a0a7812 */ /* 0x000fe200078e3cff */
[----:B------:R-:W-:Y:S01]  /*98d0*/  @!UP0 UPRMT UR6, UR4, 0x5410, URZ ;  /* 0x0000541004068896 */ /* 0x000fe200080000ff */
[----:B------:R-:W-:Y:S01]  /*98e0*/  LOP3.LUT R9, R9, 0x1, RZ, 0x3c, !PT ;  /* 0x0000000109097812 */ /* 0x000fe200078e3cff */
[----:B------:R-:W-:Y:S01]  /*98f0*/  @!UP0 UIADD3 UR8, UPT, UPT, UR31, 0x6200, URZ ;  /* 0x000062001f088890 */ /* 0x000fe2000fffe0ff */
[----:B------:R-:W-:Y:S01]  /*9900*/  @!P2 R2UR UR4, R2 ;  /* 0x000000000204a2ca */ /* 0x000fe200000e0000 */
[----:B------:R-:W-:Y:S01]  /*9910*/  @!UP0 UIADD3 UR9, UPT, UPT, UR31, 0x58, URZ ;  /* 0x000000581f098890 */ /* 0x000fe2000fffe0ff */
[----:B------:R-:W-:Y:S01]  /*9920*/  VOTEU.ALL UP0, P2 ;  /* 0x0000000000ff7886 */ /* 0x000fe20001000000 */
[----:B------:R-:W-:Y:S02]  /*9930*/  UIADD3 UR21, UPT, UPT, UR14, UR56, URZ ;  /* 0x000000380e157290 */ /* 0x000fe4000fffe0ff */
[----:B------:R-:W-:Y:S02]  /*9940*/  UIADD3 UR49, UPT, UPT, UR15, UR55, URZ ;  /* 0x000000370f317290 */ /* 0x000fe4000fffe0ff */
[----:B------:R-:W-:Y:S01]  /*9950*/  IMAD.U32 R2, RZ, RZ, UR5 ;  /* 0x00000005ff027e24 */ /* 0x000fe2000f8e00ff */
[----:B------:R-:W-:Y:S05]  /*9960*/  UPLOP3.LUT UP4, UPT, UPT, UPT, UPT, 0x80, 0x8 ;  /* 0x000000000008789c */ /* 0x000fea0003f8f070 */
[----:B------:R-:W-:Y:S01]  /*9970*/  IMAD.U32 R3, RZ, RZ, UR4 ;  /* 0x00000004ff037e24 */ /* 0x000fe2000f8e00ff */
[----:B------:R-:W-:Y:S04]  /*9980*/  @!P2 R2UR UR4, R2 ;  /* 0x000000000204a2ca */ /* 0x000fe800000e0000 */
[----:B------:R-:W-:Y:S11]  /*9990*/  @!P2 R2UR UR5, R3 ;  /* 0x000000000305a2ca */ /* 0x000ff600000e0000 */
[----:B------:R-:W-:Y:S02]  /*99a0*/  @!UPT UIADD3 URZ, UPT, UPT, URZ, URZ, URZ ;  /* 0x000000fffffff290 */ /* 0x000fe4000fffe0ff */
[----:B------:R1:W-:Y:S01]  /*99b0*/  @!UP0 UTMALDG.4D.IM2COL [UR8], [UR4], UR6 ;  /* 0x00000008040083b4 */ /* 0x0003e20008058006 */
[----:B------:R1:W-:Y:S01]  /*99c0*/  @!P2 SYNCS.ARRIVE.TRANS64.RED.A0TR RZ, [UR31+0x58], R0 ;  /* 0x00005800ffffa9a7 */ /* 0x0003e2000830041f */
[----:B------:R-:W-:Y:S01]  /*99d0*/  SYNCS.ARRIVE.TRANS64.RED.A1T0 RZ, [UR58], RZ ;  /* 0x000000ffffff79a7 */ /* 0x000fe2000810043a */
[----:B------:R-:W-:Y:S05]  /*99e0*/  BRA.U UP2, `(.L_x_70) ;  /* 0xfffffff102487547 */ /* 0x000fea000b83ffff */
[----:B------:R-:W-:-:S04]  /*99f0*/  SHF.L.U32 R3, R10, 0x1f, RZ ;  /* 0x0000001f0a037819 */ /* 0x000fc800000006ff */
[----:B------:R-:W2:Y:S02]  /*9a00*/  SYNCS.PHASECHK.TRANS64.TRYWAIT P0, [UR31+0x60], R3 ;  /* 0x00006003ff0075a7 */ /* 0x000ea4000800111f */
[----:B--2---:R-:W-:Y:S05]  /*9a10*/  @!P0 BRA `(.L_x_71) ;  /* 0x0000004000b48947 */ /* 0x004fea0003800000 */
.L_x_154:
[----:B------:R-:W2:Y:S02]  /*9a20*/  SYNCS.PHASECHK.TRANS64.TRYWAIT P0, [UR31+0x68], R3 ;  /* 0x00006803ff0075a7 */ /* 0x000ea4000800111f */
[----:B--2---:R-:W-:Y:S05]  /*9a30*/  @!P0 BRA `(.L_x_72) ;  /* 0x0000004000c48947 */ /* 0x004fea0003800000 */
.L_x_156:
[----:B------:R-:W2:Y:S02]  /*9a40*/  SYNCS.PHASECHK.TRANS64.TRYWAIT P0, [UR31+0x70], R3 ;  /* 0x00007003ff0075a7 */ /* 0x000ea4000800111f */
[----:B--2---:R-:W-:Y:S05]  /*9a50*/  @!P0 BRA `(.L_x_73) ;  /* 0x0000004000d48947 */ /* 0x004fea0003800000 */
.L_x_158:
[----:B-1----:R-:W-:-:S07]  /*9a60*/  MOV R0, UR31 ;  /* 0x0000001f00007c02 */ /* 0x002fce0008000f00 */
.L_x_74:
[----:B-1----:R-:W-:-:S04]  /*9a70*/  SHF.L.U32 R3, R10, 0x1f, RZ ;  /* 0x0000001f0a037819 */ /* 0x002fc800000006ff */
[----:B------:R1:W2:Y:S03]  /*9a80*/  SYNCS.PHASECHK.TRANS64.TRYWAIT P0, [R0+URZ+0x78], R3 ;  /* 0x00007803000075a7 */ /* 0x0002a600080011ff */
[----:B--2---:R-:W-:Y:S05]  /*9a90*/  @!P0 NANOSLEEP.SYNCS 0x989680 ;  /* 0x009896800000895d */ /* 0x004fea0003900000 */
[----:B------:R-:W2:Y:S02]  /*9aa0*/  @!P0 SYNCS.PHASECHK.TRANS64 P0, [R0+URZ+0x78], R3 ;  /* 0x00007803000085a7 */ /* 0x000ea400080010ff */
[----:B--2---:R-:W-:Y:S05]  /*9ab0*/  @P0 EXIT ;  /* 0x000000000000094d */ /* 0x004fea0003800000 */
[----:B------:R-:W-:Y:S05]  /*9ac0*/  BRA `(.L_x_74) ;  /* 0xfffffffc00e87947 */ /* 0x000fea000383ffff */
.L_x_59:
[----:B------:R-:W-:-:S06]  /*9ad0*/  UISETP.GE.AND UP0, UPT, UR18, 0x4, UPT ;  /* 0x000000041200788c */ /* 0x000fcc000bf06270 */
[----:B------:R-:W-:-:S13]  /*9ae0*/  PLOP3.LUT P0, PT, PT, PT, UP0, 0x80, 0x8 ;  /* 0x000000000008781c */ /* 0x000fda0003f0f008 */
[----:B-1----:R-:W-:Y:S05]  /*9af0*/  @!P0 EXIT ;  /* 0x000000000000894d */ /* 0x002fea0003800000 */
[----:B------:R-:W1:Y:S08]  /*9b00*/  S2UR UR4, SR_CgaCtaId ;  /* 0x00000000000479c3 */ /* 0x000e700000008800 */
[----:B------:R-:W-:Y:S01]  /*9b10*/  BAR.SYNC.DEFER_BLOCKING 0x6, 0xa0 ;  /* 0x0182800000007b1d */ /* 0x000fe20000010000 */
[C---:B------:R-:W-:Y:S01]  /*9b20*/  IMAD.SHL.U32 R0, R69.reuse, 0x10, RZ ;  /* 0x0000001045007824 */ /* 0x040fe200078e00ff */
[C---:B------:R-:W-:Y:S01]  /*9b30*/  LOP3.LUT R70, R69.reuse, 0x60, RZ, 0xc0, !PT ;  /* 0x0000006045467812 */ /* 0x040fe200078ec0ff */
[----:B------:R-:W-:-:S02]  /*9b40*/  IMAD.SHL.U32 R5, R69, 0x2, RZ ;  /* 0x0000000245057824 */ /* 0x000fc400078e00ff */
[----:B------:R-:W-:Y:S02]  /*9b50*/  HFMA2 R67, -RZ, RZ, 0, 5.9604644775390625e-08 ;  /* 0x00000001ff437431 */ /* 0x000fe400000001ff */
[----:B------:R-:W-:Y:S01]  /*9b60*/  IMAD.U32 R23, R69, 0x10000, RZ ;  /* 0x0001000045177824 */ /* 0x000fe200078e00ff */
[----:B------:R-:W-:Y:S01]  /*9b70*/  UMOV UR45, 0x400 ;  /* 0x00000400002d7882 */ /* 0x000fe20000000000 */
[----:B------:R-:W2:Y:S01]  /*9b80*/  LDC.64 R60, c[0x0][0x8b0] ;  /* 0x00022c00ff3c7b82 */ /* 0x000ea20000000a00 */
[----:B------:R-:W3:Y:S01]  /*9b90*/  LDCU.128 UR8, c[0x0][0xa80] ;  /* 0x00015000ff0877ac */ /* 0x000ee20008000c00 */
[----:B------:R-:W-:Y:S01]  /*9ba0*/  LOP3.LUT R4, R0, 0x60, RZ, 0xc0, !PT ;  /* 0x0000006000047812 */ /* 0x000fe200078ec0ff */
[----:B------:R-:W-:Y:S01]  /*9bb0*/  HFMA2 R65, -RZ, RZ, 0, 0 ;  /* 0x00000000ff417431 */ /* 0x000fe200000001ff */
[----:B------:R-:W-:Y:S01]  /*9bc0*/  MOV R22, RZ ;  /* 0x000000ff00167202 */ /* 0x000fe20000000f00 */
[----:B------:R-:W-:Y:S01]  /*9bd0*/  IMAD.MOV.U32 R66, RZ, RZ, RZ ;  /* 0x000000ffff427224 */ /* 0x000fe200078e00ff */
[----:B------:R-:W-:Y:S01]  /*9be0*/  LOP3.LUT R5, R4, 0xc, R5, 0xf8, !PT ;  /* 0x0000000c04057812 */ /* 0x000fe200078ef805 */
[----:B------:R-:W4:Y:S01]  /*9bf0*/  LDCU UR60, c[0x0][0x370] ;  /* 0x00006e00ff3c77ac */ /* 0x000f220008000800 */
[----:B------:R-:W2:Y:S01]  /*9c00*/  LDC.64 R42, c[0x0][0x8a8] ;  /* 0x00022a00ff2a7b82 */ /* 0x000ea20000000a00 */
[----:B------:R-:W-:-:S02]  /*9c10*/  LOP3.LUT R23, R23, 0x600000, RZ, 0xc0, !PT ;  /* 0x0060000017177812 */ /* 0x000fc400078ec0ff */
[----:B------:R-:W-:Y:S01]  /*9c20*/  LOP3.LUT R5, R5, 0x790, R0, 0xf8, !PT ;  /* 0x0000079005057812 */ /* 0x000fe200078ef800 */
[----:B------:R-:W2:Y:S01]  /*9c30*/  LDCU UR39, c[0x0][0xb0c] ;  /* 0x00016180ff2777ac */ /* 0x000ea20008000800 */
[----:B-1----:R-:W-:Y:S01]  /*9c40*/  ULEA UR45, UR4, UR45, 0x18 ;  /* 0x0000002d042d7291 */ /* 0x002fe2000f8ec0ff */
[----:B------:R-:W1:Y:S01]  /*9c50*/  LDCU.64 UR4, c[0x0][0x890] ;  /* 0x00011200ff0477ac */ /* 0x000e620008000a00 */
[----:B---3--:R-:W-:Y:S01]  /*9c60*/  MOV R80, UR8 ;  /* 0x0000000800507c02 */ /* 0x008fe20008000f00 */
[----:B------:R-:W-:Y:S01]  /*9c70*/  IMAD.U32 R79, RZ, RZ, UR9 ;  /* 0x00000009ff4f7e24 */ /* 0x000fe2000f8e00ff */
[----:B------:R-:W-:Y:S01]  /*9c80*/  MOV R77, UR11 ;  /* 0x0000000b004d7c02 */ /* 0x000fe20008000f00 */
[----:B------:R-:W-:Y:S01]  /*9c90*/  IMAD.U32 R78, RZ, RZ, UR10 ;  /* 0x0000000aff4e7e24 */ /* 0x000fe2000f8e00ff */
[----:B------:R-:W3:Y:S03]  /*9ca0*/  LDCU UR38, c[0x0][0xb30] ;  /* 0x00016600ff2677ac */ /* 0x000ee60008000800 */
[----:B------:R-:W4:Y:S01]  /*9cb0*/  LDS R2, [UR45+0xe0] ;  /* 0x0000e02dff027984 */ /* 0x000f220008000800 */
[----:B------:R-:W2:Y:S01]  /*9cc0*/  LDCU.64 UR52, c[0x0][0x888] ;  /* 0x00011100ff3477ac */ /* 0x000ea20008000a00 */
[----:B------:R-:W2:Y:S01]  /*9cd0*/  LDCU.64 UR46, c[0x0][0xb28] ;  /* 0x00016500ff2e77ac */ /* 0x000ea20008000a00 */
[----:B------:R-:W2:Y:S01]  /*9ce0*/  LDCU.128 UR56, c[0x0][0xb10] ;  /* 0x00016200ff3877ac */ /* 0x000ea20008000c00 */
[----:B-1----:R-:W-:-:S02]  /*9cf0*/  IMAD.U32 R74, RZ, RZ, UR4 ;  /* 0x00000004ff4a7e24 */ /* 0x002fc4000f8e00ff */
[----:B------:R-:W-:Y:S01]  /*9d00*/  IMAD.U32 R73, RZ, RZ, UR5 ;  /* 0x00000005ff497e24 */ /* 0x000fe2000f8e00ff */
[----:B------:R-:W1:Y:S01]  /*9d10*/  LDCU.64 UR4, c[0x0][0xa90] ;  /* 0x00015200ff0477ac */ /* 0x000e620008000a00 */
[----:B------:R-:W2:Y:S01]  /*9d20*/  LDCU UR55, c[0x0][0x374] ;  /* 0x00006e80ff3777ac */ /* 0x000ea20008000800 */
[----:B------:R-:W-:Y:S01]  /*9d30*/  UMOV UR51, URZ ;  /* 0x000000ff00337c82 */ /* 0x000fe20008000000 */
[----:B------:R-:W-:Y:S01]  /*9d40*/  UMOV UR48, URZ ;  /* 0x000000ff00307c82 */ /* 0x000fe20008000000 */
[----:B-1----:R-:W-:Y:S01]  /*9d50*/  MOV R76, UR4 ;  /* 0x00000004004c7c02 */ /* 0x002fe20008000f00 */
[----:B------:R-:W-:Y:S01]  /*9d60*/  UIADD3 UR4, UPT, UPT, UR45, 0x200, URZ ;  /* 0x000002002d047890 */ /* 0x000fe2000fffe0ff */
[----:B------:R-:W-:-:S05]  /*9d70*/  IMAD.U32 R75, RZ, RZ, UR5 ;  /* 0x00000005ff4b7e24 */ /* 0x000fca000f8e00ff */
[----:B------:R-:W-:Y:S01]  /*9d80*/  IMAD.U32 R62, RZ, RZ, UR4 ;  /* 0x00000004ff3e7e24 */ /* 0x000fe2000f8e00ff */
[C---:B----4-:R-:W-:Y:S02]  /*9d90*/  IADD3 R3, PT, PT, R2.reuse, 0x40, RZ ;  /* 0x0000004002037810 */ /* 0x050fe40007ffe0ff */
[----:B------:R-:W-:Y:S01]  /*9da0*/  LOP3.LUT R2, R2, 0xffff, RZ, 0xc0, !PT ;  /* 0x0000ffff02027812 */ /* 0x000fe200078ec0ff */
[----:B------:R-:W-:Y:S01]  /*9db0*/  IMAD R68, R5, 0x4, R62 ;  /* 0x0000000405447824 */ /* 0x000fe200078e023e */
[----:B------:R-:W-:-:S05]  /*9dc0*/  LOP3.LUT R3, R3, 0xffff, RZ, 0xc0, !PT ;  /* 0x0000ffff03037812 */ /* 0x000fca00078ec0ff */
[----:B------:R1:W-:Y:S02]  /*9dd0*/  STL.64 [R1], R2 ;  /* 0x0000000201007387 */ /* 0x0003e40000100a00 */
[C---:B-1----:R-:W-:Y:S02]  /*9de0*/  LOP3.LUT R3, R69.reuse, 0x2, RZ, 0xc0, !PT ;  /* 0x0000000245037812 */ /* 0x042fe400078ec0ff */
[----:B------:R-:W-:-:S03]  /*9df0*/  LOP3.LUT R69, R69, 0x4, RZ, 0xc0, !PT ;  /* 0x0000000445457812 */ /* 0x000fc600078ec0ff */
[--C-:B------:R-:W-:Y:S02]  /*9e00*/  IMAD R82, R3, -0x10, R68.reuse ;  /* 0xfffffff003527824 */ /* 0x100fe400078e0244 */
[----:B--23--:R-:W-:-:S07]  /*9e10*/  IMAD R81, R69, -0x10, R68 ;  /* 0xfffffff045517824 */ /* 0x00cfce00078e0244 */
.L_x_118:
[----:B------:R-:W-:Y:S04]  /*9e20*/  SHF.L.U32 R3, R65, 0x1f, RZ ;  /* 0x0000001f41037819 */ /* 0x000fe800000006ff */
[----:B-1----:R-:W1:Y:S02]  /*9e30*/  SYNCS.PHASECHK.TRANS64.TRYWAIT P0, [UR45+0x90], R3 ;  /* 0x00009003ff0075a7 */ /* 0x002e64000800112d */
[----:B-123--:R-:W-:Y:S05]  /*9e40*/  @!P0 BRA `(.L_x_75) ;  /* 0x0000003c00f08947 */ /* 0x00efea0003800000 */
.L_x_160:
[----:B------:R-:W2:Y:S01]  /*9e50*/  LDS.128 R4, [UR45+0xd0] ;  /* 0x0000d02dff047984 */ /* 0x000ea20008000c00 */
[----:B------:R-:W-:Y:S01]  /*9e60*/  UIADD3 UR4, UPT, UPT, UR45, 0x98, URZ ;  /* 0x000000982d047890 */ /* 0x000fe2000fffe0ff */
[----:B------:R-:W-:Y:S01]  /*9e70*/  IMAD R2, R22, 0x4, R1 ;  /* 0x0000000416027824 */ /* 0x000fe200078e0201 */
[----:B------:R-:W-:Y:S01]  /*9e80*/  UISETP.GE.AND UP0, UPT, UR54, 0x1, UPT ;  /* 0x000000013600788c */ /* 0x000fe2000bf06270 */
[----:B------:R-:W-:Y:S01]  /*9e90*/  @!PT LDS RZ, [RZ] ;  /* 0x00000000fffff984 */ /* 0x000fe20000000800 */
[----:B------:R-:W-:Y:S01]  /*9ea0*/  @!PT LDS RZ, [RZ] ;  /* 0x00000000fffff984 */ /* 0x000fe20000000800 */
[----:B------:R-:W-:Y:S01]  /*9eb0*/  @!PT LDS RZ, [RZ] ;  /* 0x00000000fffff984 */ /* 0x000fe20000000800 */
[----:B------:R-:W-:Y:S01]  /*9ec0*/  @!PT LDS RZ, [RZ] ;  /* 0x00000000fffff984 */ /* 0x000fe20000000800 */
[----:B------:R3:W-:Y:S06]  /*9ed0*/  MEMBAR.ALL.CTA ;  /* 0x0000000000007992 */ /* 0x0007ec0000008000 */
[----:B---3--:R-:W3:Y:S01]  /*9ee0*/  FENCE.VIEW.ASYNC.S ;  /* 0x00000000000073c6 */ /* 0x008ee20000000000 */
[----:B------:R-:W-:Y:S09]  /*9ef0*/  UPRMT UR4, URZ, 0x654, UR4 ;  /* 0x00000654ff047896 */ /* 0x000ff20008000004 */
[----:B---3--:R-:W-:Y:S01]  /*9f00*/  SYNCS.ARRIVE.TRANS64.RED.A1T0 RZ, [UR4], RZ ;  /* 0x000000ffffff79a7 */ /* 0x008fe20008100404 */
[----:B------:R-:W5:Y:S01]  /*9f10*/  LDL R2, [R2] ;  /* 0x0000000002027983 */ /* 0x000f620000100800 */
[----:B--2---:R-:W-:Y:S11]  /*9f20*/  LOP3.LUT P0, RZ, R6, 0x1, RZ, 0xc0, !PT ;  /* 0x0000000106ff7812 */ /* 0x004ff6000780c0ff */
[----:B------:R-:W-:Y:S02]  /*9f30*/  @!UPT UIADD3 URZ, UPT, UPT, URZ, URZ, URZ ;  /* 0x000000fffffff290 */ /* 0x000fe4000fffe0ff */
[----:B------:R-:W-:Y:S01]  /*9f40*/  VOTEU.ANY UP1, P0 ;  /* 0x0000000000ff7886 */ /* 0x000fe20000020100 */
[----:B------:R-:W-:Y:S01]  /*9f50*/  PLOP3.LUT P0, PT, PT, PT, UP1, 0x80, 0x8 ;  /* 0x000000000008781c */ /* 0x000fe20003f0f018 */
[----:B------:R-:W-:Y:S11]  /*9f60*/  UP2UR UR61, UPR, URZ, 0x2 ;  /* 0x00000002ff3d7883 */ /* 0x000ff60008000000 */
[----:B------:R-:W-:Y:S01]  /*9f70*/  @!UPT UIADD3 URZ, UPT, UPT, URZ, URZ, URZ ;  /* 0x000000fffffff290 */ /* 0x000fe2000fffe0ff */
[----:B-1----:R-:W-:Y:S02]  /*9f80*/  @P0 MOV R3, R4 ;  /* 0x0000000400030202 */ /* 0x002fe40000000f00 */
[----:B------:R-:W-:Y:S02]  /*9f90*/  @P0 LOP3.LUT R0, R5, 0xffff, RZ, 0xc0, !PT ;  /* 0x0000ffff05000812 */ /* 0x000fe400078ec0ff */
[----:B------:R-:W-:Y:S02]  /*9fa0*/  @P0 R2UR UR5, R3 ;  /* 0x00000000030502ca */ /* 0x000fe400000e0000 */
[----:B------:R-:W-:Y:S11]  /*9fb0*/  @P0 R2UR UR4, R0 ;  /* 0x00000000000402ca */ /* 0x000ff600000e0000 */
[----:B------:R-:W-:Y:S02]  /*9fc0*/  @UP1 UMOV UR37, UR5 ;  /* 0x0000000500251c82 */ /* 0x000fe40008000000 */
[----:B------:R-:W-:Y:S01]  /*9fd0*/  @UP1 UMOV UR36, UR4 ;  /* 0x0000000400241c82 */ /* 0x000fe20008000000 */
[----:B------:R-:W-:Y:S05]  /*9fe0*/  BRA.U !UP0, `(.L_x_76) ;  /* 0x0000000108cc7547 */ /* 0x000fea000b800000 */
[----:B------:R-:W1:Y:S01]  /*9ff0*/  LDCU UR9, c[0x0][0xb20] ;  /* 0x00016400ff0977ac */ /* 0x000e620008000800 */
[----:B------:R-:W-:Y:S02]  /*a000*/  UIMAD.WIDE.U32 UR4, UR55, UR59, URZ ;  /* 0x0000003b370472a5 */ /* 0x000fe4000f8e00ff */
[----:B------:R-:W-:Y:S02]  /*a010*/  UIMAD.WIDE.U32 UR6, UR60, UR56, URZ ;  /* 0x000000383c0672a5 */ /* 0x000fe4000f8e00ff */
[----:B------:R-:W-:Y:S02]  /*a020*/  UIMAD.WIDE.U32 UR10, UR36, UR59, URZ ;  /* 0x0000003b240a72a5 */ /* 0x000fe4000f8e00ff */
[----:B------:R-:W-:Y:S02]  /*a030*/  UISETP.NE.AND UP0, UPT, UR58, 0x1, UPT ;  /* 0x000000013a00788c */ /* 0x000fe4000bf05270 */
[----:B------:R-:W-:Y:S02]  /*a040*/  UISETP.NE.AND UP1, UPT, UR39, 0x1, UPT ;  /* 0x000000012700788c */ /* 0x000fe4000bf25270 */
[----:B------:R-:W-:Y:S02]  /*a050*/  UISETP.NE.AND UP2, UPT, UR54, 0x1, UPT ;  /* 0x000000013600788c */ /* 0x000fe4000bf45270 */
[----:B------:R-:W-:Y:S01]  /*a060*/  UIMAD.WIDE.U32 UR12, UR37, UR56, URZ ;  /* 0x00000038250c72a5 */ /* 0x000fe2000f8e00ff */
[----:B------:R-:W-:Y:S01]  /*a070*/  UMOV UR4, UR5 ;  /* 0x0000000500047c82 */ /* 0x000fe20008000000 */
[----:B------:R-:W-:Y:S01]  /*a080*/  UMOV UR6, UR11 ;  /* 0x0000000b00067c82 */ /* 0x000fe20008000000 */
[----:B-1----:R-:W-:Y:S03]  /*a090*/  USHF.R.U32.HI UR8, URZ, UR9, UR4 ;  /* 0x00000009ff087299 */ /* 0x002fe60008011604 */
[----:B------:R-:W-:Y:S02]  /*a0a0*/  UMOV UR4, UR7 ;  /* 0x0000000700047c82 */ /* 0x000fe40008000000 */
[----:B------:R-:W-:Y:S02]  /*a0b0*/  USHF.R.U32.HI UR5, URZ, UR57, UR4 ;  /* 0x00000039ff057299 */ /* 0x000fe40008011604 */
[----:B------:R-:W-:Y:S02]  /*a0c0*/  USEL UR4, UR55, UR8, !UP0 ;  /* 0x0000000837047287 */ /* 0x000fe4000c000000 */
[----:B------:R-:W-:Y:S02]  /*a0d0*/  USHF.R.U32.HI UR8, URZ, UR9, UR6 ;  /* 0x00000009ff087299 */ /* 0x000fe40008011606 */
[----:B------:R-:W-:Y:S02]  /*a0e0*/  UIMAD.WIDE.U32 UR6, UR4, UR46, URZ ;  /* 0x0000002e040672a5 */ /* 0x000fe4000f8e00ff */
[----:B------:R-:W-:Y:S02]  /*a0f0*/  USEL UR9, UR60, UR5, !UP1 ;  /* 0x000000053c097287 */ /* 0x000fe4000c800000 */
[----:B------:R-:W-:Y:S02]  /*a100*/  USEL UR8, UR36, UR8, !UP0 ;  /* 0x0000000824087287 */ /* 0x000fe4000c000000 */
[----:B------:R-:W-:Y:S01]  /*a110*/  UIMAD.WIDE.U32 UR10, UR9, UR46, URZ ;  /* 0x0000002e090a72a5 */ /* 0x000fe2000f8e00ff */
[----:B------:R-:W-:Y:S01]  /*a120*/  UMOV UR6, UR7 ;  /* 0x0000000700067c82 */ /* 0x000fe20008000000 */
[----:B------:R-:W-:Y:S01]  /*a130*/  UMOV UR5, UR13 ;  /* 0x0000000d00057c82 */ /* 0x000fe20008000000 */
[----:B------:R-:W-:Y:S02]  /*a140*/  @UP2 USHF.R.U32.HI UR4, URZ, UR47, UR6 ;  /* 0x0000002fff042299 */ /* 0x000fe40008011606 */
[----:B------:R-:W-:Y:S02]  /*a150*/  USHF.R.U32.HI UR5, URZ, UR57, UR5 ;  /* 0x00000039ff057299 */ /* 0x000fe40008011605 */
[----:B------:R-:W-:Y:S02]  /*a160*/  UIMAD UR4, UR54, UR4, URZ ;  /* 0x00000004360472a4 */ /* 0x000fe4000f8e02ff */
[----:B------:R-:W-:Y:S02]  /*a170*/  USEL UR5, UR37, UR5, !UP1 ;  /* 0x0000000525057287 */ /* 0x000fe4000c800000 */
[----:B------:R-:W-:Y:S01]  /*a180*/  UISETP.GE.AND UP0, UPT, UR8, UR4, UPT ;  /* 0x000000040800728c */ /* 0x000fe2000bf06270 */
[----:B------:R-:W-:Y:S01]  /*a190*/  UMOV UR6, UR11 ;  /* 0x0000000b00067c82 */ /* 0x000fe20008000000 */
[----:B------:R-:W-:Y:S02]  /*a1a0*/  UIMAD.WIDE.U32 UR10, UR8, UR46, URZ ;  /* 0x0000002e080a72a5 */ /* 0x000fe4000f8e00ff */
[----:B------:R-:W-:Y:S04]  /*a1b0*/  @UP2 USHF.R.U32.HI UR9, URZ, UR47, UR6 ;  /* 0x0000002fff092299 */ /* 0x000fe80008011606 */
[----:B------:R-:W-:Y:S01]  /*a1c0*/  UIMAD UR6, UR54, UR9, URZ ;  /* 0x00000009360672a4 */ /* 0x000fe2000f8e02ff */
[----:B------:R-:W-:Y:S03]  /*a1d0*/  UMOV UR4, UR11 ;  /* 0x0000000b00047c82 */ /* 0x000fe60008000000 */
[----:B------:R-:W-:Y:S02]  /*a1e0*/  UISETP.GE.OR UP0, UPT, UR5, UR6, UP0 ;  /* 0x000000060500728c */ /* 0x000fe40008706670 */
[----:B------:R-:W-:Y:S02]  /*a1f0*/  USHF.R.U32.HI UR4, URZ, UR47, UR4 ;  /* 0x0000002fff047299 */ /* 0x000fe40008011604 */
[----:B------:R-:W-:Y:S02]  /*a200*/  UIMAD.WIDE.U32 UR6, UR5, UR46, URZ ;  /* 0x0000002e050672a5 */ /* 0x000fe4000f8e00ff */
[----:B------:R-:W-:Y:S02]  /*a210*/  USEL UR11, UR8, UR4, !UP2 ;  /* 0x00000004080b7287 */ /* 0x000fe4000d000000 */
[----:B------:R-:W-:Y:S02]  /*a220*/  UIADD3 UR6, UPT, UPT, -UR5, URZ, URZ ;  /* 0x000000ff05067290 */ /* 0x000fe4000fffe1ff */
[----:B------:R-:W-:Y:S02]  /*a230*/  UIADD3 UR10, UPT, UPT, -UR11, URZ, URZ ;  /* 0x000000ff0b0a7290 */ /* 0x000fe4000fffe1ff */
[----:B------:R-:W-:Y:S02]  /*a240*/  UIMAD UR6, UR39, UR6, UR37 ;  /* 0x00000006270672a4 */ /* 0x000fe4000f8e0225 */
[----:B------:R-:W-:Y:S01]  /*a250*/  UIMAD UR10, UR54, UR10, UR8 ;  /* 0x0000000a360a72a4 */ /* 0x000fe2000f8e0208 */
[----:B------:R-:W-:Y:S01]  /*a260*/  @!UP0 UMOV UR4, UR7 ;  /* 0x0000000700048c82 */ /* 0x000fe20008000000 */
[----:B------:R-:W-:Y:S02]  /*a270*/  UIADD3 UR7, UPT, UPT, -UR8, URZ, URZ ;  /* 0x000000ff08077290 */ /* 0x000fe4000fffe1ff */
[----:B------:R-:W-:Y:S04]  /*a280*/  @!UP0 USHF.R.U32.HI UR4, URZ, UR47, UR4 ;  /* 0x0000002fff048299 */ /* 0x000fe80008011604 */
[----:B------:R-:W-:Y:S04]  /*a290*/  @!UP0 USEL UR4, UR5, UR4, !UP2 ;  /* 0x0000000405048287 */ /* 0x000fe8000d000000 */
[----:B------:R-:W-:Y:S02]  /*a2a0*/  @!UP0 UIMAD UR9, UR9, UR10, UR4 ;  /* 0x0000000a090982a4 */ /* 0x000fe4000f8e0204 */
[----:B------:R-:W-:Y:S02]  /*a2b0*/  @!UP0 UIADD3 UR10, UPT, UPT, UR11, -UR4, URZ ;  /* 0x800000040b0a8290 */ /* 0x000fe4000fffe0ff */
[----:B------:R-:W-:Y:S02]  /*a2c0*/  UIMAD UR4, UR58, UR7, UR36 ;  /* 0x000000073a0472a4 */ /* 0x000fe4000f8e0224 */
[----:B------:R-:W-:Y:S03]  /*a2d0*/  @!UP0 UIMAD UR8, UR10, UR54, UR5 ;  /* 0x000000360a0882a4 */ /* 0x000fe6000f8e0205 */
[----:B------:R-:W-:Y:S02]  /*a2e0*/  @!UP0 UMOV UR5, UR9 ;  /* 0x0000000900058c82 */ /* 0x000fe40008000000 */
[----:B------:R-:W-:Y:S02]  /*a2f0*/  UIMAD UR37, UR5, UR39, UR6 ;  /* 0x00000027052572a4 */ /* 0x000fe4000f8e0206 */
[----:B------:R-:W-:Y:S11]  /*a300*/  UIMAD UR36, UR8, UR58, UR4 ;  /* 0x0000003a082472a4 */ /* 0x000ff6000f8e0204 */
[----:B------:R-:W-:Y:S01]  /*a310*/  @!UPT UIADD3 URZ, UPT, UPT, URZ, URZ, URZ ;  /* 0x000000fffffff290 */ /* 0x000fe2000fffe0ff */
.L_x_76:
[----:B------:R-:W-:Y:S01]  /*a320*/  UISETP.NE.AND UP0, UPT, UR38, 0x1, UPT ;  /* 0x000000012600788c */ /* 0x000fe2000bf05270 */
[----:B------:R-:W-:Y:S01]  /*a330*/  @P0 SHF.R.U32.HI R4, RZ, 0x10, R5 ;  /* 0x00000010ff040819 */ /* 0x000fe20000011605 */
[----:B------:R-:W-:Y:S01]  /*a340*/  USHF.L.U32 UR41, UR21, 0x6, URZ ;  /* 0x0000000615297899 */ /* 0x000fe200080006ff */
[----:B------:R-:W-:Y:S02]  /*a350*/  BSSY.RECONVERGENT B6, `(.L_x_77) ;  /* 0x0000034000067945 */ /* 0x000fe40003800200 */
[----:B------:R-:W-:Y:S02]  /*a360*/  @P0 R2UR UR62, R4 ;  /* 0x00000000043e02ca */ /* 0x000fe400000e0000 */
[----:B------:R-:W-:Y:S04]  /*a370*/  LOP3.LUT P0, RZ, R62, 0x1b0, RZ, 0xc0, !PT ;  /* 0x000001b03eff7812 */ /* 0x000fe8000780c0ff */
[----:B------:R-:W1:Y:S01]  /*a380*/  @!UP0 LDCU.128 UR12, c[0x0][0xb10] ;  /* 0x00016200ff0c87ac */ /* 0x000e620008000c00 */
[----:B------:R-:W2:Y:S01]  /*a390*/  @!UP0 LDCU UR5, c[0x0][0xb0c] ;  /* 0x00016180ff0587ac */ /* 0x000ea20008000800 */
[----:B------:R-:W3:Y:S01]  /*a3a0*/  @!UP0 LDCU UR10, c[0x0][0xb20] ;  /* 0x00016400ff0a87ac */ /* 0x000ee20008000800 */
[----:B-1----:R-:W-:Y:S02]  /*a3b0*/  UIMAD.WIDE.U32 UR8, UR37, UR12, URZ ;  /* 0x0000000c250872a5 */ /* 0x002fe4000f8e00ff */
[----:B------:R-:W-:Y:S02]  /*a3c0*/  UIMAD.WIDE.U32 UR6, UR36, UR15, URZ ;  /* 0x0000000f240672a5 */ /* 0x000fe4000f8e00ff */
[----:B------:R-:W-:Y:S03]  /*a3d0*/  @!UP0 UISETP.NE.AND UP1, UPT, UR14, 0x1, UPT ;  /* 0x000000010e00888c */ /* 0x000fe6000bf25270 */
[----:B------:R-:W-:Y:S01]  /*a3e0*/  @!UP0 UMOV UR4, UR9 ;  /* 0x0000000900048c82 */ /* 0x000fe20008000000 */
[----:B--2---:R-:W-:Y:S02]  /*a3f0*/  @!UP0 UISETP.NE.AND UP2, UPT, UR5, 0x1, UPT ;  /* 0x000000010500888c */ /* 0x004fe4000bf45270 */
[----:B------:R-:W-:Y:S01]  /*a400*/  @!UP0 USHF.R.U32.HI UR4, URZ, UR13, UR4 ;  /* 0x0000000dff048299 */ /* 0x000fe20008011604 */
[----:B------:R-:W-:Y:S02]  /*a410*/  @!UP0 UMOV UR6, UR7 ;  /* 0x0000000700068c82 */ /* 0x000fe40008000000 */
[----:B---3--:R-:W-:Y:S02]  /*a420*/  @!UP0 USHF.R.U32.HI UR6, URZ, UR10, UR6 ;  /* 0x0000000aff068299 */ /* 0x008fe40008011606 */
[----:B------:R-:W-:Y:S02]  /*a430*/  @!UP0 USEL UR7, UR37, UR4, !UP2 ;  /* 0x0000000425078287 */ /* 0x000fe4000d000000 */
[----:B------:R-:W-:Y:S04]  /*a440*/  @!UP0 USEL UR6, UR36, UR6, !UP1 ;  /* 0x0000000624068287 */ /* 0x000fe8000c800000 */
[----:B------:R-:W-:Y:S02]  /*a450*/  @!UP0 UIADD3 UR4, UPT, UPT, -UR7, UR6, URZ ;  /* 0x0000000607048290 */ /* 0x000fe4000fffe1ff */
[----:B------:R-:W-:Y:S02]  /*a460*/  @!UP0 UIADD3 UR6, UPT, UPT, UR7, -UR6, URZ ;  /* 0x8000000607068290 */ /* 0x000fe4000fffe0ff */
[----:B------:R-:W-:Y:S02]  /*a470*/  @!UP0 UIMAD UR37, UR4, UR5, UR37 ;  /* 0x00000005042582a4 */ /* 0x000fe4000f8e0225 */
[----:B------:R-:W-:Y:S01]  /*a480*/  @!UP0 UIMAD UR36, UR6, UR14, UR36 ;  /* 0x0000000e062482a4 */ /* 0x000fe2000f8e0224 */
[----:B------:R-:W-:Y:S11]  /*a490*/  @!P0 BRA `(.L_x_78) ;  /* 0x00000000007c8947 */ /* 0x000ff60003800000 */
[----:B------:R-:W1:Y:S01]  /*a4a0*/  LDCU.64 UR8, c[0x4][0x80] ;  /* 0x01001000ff0877ac */ /* 0x000e620008000a00 */
[----:B------:R-:W-:Y:S01]  /*a4b0*/  MOV R16, 0x0 ;  /* 0x0000000000107802 */ /* 0x000fe20000000f00 */
[----:B------:R-:W-:Y:S02]  /*a4c0*/  HFMA2 R12, -RZ, RZ, 0, 5.9604644775390625e-08 ;  /* 0x00000001ff0c7431 */ /* 0x000fe400000001ff */
[----:B------:R-:W-:Y:S01]  /*a4d0*/  IMAD.MOV.U32 R8, RZ, RZ, 0x70 ;  /* 0x00000070ff087424 */ /* 0x000fe200078e00ff */
[----:B------:R2:W3:Y:S01]  /*a4e0*/  LDC.64 R14, c[0x4][R16] ;  /* 0x01000000100e7b82 */ /* 0x0004e20000000a00 */
[----:B------:R-:W4:Y:S01]  /*a4f0*/  LDCU.64 UR6, c[0x4][0x88] ;  /* 0x01001100ff0677ac */ /* 0x000f220008000a00 */
[----:B------:R-:W-:Y:S01]  /*a500*/  IMAD.MOV.U32 R13, RZ, RZ, RZ ;  /* 0x000000ffff0d7224 */ /* 0x000fe200078e00ff */
[----:B------:R-:W2:Y:S01]  /*a510*/  LDCU.64 UR4, c[0x4][0x8] ;  /* 0x01000100ff0477ac */ /* 0x000ea20008000a00 */
[----:B-1----:R-:W-:Y:S01]  /*a520*/  MOV R5, UR9 ;  /* 0x0000000900057c02 */ /* 0x002fe20008000f00 */
[----:B------:R-:W-:Y:S01]  /*a530*/  IMAD.U32 R4, RZ, RZ, UR8 ;  /* 0x00000008ff047e24 */ /* 0x000fe2000f8e00ff */
[----:B----4-:R-:W-:Y:S01]  /*a540*/  MOV R7, UR7 ;  /* 0x0000000700077c02 */ /* 0x010fe20008000f00 */
[----:B------:R-:W-:Y:S01]  /*a550*/  IMAD.U32 R6, RZ, RZ, UR6 ;  /* 0x00000006ff067e24 */ /* 0x000fe2000f8e00ff */
[----:B--2---:R-:W-:Y:S01]  /*a560*/  MOV R11, UR5 ;  /* 0x00000005000b7c02 */ /* 0x004fe20008000f00 */
[----:B------:R-:W-:Y:S02]  /*a570*/  IMAD.U32 R10, RZ, RZ, UR4 ;  /* 0x00000004ff0a7e24 */ /* 0x000fe4000f8e00ff */
[----:B------:R-:W-:Y:S07]  /*a580*/  LEPC R20, `(.L_x_79) ;  /* 0x000000001014794e */ /* 0x000fee0000000000 */
[----:B---3-5:R-:W-:Y:S05]  /*a590*/  CALL.ABS.NOINC R14 ;  /* 0x000000000e007343 */ /* 0x028fea0003c00000 */
.L_x_79:
[----:B------:R-:W1:Y:S01]  /*a5a0*/  LDCU.64 UR8, c[0x4][0x80] ;  /* 0x01001000ff0877ac */ /* 0x000e620008000a00 */
[----:B------:R-:W2:Y:S01]  /*a5b0*/  LDC.64 R16, c[0x4][R16] ;  /* 0x0100000010107b82 */ /* 0x000ea20000000a00 */
[----:B------:R-:W-:Y:S02]  /*a5c0*/  HFMA2 R12, -RZ, RZ, 0, 5.9604644775390625e-08 ;  /* 0x00000001ff0c7431 */ /* 0x000fe400000001ff */
[----:B------:R-:W-:Y:S02]  /*a5d0*/  IMAD.MOV.U32 R8, RZ, RZ, 0x70 ;  /* 0x00000070ff087424 */ /* 0x000fe400078e00ff */
[----:B------:R-:W-:Y:S01]  /*a5e0*/  IMAD.MOV.U32 R13, RZ, RZ, RZ ;  /* 0x000000ffff0d7224 */ /* 0x000fe200078e00ff */
[----:B------:R-:W3:Y:S01]  /*a5f0*/  LDCU.64 UR6, c[0x4][0x88] ;  /* 0x01001100ff0677ac */ /* 0x000ee20008000a00 */
[----:B------:R-:W4:Y:S01]  /*a600*/  LDCU.64 UR4, c[0x4][0x8] ;  /* 0x01000100ff0477ac */ /* 0x000f220008000a00 */
[----:B-1----:R-:W-:Y:S02]  /*a610*/  MOV R4, UR8 ;  /* 0x0000000800047c02 */ /* 0x002fe40008000f00 */
[----:B------:R-:W-:Y:S02]  /*a620*/  MOV R5, UR9 ;  /* 0x0000000900057c02 */ /* 0x000fe40008000f00 */
[----:B---3--:R-:W-:Y:S01]  /*a630*/  MOV R7, UR7 ;  /* 0x0000000700077c02 */ /* 0x008fe20008000f00 */
[----:B------:R-:W-:Y:S01]  /*a640*/  IMAD.U32 R6, RZ, RZ, UR6 ;  /* 0x00000006ff067e24 */ /* 0x000fe2000f8e00ff */
[----:B----4-:R-:W-:Y:S01]  /*a650*/  MOV R11, UR5 ;  /* 0x00000005000b7c02 */ /* 0x010fe20008000f00 */
[----:B------:R-:W-:Y:S02]  /*a660*/  IMAD.U32 R10, RZ, RZ, UR4 ;  /* 0x00000004ff0a7e24 */ /* 0x000fe4000f8e00ff */
[----:B------:R-:W-:Y:S07]  /*a670*/  LEPC R20, `(.L_x_78) ;  /* 0x000000001014794e */ /* 0x000fee0000000000 */
[----:B--2---:R-:W-:Y:S05]  /*a680*/  CALL.ABS.NOINC R16 ;  /* 0x0000000010007343 */ /* 0x004fea0003c00000 */
.L_x_78:
[----:B------:R-:W-:Y:S05]  /*a690*/  BSYNC.RECONVERGENT B6 ;  /* 0x0000000000067941 */ /* 0x000fea0003800200 */
.L_x_77:
[----:B------:R-:W-:Y:S01]  /*a6a0*/  R2UR UR5, R74 ;  /* 0x000000004a0572ca */ /* 0x000fe200000e0000 */
[----:B------:R-:W-:Y:S01]  /*a6b0*/  UISETP.NE.AND UP2, UPT, UR63, URZ, UPT ;  /* 0x000000ff3f00728c */ /* 0x000fe2000bf45270 */
[----:B------:R-:W-:Y:S02]  /*a6c0*/  R2UR UR4, R73 ;  /* 0x00000000490472ca */ /* 0x000fe400000e0000 */
[----:B------:R-:W-:Y:S02]  /*a6d0*/  ISETP.NE.U32.AND P4, PT, R60, RZ, PT ;  /* 0x000000ff3c00720c */ /* 0x000fe40003f85070 */
[----:B------:R-:W-:Y:S02]  /*a6e0*/  ISETP.NE.U32.AND P2, PT, RZ, UR52, PT ;  /* 0x00000034ff007c0c */ /* 0x000fe4000bf45070 */
[----:B------:R-:W-:Y:S02]  /*a6f0*/  PLOP3.LUT P1, PT, PT, PT, UP2, 0x80, 0x8 ;  /* 0x000000000008781c */ /* 0x000fe40003f2f028 */
[----:B------:R-:W-:Y:S02]  /*a700*/  ISETP.NE.AND.EX P4, PT, R61, RZ, PT, P4 ;  /* 0x000000ff3d00720c */ /* 0x000fe40003f85340 */
[----:B------:R-:W-:Y:S01]  /*a710*/  ISETP.NE.AND.EX P2, PT, RZ, UR53, PT, P2 ;  /* 0x00000035ff007c0c */ /* 0x000fe2000bf45320 */
[----:B------:R-:W-:Y:S04]  /*a720*/  UISETP.NE.U32.AND UP0, UPT, UR5, URZ, UPT ;  /* 0x000000ff0500728c */ /* 0x000fe8000bf05070 */
[----:B------:R-:W-:Y:S02]  /*a730*/  UISETP.NE.AND.EX UP1, UPT, UR4, URZ, UPT, UP0 ;  /* 0x000000ff0400728c */ /* 0x000fe4000bf25300 */
[----:B------:R-:W-:Y:S02]  /*a740*/  UPLOP3.LUT UP0, UPT, UPT, UPT, UPT, 0x40, 0x4 ;  /* 0x000000000004789c */ /* 0x000fe40003f0e870 */
[----:B------:R-:W-:Y:S06]  /*a750*/  @UP2 UPLOP3.LUT UP0, UPT, UPT, UPT, UP1, 0x80, 0x8 ;  /* 0x000000000008289c */ /* 0x000fec0003f0f010 */
[----:B------:R-:W-:Y:S01]  /*a760*/  PLOP3.LUT P0, PT, PT, PT, UP0, 0x80, 0x8 ;  /* 0x000000000008781c */ /* 0x000fe20003f0f008 */
[----:B------:R-:W-:Y:S01]  /*a770*/  @!UPT UIADD3 URZ, UPT, UPT, URZ, URZ, URZ ;  /* 0x000000fffffff290 */ /* 0x000fe2000fffe0ff */
[----:B------:R-:W-:Y:S11]  /*a780*/  BRA.U !UP1, `(.L_x_80) ;  /* 0x0000000109407547 */ /* 0x000ff6000b800000 */
[----:B------:R-:W-:Y:S01]  /*a790*/  UISETP.NE.U32.AND UP0, UPT, UR52, URZ, UPT ;  /* 0x000000ff3400728c */ /* 0x000fe2000bf05070 */
[----:B------:R-:W-:Y:S01]  /*a7a0*/  R2UR UR6, R74 ;  /* 0x000000004a0672ca */ /* 0x000fe200000e0000 */
[----:B------:R-:W1:Y:S01]  /*a7b0*/  LDCU.64 UR8, c[0x0][0x358] ;  /* 0x00006b00ff0877ac */ /* 0x000e620008000a00 */
[----:B------:R-:W-:Y:S02]  /*a7c0*/  HFMA2 R71, -RZ, RZ, 0, 5.9604644775390625e-08 ;  /* 0x00000001ff477431 */ /* 0x000fe400000001ff */
[----:B------:R-:W-:Y:S01]  /*a7d0*/  IMAD.MOV.U32 R0, RZ, RZ, 0x1 ;  /* 0x00000001ff007424 */ /* 0x000fe200078e00ff */
[----:B------:R-:W-:Y:S06]  /*a7e0*/  UISETP.NE.AND.EX UP0, UPT, UR53, URZ, UPT, UP0 ;  /* 0x000000ff3500728c */ /* 0x000fec000bf05300 */
[----:B------:R-:W-:Y:S05]  /*a7f0*/  PLOP3.LUT P3, PT, PT, PT, UP0, 0x80, 0x8 ;  /* 0x000000000008781c */ /* 0x000fea0003f6f008 */
[----:B------:R-:W2:Y:S01]  /*a800*/  @UP0 LDCU.64 UR4, c[0x0][0x888] ;  /* 0x00011100ff0407ac */ /* 0x000ea20008000a00 */
[----:B------:R-:W-:Y:S07]  /*a810*/  @UP0 UIMAD UR6, UR50, UR6, URZ ;  /* 0x00000006320602a4 */ /* 0x000fee000f8e02ff */
[----:B------:R-:W-:Y:S01]  /*a820*/  @!P3 PRMT R71, R0, 0x7610, R71 ;  /* 0x000076100047b816 */ /* 0x000fe20000000047 */
[----:B--2---:R-:W-:Y:S06]  /*a830*/  @UP0 UIMAD.WIDE UR4, UR6, 0x4, UR4 ;  /* 0x00000004060408a5 */ /* 0x004fec000f8e0204 */
[----:B------:R-:W-:Y:S02]  /*a840*/  IMAD.U32 R4, RZ, RZ, UR4 ;  /* 0x00000004ff047e24 */ /* 0x000fe4000f8e00ff */
[----:B------:R-:W-:Y:S03]  /*a850*/  IMAD.U32 R5, RZ, RZ, UR5 ;  /* 0x00000005ff057e24 */ /* 0x000fe6000f8e00ff */
[----:B------:R-:W2:Y:S02]  /*a860*/  @!UP0 LDCU UR4, c[0x0][0x880] ;  /* 0x00011000ff0487ac */ /* 0x000ea40008000800 */
[----:B-1---5:R1:W5:Y:S02]  /*a870*/  @P3 LDG.E R27, desc[UR8][R4.64] ;  /* 0x00000008041b3981 */ /* 0x022364000c1e1900 */
[----:B-12---:R-:W-:Y:S02]  /*a880*/  @!P3 MOV R27, UR4 ;  /* 0x00000004001bbc02 */ /* 0x006fe40008000f00 */
.L_x_80:
[----:B------:R-:W-:Y:S05]  /*a890*/  @!P4 BRA `(.L_x_81) ;  /* 0x000000000024c947 */ /* 0x000fea0003800000 */
[----:B------:R-:W-:Y:S01]  /*a8a0*/  ISETP.NE.U32.AND P3, PT, R42, RZ, PT ;  /* 0x000000ff2a00720c */ /* 0x000fe20003f65070 */
[----:B------:R-:W1:Y:S03]  /*a8b0*/  LDCU.64 UR4, c[0x0][0x358] ;  /* 0x00006b00ff0477ac */ /* 0x000e660008000a00 */
[----:B------:R-:W-:Y:S11]  /*a8c0*/  ISETP.NE.AND.EX P3, PT, R43, RZ, PT, P3 ;  /* 0x000000ff2b00720c */ /* 0x000ff60003f65330 */
[----:B------:R-:W-:Y:S02]  /*a8d0*/  @!UPT UIADD3 URZ, UPT, UPT, URZ, URZ, URZ ;  /* 0x000000fffffff290 */ /* 0x000fe4000fffe0ff */
[----:B------:R-:W2:Y:S01]  /*a8e0*/  @P3 LDC.64 R4, c[0x0][0x8a8] ;  /* 0x00022a00ff043b82 */ /* 0x000ea20000000a00 */
[----:B------:R-:W-:Y:S04]  /*a8f0*/  @P3 IMAD R0, R60, UR50, RZ ;  /* 0x000000323c003c24 */ /* 0x000fe8000f8e02ff */
[----:B--2---:R-:W-:Y:S05]  /*a900*/  @P3 IMAD.WIDE R4, R0, 0x4, R4 ;  /* 0x0000000400043825 */ /* 0x004fea00078e0204 */
[----:B-1---5:R1:W5:Y:S02]  /*a910*/  @P3 LDG.E R24, desc[UR4][R4.64] ;  /* 0x0000000404183981 */ /* 0x022364000c1e1900 */
[----:B-1----:R-:W2:Y:S02]  /*a920*/  @!P3 LDC R24, c[0x0][0x8a0] ;  /* 0x00022800ff18bb82 */ /* 0x002ea40000000800 */
.L_x_81:
[----:B-----5:R-:W-:Y:S01]  /*a930*/  FSETP.NEU.AND P4, PT, R27, RZ, PT ;  /* 0x000000ff1b00720b */ /* 0x020fe20003f8d000 */
[----:B------:R-:W-:Y:S01]  /*a940*/  USHF.L.U32 UR8, UR49, 0x7, URZ ;  /* 0x0000000731087899 */ /* 0x000fe200080006ff */
[----:B------:R-:W-:Y:S01]  /*a950*/  SEL R4, RZ, 0xffffffff, P2 ;  /* 0xffffffffff047807 */ /* 0x000fe20001000000 */
[----:B------:R-:W-:Y:S01]  /*a960*/  BSSY B1, `(.L_x_82) ;  /* 0x0000050000017945 */ /* 0x000fe20003800000 */
[----:B------:R-:W-:Y:S01]  /*a970*/  @P1 LOP3.LUT P2, RZ, R71, 0xff, RZ, 0xc0, !PT ;  /* 0x000000ff47ff1812 */ /* 0x000fe2000784c0ff */
[----:B------:R-:W-:Y:S01]  /*a980*/  IMAD.MOV.U32 R90, RZ, RZ, 0x1 ;  /* 0x00000001ff5a7424 */ /* 0x000fe200078e00ff */
[----:B------:R-:W-:Y:S01]  /*a990*/  @P1 SEL R3, RZ, 0xffffffff, P4 ;  /* 0xffffffffff031807 */ /* 0x000fe20002000000 */
[----:B------:R-:W-:Y:S01]  /*a9a0*/  IMAD.U32 R85, RZ, RZ, UR8 ;  /* 0x00000008ff557e24 */ /* 0x000fe2000f8e00ff */
[----:B------:R-:W-:Y:S01]  /*a9b0*/  LOP3.LUT R67, R67, 0x1, RZ, 0x3c, !PT ;  /* 0x0000000143437812 */ /* 0x000fe200078e3cff */
[----:B------:R-:W-:Y:S01]  /*a9c0*/  IMAD.IADD R25, R23, 0x1, R2 ;  /* 0x0000000117197824 */ /* 0x000fe200078e0202 */
[----:B------:R-:W-:Y:S01]  /*a9d0*/  @P0 SEL R3, R4, R3, !P2 ;  /* 0x0000000304030207 */ /* 0x000fe20005000000 */
[----:B------:R-:W-:Y:S01]  /*a9e0*/  IMAD R88, R69, -0x10, R82 ;  /* 0xfffffff045587824 */ /* 0x000fe200078e0252 */
[----:B------:R-:W-:Y:S01]  /*a9f0*/  LEA R89, R22, UR45, 0x3 ;  /* 0x0000002d16597c11 */ /* 0x000fe2000f8e18ff */
[----:B------:R-:W-:Y:S01]  /*aa00*/  IMAD.MOV.U32 R91, RZ, RZ, RZ ;  /* 0x000000ffff5b7224 */ /* 0x000fe200078e00ff */
[----:B------:R-:W-:Y:S02]  /*aa10*/  @P1 LOP3.LUT R3, R3, 0x1, RZ, 0xc0, !PT ;  /* 0x0000000103031812 */ /* 0x000fe400078ec0ff */
[----:B------:R-:W-:Y:S02]  /*aa20*/  CS2R R46, SRZ ;  /* 0x00000000002e7805 */ /* 0x000fe4000001ff00 */
[----:B------:R-:W-:Y:S02]  /*aa30*/  SHF.L.U32 R0, R66, 0x1f, RZ ;  /* 0x0000001f42007819 */ /* 0x000fe400000006ff */
[----:B------:R-:W-:Y:S02]  /*aa40*/  CS2R R44, SRZ ;  /* 0x00000000002c7805 */ /* 0x000fe4000001ff00 */
[----:B------:R-:W-:Y:S02]  /*aa50*/  ISETP.NE.U32.OR P6, PT, R3, 0x1, !P1 ;  /* 0x000000010300780c */ /* 0x000fe40004fc5470 */
[----:B------:R-:W-:Y:S02]  /*aa60*/  CS2R R50, SRZ ;  /* 0x0000000000327805 */ /* 0x000fe4000001ff00 */
[----:B------:R-:W-:Y:S02]  /*aa70*/  R2UR UR4, R79 ;  /* 0x000000004f0472ca */ /* 0x000fe400000e0000 */
        /* <DEDUP_REMOVED lines=10> */
[----:B------:R-:W-:Y:S01]  /*ab20*/  @P6 SHF.L.U32 R5, R67, 0x1f, RZ ;  /* 0x0000001f43056819 */ /* 0x000fe200000006ff */
[----:B------:R-:W-:Y:S01]  /*ab30*/  UIMAD.WIDE.U32 UR4, UR8, UR4, URZ ;  /* 0x00000004080472a5 */ /* 0x000fe2000f8e00ff */
[----:B------:R-:W-:Y:S02]  /*ab40*/  PLOP3.LUT P3, PT, PT, PT, UP1, 0x80, 0x8 ;  /* 0x000000000008781c */ /* 0x000fe40003f6f018 */
[----:B------:R-:W1:Y:S01]  /*ab50*/  @P6 SYNCS.PHASECHK.TRANS64.TRYWAIT P1, [UR45+0x40], R5 ;  /* 0x00004005ff0065a7 */ /* 0x000e62000802112d */
[----:B------:R-:W-:Y:S01]  /*ab60*/  LOP3.LUT P5, R86, R71, 0xff, RZ, 0xc0, !PT ;  /* 0x000000ff47567812 */ /* 0x000fe200078ac0ff */
[----:B------:R-:W-:Y:S01]  /*ab70*/  UISETP.NE.AND UP0, UPT, UR10, 0x1, UPT ;  /* 0x000000010a00788c */ /* 0x000fe2000bf05270 */
[----:B------:R-:W-:Y:S01]  /*ab80*/  SEL R3, RZ, 0xffffffff, P4 ;  /* 0xffffffffff037807 */ /* 0x000fe20002000000 */
[----:B------:R-:W-:Y:S01]  /*ab90*/  UMOV UR4, UR5 ;  /* 0x0000000500047c82 */ /* 0x000fe20008000000 */
[----:B------:R-:W-:Y:S01]  /*aba0*/  P2R R87, PR, RZ, 0x40 ;  /* 0x00000040ff577803 */ /* 0x000fe20000000000 */
[----:B------:R-:W-:Y:S04]  /*abb0*/  USHF.R.U32.HI UR4, URZ, UR7, UR4 ;  /* 0x00000007ff047299 */ /* 0x000fe80008011604 */
[----:B------:R-:W-:Y:S01]  /*abc0*/  USEL UR4, UR8, UR4, !UP0 ;  /* 0x0000000408047287 */ /* 0x000fe2000c000000 */
[----:B------:R-:W-:Y:S01]  /*abd0*/  @P3 SEL R3, R4, R3, !P5 ;  /* 0x0000000304033207 */ /* 0x000fe20006800000 */
[----:B------:R-:W-:Y:S02]  /*abe0*/  UISETP.NE.AND UP0, UPT, UR9, 0x1, UPT ;  /* 0x000000010900788c */ /* 0x000fe4000bf05270 */
[----:B------:R-:W-:Y:S01]  /*abf0*/  UIMAD.WIDE.U32 UR6, UR4, UR6, URZ ;  /* 0x00000006040672a5 */ /* 0x000fe2000f8e00ff */
[----:B------:R-:W-:Y:S01]  /*ac00*/  LOP3.LUT R3, R3, 0x1, RZ, 0xc0, !PT ;  /* 0x0000000103037812 */ /* 0x000fe200078ec0ff */
[----:B------:R3:W4:Y:S01]  /*ac10*/  SYNCS.PHASECHK.TRANS64.TRYWAIT P0, [R89+URZ+0xa0], R0 ;  /* 0x0000a000590075a7 */ /* 0x00072200080011ff */
[----:B------:R-:W-:Y:S01]  /*ac20*/  IMAD.U32 R84, RZ, RZ, UR4 ;  /* 0x00000004ff547e24 */ /* 0x000fe2000f8e00ff */
[----:B------:R-:W-:Y:S01]  /*ac30*/  PLOP3.LUT P2, PT, PT, PT, UP0, 0x80, 0x8 ;  /* 0x000000000008781c */ /* 0x000fe20003f4f008 */
[----:B------:R-:W-:Y:S02]  /*ac40*/  IMAD R6, RZ, RZ, -UR4 ;  /* 0x80000004ff067e24 */ /* 0x000fe4000f8e02ff */
[----:B------:R-:W-:Y:S01]  /*ac50*/  UMOV UR5, UR7 ;  /* 0x0000000700057c82 */ /* 0x000fe20008000000 */
[----:B------:R-:W-:Y:S01]  /*ac60*/  IMAD.U32 R83, RZ, RZ, UR4 ;  /* 0x00000004ff537e24 */ /* 0x000fe2000f8e00ff */
[----:B------:R-:W-:Y:S01]  /*ac70*/  USHF.R.U32.HI UR5, URZ, UR11, UR5 ;  /* 0x0000000bff057299 */ /* 0x000fe20008011605 */
[----:B------:R-:W-:Y:S05]  /*ac80*/  IMAD R85, R6, UR10, R85 ;  /* 0x0000000a06557c24 */ /* 0x000fea000f8e0255 */
[----:B------:R-:W-:Y:S02]  /*ac90*/  SEL R84, R84, UR5, !P2 ;  /* 0x0000000554547c07 */ /* 0x000fe4000d000000 */
[----:B------:R-:W-:Y:S03]  /*aca0*/  ISETP.NE.U32.AND P2, PT, R3, 0x1, PT ;  /* 0x000000010300780c */ /* 0x000fe60003f45070 */
[----:B------:R-:W-:Y:S01]  /*acb0*/  IMAD.MOV R4, RZ, RZ, -R84 ;  /* 0x000000ffff047224 */ /* 0x000fe200078e0a54 */
[----:B------:R-:W-:Y:S03]  /*acc0*/  P2R R92, PR, RZ, 0x4 ;  /* 0x00000004ff5c7803 */ /* 0x000fe60000000000 */
[----:B------:R-:W-:Y:S01]  /*acd0*/  IMAD R83, R4, UR9, R83 ;  /* 0x0000000904537c24 */ /* 0x000fe2000f8e0253 */
[----:B-1----:R-:W-:Y:S01]  /*ace0*/  @P6 SEL R90, RZ, 0x1, !P1 ;  /* 0x00000001ff5a6807 */ /* 0x002fe20004800000 */
[----:B---3--:R-:W-:Y:S06]  /*acf0*/  @!P6 BRA `(.L_x_83) ;  /* 0x000000000058e947 */ /* 0x008fec0003800000 */
[----:B------:R-:W-:Y:S01]  /*ad00*/  IMAD.MOV.U32 R47, RZ, RZ, RZ ;  /* 0x000000ffff2f7224 */ /* 0x000fe200078e00ff */
[----:B------:R-:W-:Y:S01]  /*ad10*/  ISETP.NE.AND P1, PT, R90, RZ, PT ;  /* 0x000000ff5a00720c */ /* 0x000fe20003f25270 */
[----:B------:R-:W-:Y:S01]  /*ad20*/  BSSY B0, `(.L_x_84) ;  /* 0x000000c000007945 */ /* 0x000fe20003800000 */
[----:B------:R-:W-:Y:S02]  /*ad30*/  CS2R R58, SRZ ;  /* 0x00000000003a7805 */ /* 0x000fe4000001ff00 */
[----:B------:R-:W-:Y:S02]  /*ad40*/  CS2R R56, SRZ ;  /* 0x0000000000387805 */ /* 0x000fe4000001ff00 */
[----:B------:R-:W-:Y:S02]  /*ad50*/  CS2R R54, SRZ ;  /* 0x0000000000367805 */ /* 0x000fe4000001ff00 */
[----:B------:R-:W-:Y:S02]  /*ad60*/  CS2R R52, SRZ ;  /* 0x0000000000347805 */ /* 0x000fe4000001ff00 */
[----:B------:R-:W-:Y:S02]  /*ad70*/  CS2R R50, SRZ ;  /* 0x0000000000327805 */ /* 0x000fe4000001ff00 */
[----:B------:R-:W-:Y:S02]  /*ad80*/  CS2R R48, SRZ ;  /* 0x0000000000307805 */ /* 0x000fe4000001ff00 */
[----:B------:R-:W-:Y:S01]  /*ad90*/  CS2R R44, SRZ ;  /* 0x00000000002c7805 */ /* 0x000fe2000001ff00 */
[----:B------:R-:W-:Y:S06]  /*ada0*/  @P1 BRA `(.L_x_85) ;  /* 0x00000000000c1947 */ /* 0x000fec0003800000 */
[----:B------:R-:W-:Y:S04]  /*adb0*/  SHF.L.U32 R3, R67, 0x1f, RZ ;  /* 0x0000001f43037819 */ /* 0x000fe800000006ff */
[----:B------:R-:W1:Y:S02]  /*adc0*/  SYNCS.PHASECHK.TRANS64.TRYWAIT P1, [UR45+0x40], R3 ;  /* 0x00004003ff0075a7 */ /* 0x000e64000802112d */
[----:B-1----:R-:W-:Y:S05]  /*add0*/  @!P1 BRA `(.L_x_86) ;  /* 0x0000003000249947 */ /* 0x002fea0003800000 */
.L_x_85:
[----:B------:R-:W-:Y:S05]  /*ade0*/  BSYNC B0 ;  /* 0x0000000000007941 */ /* 0x000fea0003800000 */
.L_x_84:
[----:B------:R-:W-:Y:S01]  /*adf0*/  ISETP.NE.AND P1, PT, R92, RZ, PT ;  /* 0x000000ff5c00720c */ /* 0x000fe20003f25270 */
[----:B------:R-:W-:Y:S11]  /*ae00*/  HFMA2 R91, -RZ, RZ, 0, 5.9604644775390625e-08 ;  /* 0x00000001ff5b7431 */ /* 0x000ff600000001ff */
[----:B------:R-:W-:Y:S01]  /*ae10*/  @!UPT UIADD3 URZ, UPT, UPT, URZ, URZ, URZ ;  /* 0x000000fffffff290 */ /* 0x000fe2000fffe0ff */
[----:B------:R3:W1:Y:S04]  /*ae20*/  @P1 LDS.128 R56, [R68] ;  /* 0x0000000044381984 */ /* 0x0006680000000c00 */
[----:B------:R3:W1:Y:S04]  /*ae30*/  @P1 LDS.128 R52, [R82+0x10] ;  /* 0x0000100052341984 */ /* 0x0006680000000c00 */
[----:B------:R3:W1:Y:S04]  /*ae40*/  @P1 LDS.128 R48, [R81+0x20] ;  /* 0x0000200051301984 */ /* 0x0006680000000c00 */
[----:B------:R3:W1:Y:S02]  /*ae50*/  @P1 LDS.128 R44, [R88+0x30] ;  /* 0x00003000582c1984 */ /* 0x0006640000000c00 */
.L_x_83:
[----:B------:R-:W-:Y:S05]  /*ae60*/  BSYNC B1 ;  /* 0x0000000000017941 */ /* 0x000fea0003800000 */
.L_x_82:
[----:B-1----:R-:W-:Y:S04]  /*ae70*/  SHF.R.U32.HI R3, RZ, 0x15, R25 ;  /* 0x00000015ff037819 */ /* 0x002fe80000011619 */
[----:B------:R-:W-:Y:S01]  /*ae80*/  LOP3.LUT P1, RZ, R3, 0x3, R72, 0x48, !PT ;  /* 0x0000000303ff7812 */ /* 0x000fe20007824848 */
[----:B------:R-:W-:Y:S01]  /*ae90*/  @!UPT UIADD3 URZ, UPT, UPT, URZ, URZ, URZ ;  /* 0x000000fffffff290 */ /* 0x000fe2000fffe0ff */
[----:B----4-:R-:W-:Y:S11]  /*aea0*/  @P0 BRA `(.L_x_87) ;  /* 0x0000000000080947 */ /* 0x010ff60003800000 */
[----:B------:R-:W1:Y:S02]  /*aeb0*/  SYNCS.PHASECHK.TRANS64.TRYWAIT P0, [R89+URZ+0xa0], R0 ;  /* 0x0000a000590075a7 */ /* 0x000e6400080011ff */
[----:B-1----:R-:W-:Y:S05]  /*aec0*/  @!P0 BRA `(.L_x_88) ;  /* 0x0000003000008947 */ /* 0x002fea0003800000 */
.L_x_87:
[----:B------:R-:W-:Y:S05]  /*aed0*/  @!P1 BRA `(.L_x_89) ;  /* 0x0000000000409947 */ /* 0x000fea0003800000 */
[----:B------:R-:W4:Y:S01]  /*aee0*/  LDCU.64 UR8, c[0x4][0x70] ;  /* 0x01000e00ff0877ac */ /* 0x000f220008000a00 */
[----:B------:R-:W-:Y:S01]  /*aef0*/  MOV R3, 0x0 ;  /* 0x0000000000037802 */ /* 0x000fe20000000f00 */
[----:B------:R-:W-:Y:S02]  /*af00*/  HFMA2 R12, -RZ, RZ, 0, 5.9604644775390625e-08 ;  /* 0x00000001ff0c7431 */ /* 0x000fe400000001ff */
[----:B------:R-:W-:Y:S02]  /*af10*/  IMAD.MOV.U32 R8, RZ, RZ, 0x192 ;  /* 0x00000192ff087424 */ /* 0x000fe400078e00ff */
[----:B------:R-:W-:Y:S01]  /*af20*/  IMAD.MOV.U32 R13, RZ, RZ, RZ ;  /* 0x000000ffff0d7224 */ /* 0x000fe200078e00ff */
[----:B------:R-:W5:Y:S01]  /*af30*/  LDCU.64 UR6, c[0x4][0x78] ;  /* 0x01000f00ff0677ac */ /* 0x000f620008000a00 */
[----:B------:R-:W1:Y:S01]  /*af40*/  LDC.64 R2, c[0x4][R3] ;  /* 0x0100000003027b82 */ /* 0x000e620000000a00 */
[----:B------:R-:W2:Y:S01]  /*af50*/  LDCU.64 UR4, c[0x4][0x10] ;  /* 0x01000200ff0477ac */ /* 0x000ea20008000a00 */
[----:B----4-:R-:W-:Y:S01]  /*af60*/  MOV R5, UR9 ;  /* 0x0000000900057c02 */ /* 0x010fe20008000f00 */
[----:B------:R-:W-:Y:S01]  /*af70*/  IMAD.U32 R4, RZ, RZ, UR8 ;  /* 0x00000008ff047e24 */ /* 0x000fe2000f8e00ff */
[----:B-----5:R-:W-:Y:S01]  /*af80*/  MOV R7, UR7 ;  /* 0x0000000700077c02 */ /* 0x020fe20008000f00 */
[----:B------:R-:W-:Y:S01]  /*af90*/  IMAD.U32 R6, RZ, RZ, UR6 ;  /* 0x00000006ff067e24 */ /* 0x000fe2000f8e00ff */
[----:B--2---:R-:W-:Y:S01]  /*afa0*/  MOV R11, UR5 ;  /* 0x00000005000b7c02 */ /* 0x004fe20008000f00 */
[----:B------:R-:W-:Y:S02]  /*afb0*/  IMAD.U32 R10, RZ, RZ, UR4 ;  /* 0x00000004ff0a7e24 */ /* 0x000fe4000f8e00ff */
[----:B------:R-:W-:Y:S07]  /*afc0*/  LEPC R20, `(.L_x_89) ;  /* 0x000000001014794e */ /* 0x000fee0000000000 */
[----:B-1-3--:R-:W-:Y:S05]  /*afd0*/  CALL.ABS.NOINC R2 ;  /* 0x0000000002007343 */ /* 0x00afea0003c00000 */
.L_x_89:
[----:B------:R-:W-:Y:S01]  /*afe0*/  LOP3.LUT R20, R56, 0xffffe000, RZ, 0xc0, !PT ;  /* 0xffffe00038147812 */ /* 0x000fe200078ec0ff */
[----:B------:R-:W-:Y:S05]  /*aff0*/  WARPSYNC.ALL ;  /* 0x0000000000007948 */ /* 0x000fea0003800000 */
[----:B------:R-:W-:Y:S01]  /*b000*/  R2UR UR4, R25 ;  /* 0x00000000190472ca */ /* 0x000fe200000e0000 */
[----:B------:R-:W-:Y:S01]  /*b010*/  BSSY.RECONVERGENT B0, `(.L_x_90) ;  /* 0x000005a000007945 */ /* 0x000fe20003800200 */
[----:B------:R-:W-:Y:S02]  /*b020*/  LOP3.LUT R21, R57, 0xffffe000, RZ, 0xc0, !PT ;  /* 0xffffe00039157812 */ /* 0x000fe400078ec0ff */
[----:B------:R-:W-:Y:S02]  /*b030*/  LOP3.LUT R26, R58, 0xffffe000, RZ, 0xc0, !PT ;  /* 0xffffe0003a1a7812 */ /* 0x000fe400078ec0ff */
[----:B------:R-:W-:Y:S02]  /*b040*/  LOP3.LUT R33, R52, 0xffffe000, RZ, 0xc0, !PT ;  /* 0xffffe00034217812 */ /* 0x000fe400078ec0ff */
[----:B------:R-:W-:Y:S05]  /*b050*/  ISETP.NE.AND P0, PT, R70, RZ, PT ;  /* 0x000000ff4600720c */ /* 0x000fea0003f05270 */
[----:B------:R-:W1:Y:S02]  /*b060*/  LDTM.x16 R4, tmem[UR4] ;  /* 0x00000004000479ee */ /* 0x000e640008240000 */
[C---:B-12---:R-:W-:Y:S01]  /*b070*/  FMUL R0, R24.reuse, R4 ;  /* 0x0000000418007220 */ /* 0x046fe20000400000 */
[C---:B------:R-:W-:Y:S01]  /*b080*/  FMUL R2, R24.reuse, R5 ;  /* 0x0000000518027220 */ /* 0x040fe20000400000 */
[C---:B------:R-:W-:Y:S01]  /*b090*/  FMUL R3, R24.reuse, R6 ;  /* 0x0000000618037220 */ /* 0x040fe20000400000 */
[----:B------:R-:W-:Y:S01]  /*b0a0*/  FMUL R7, R24, R7 ;  /* 0x0000000718077220 */ /* 0x000fe20000400000 */
[----:B------:R-:W-:Y:S01]  /*b0b0*/  FFMA R28, R27, R20, R0 ;  /* 0x000000141b1c7223 */ /* 0x000fe20000000000 */
[----:B------:R-:W-:Y:S01]  /*b0c0*/  LOP3.LUT R20, R59, 0xffffe000, RZ, 0xc0, !PT ;  /* 0xffffe0003b147812 */ /* 0x000fe200078ec0ff */
[C---:B------:R-:W-:Y:S01]  /*b0d0*/  FFMA R29, R27.reuse, R21, R2 ;  /* 0x000000151b1d7223 */ /* 0x040fe20000000002 */
[----:B------:R-:W-:Y:S01]  /*b0e0*/  LOP3.LUT R21, R54, 0xffffe000, RZ, 0xc0, !PT ;  /* 0xffffe00036157812 */ /* 0x000fe200078ec0ff */
[----:B------:R-:W-:Y:S01]  /*b0f0*/  FFMA R30, R27, R26, R3 ;  /* 0x0000001a1b1e7223 */ /* 0x000fe20000000003 */
[----:B------:R-:W-:Y:S01]  /*b100*/  LOP3.LUT R26, R53, 0xffffe000, RZ, 0xc0, !PT ;  /* 0xffffe000351a7812 */ /* 0x000fe200078ec0ff */
[----:B------:R-:W-:Y:S01]  /*b110*/  FFMA R31, R27, R20, R7 ;  /* 0x000000141b1f7223 */ /* 0x000fe20000000007 */
[----:B------:R-:W-:Y:S01]  /*b120*/  LOP3.LUT R20, R55, 0xffffe000, RZ, 0xc0, !PT ;  /* 0xffffe00037147812 */ /* 0x000fe200078ec0ff */
[C---:B------:R-:W-:Y:S01]  /*b130*/  FMUL R4, R24.reuse, R8 ;  /* 0x0000000818047220 */ /* 0x040fe20000400000 */
[----:B------:R-:W-:Y:S01]  /*b140*/  F2FP.TF32.F32.PACK_B R28, R28 ;  /* 0x0000001cff1c723e */ /* 0x000fe200024050ff */
[C---:B------:R-:W-:Y:S01]  /*b150*/  FMUL R5, R24.reuse, R9 ;  /* 0x0000000918057220 */ /* 0x040fe20000400000 */
[----:B------:R-:W-:Y:S01]  /*b160*/  F2FP.TF32.F32.PACK_B R29, R29 ;  /* 0x0000001dff1d723e */ /* 0x000fe200024050ff */
[C---:B------:R-:W-:Y:S01]  /*b170*/  FMUL R6, R24.reuse, R10 ;  /* 0x0000000a18067220 */ /* 0x040fe20000400000 */
[----:B------:R-:W-:Y:S01]  /*b180*/  FMUL R11, R24, R11 ;  /* 0x0000000b180b7220 */ /* 0x000fe20000400000 */
[----:B------:R-:W-:Y:S01]  /*b190*/  F2FP.TF32.F32.PACK_B R30, R30 ;  /* 0x0000001eff1e723e */ /* 0x000fe200024050ff */
[C---:B------:R-:W-:Y:S01]  /*b1a0*/  FFMA R4, R27.reuse, R33, R4 ;  /* 0x000000211b047223 */ /* 0x040fe20000000004 */
[----:B------:R-:W-:Y:S01]  /*b1b0*/  F2FP.TF32.F32.PACK_B R31, R31 ;  /* 0x0000001fff1f723e */ /* 0x000fe200024050ff */
[C---:B------:R-:W-:Y:S01]  /*b1c0*/  FFMA R5, R27.reuse, R26, R5 ;  /* 0x0000001a1b057223 */ /* 0x040fe20000000005 */
[C---:B------:R-:W-:Y:S01]  /*b1d0*/  FFMA R6, R27.reuse, R21, R6 ;  /* 0x000000151b067223 */ /* 0x040fe20000000006 */
[----:B------:R-:W-:Y:S01]  /*b1e0*/  FFMA R7, R27, R20, R11 ;  /* 0x000000141b077223 */ /* 0x000fe2000000000b */
[----:B------:R-:W-:Y:S01]  /*b1f0*/  LOP3.LUT R33, R48, 0xffffe000, RZ, 0xc0, !PT ;  /* 0xffffe00030217812 */ /* 0x000fe200078ec0ff */
[----:B------:R1:W-:Y:S01]  /*b200*/  STS.128 [R68], R28 ;  /* 0x0000001c44007388 */ /* 0x0003e20000000c00 */
[----:B------:R-:W-:Y:S01]  /*b210*/  LOP3.LUT R26, R49, 0xffffe000, RZ, 0xc0, !PT ;  /* 0xffffe000311a7812 */ /* 0x000fe200078ec0ff */
[C---:B------:R-:W-:Y:S01]  /*b220*/  FMUL R8, R24.reuse, R12 ;  /* 0x0000000c18087220 */ /* 0x040fe20000400000 */
[----:B------:R-:W-:Y:S01]  /*b230*/  FMUL R9, R24, R13 ;  /* 0x0000000d18097220 */ /* 0x000fe20000400000 */
[----:B------:R-:W-:Y:S01]  /*b240*/  LOP3.LUT R21, R50, 0xffffe000, RZ, 0xc0, !PT ;  /* 0xffffe00032157812 */ /* 0x000fe200078ec0ff */
[C---:B------:R-:W-:Y:S01]  /*b250*/  FMUL R10, R24.reuse, R14 ;  /* 0x0000000e180a7220 */ /* 0x040fe20000400000 */
[----:B------:R-:W-:Y:S01]  /*b260*/  LOP3.LUT R20, R51, 0xffffe000, RZ, 0xc0, !PT ;  /* 0xffffe00033147812 */ /* 0x000fe200078ec0ff */
[----:B------:R-:W-:Y:S01]  /*b270*/  FMUL R15, R24, R15 ;  /* 0x0000000f180f7220 */ /* 0x000fe20000400000 */
[----:B------:R-:W-:Y:S01]  /*b280*/  F2FP.TF32.F32.PACK_B R4, R4 ;  /* 0x00000004ff04723e */ /* 0x000fe200024050ff */
[C---:B------:R-:W-:Y:S01]  /*b290*/  FFMA R8, R27.reuse, R33, R8 ;  /* 0x000000211b087223 */ /* 0x040fe20000000008 */
[----:B------:R-:W-:Y:S01]  /*b2a0*/  F2FP.TF32.F32.PACK_B R5, R5 ;  /* 0x00000005ff05723e */ /* 0x000fe200024050ff */
[C---:B------:R-:W-:Y:S01]  /*b2b0*/  FFMA R9, R27.reuse, R26, R9 ;  /* 0x0000001a1b097223 */ /* 0x040fe20000000009 */
[----:B------:R-:W-:Y:S01]  /*b2c0*/  F2FP.TF32.F32.PACK_B R6, R6 ;  /* 0x00000006ff06723e */ /* 0x000fe200024050ff */
[C---:B------:R-:W-:Y:S01]  /*b2d0*/  FFMA R10, R27.reuse, R21, R10 ;  /* 0x000000151b0a7223 */ /* 0x040fe2000000000a */
[----:B------:R-:W-:Y:S01]  /*b2e0*/  F2FP.TF32.F32.PACK_B R7, R7 ;  /* 0x00000007ff07723e */ /* 0x000fe200024050ff */
[----:B------:R-:W-:Y:S01]  /*b2f0*/  FFMA R11, R27, R20, R15 ;  /* 0x000000141b0b7223 */ /* 0x000fe2000000000f */
[----:B------:R-:W-:Y:S01]  /*b300*/  LOP3.LUT R33, R44, 0xffffe000, RZ, 0xc0, !PT ;  /* 0xffffe0002c217812 */ /* 0x000fe200078ec0ff */
[C---:B------:R-:W-:Y:S01]  /*b310*/  FMUL R12, R24.reuse, R16 ;  /* 0x00000010180c7220 */ /* 0x040fe20000400000 */
[----:B------:R-:W-:Y:S01]  /*b320*/  LOP3.LUT R26, R45, 0xffffe000, RZ, 0xc0, !PT ;  /* 0xffffe0002d1a7812 */ /* 0x000fe200078ec0ff */
[----:B------:R1:W-:Y:S01]  /*b330*/  STS.128 [R82+0x10], R4 ;  /* 0x0000100452007388 */ /* 0x0003e20000000c00 */
        /* <DEDUP_REMOVED lines=13> */
[----:B------:R-:W-:Y:S02]  /*b410*/  F2FP.TF32.F32.PACK_B R12, R12 ;  /* 0x0000000cff0c723e */ /* 0x000fe400024050ff */
[----:B------:R-:W-:Y:S01]  /*b420*/  F2FP.TF32.F32.PACK_B R13, R13 ;  /* 0x0000000dff0d723e */ /* 0x000fe200024050ff */
[----:B------:R1:W-:Y:S01]  /*b430*/  STS.128 [R81+0x20], R8 ;  /* 0x0000200851007388 */ /* 0x0003e20000000c00 */
[----:B------:R-:W-:Y:S02]  /*b440*/  F2FP.TF32.F32.PACK_B R14, R14 ;  /* 0x0000000eff0e723e */ /* 0x000fe400024050ff */
[----:B------:R-:W-:Y:S05]  /*b450*/  F2FP.TF32.F32.PACK_B R15, R15 ;  /* 0x0000000fff0f723e */ /* 0x000fea00024050ff */
[----:B------:R1:W-:Y:S01]  /*b460*/  STS.128 [R88+0x30], R12 ;  /* 0x0000300c58007388 */ /* 0x0003e20000000c00 */
[----:B------:R-:W-:Y:S01]  /*b470*/  @!PT LDS RZ, [RZ] ;  /* 0x00000000fffff984 */ /* 0x000fe20000000800 */
[----:B------:R-:W-:Y:S01]  /*b480*/  @!PT LDS RZ, [RZ] ;  /* 0x00000000fffff984 */ /* 0x000fe20000000800 */
[----:B------:R-:W-:Y:S01]  /*b490*/  @!PT LDS RZ, [RZ] ;  /* 0x00000000fffff984 */ /* 0x000fe20000000800 */
[----:B------:R-:W-:Y:S01]  /*b4a0*/  @!PT LDS RZ, [RZ] ;  /* 0x00000000fffff984 */ /* 0x000fe20000000800 */
[----:B------:R2:W-:Y:S07]  /*b4b0*/  MEMBAR.ALL.CTA ;  /* 0x0000000000007992 */ /* 0x0005ee0000008000 */
[----:B--2---:R-:W2:Y:S02]  /*b4c0*/  FENCE.VIEW.ASYNC.S ;  /* 0x00000000000073c6 */ /* 0x004ea40000000000 */
[----:B--2---:R-:W-:Y:S06]  /*b4d0*/  BAR.SYNC.DEFER_BLOCKING 0x1, 0x80 ;  /* 0x0042000000007b1d */ /* 0x004fec0000010000 */
[----:B------:R-:W-:Y:S05]  /*b4e0*/  @P0 BRA `(.L_x_91) ;  /* 0x0000000000300947 */ /* 0x000fea0003800000 */
[----:B------:R-:W2:Y:S01]  /*b4f0*/  LDCU.64 UR6, c[0x0][0x348] ;  /* 0x00006900ff0677ac */ /* 0x000ea20008000a00 */
[----:B------:R-:W-:Y:S02]  /*b500*/  R2UR UR42, R85 ;  /* 0x00000000552a72ca */ /* 0x000fe400000e0000 */
[----:B------:R-:W-:Y:S01]  /*b510*/  R2UR UR43, R83 ;  /* 0x00000000532b72ca */ /* 0x000fe200000e0000 */
[----:B------:R-:W-:Y:S01]  /*b520*/  UIADD3 UR4, UPT, UPT, UR45, 0x200, URZ ;  /* 0x000002002d047890 */ /* 0x000fe2000fffe0ff */
[----:B------:R-:W-:Y:S05]  /*b530*/  R2UR UR44, R84 ;  /* 0x00000000542c72ca */ /* 0x000fea00000e0000 */
[----:B------:R-:W-:Y:S05]  /*b540*/  IMAD.U32 R62, RZ, RZ, UR4 ;  /* 0x00000004ff3e7e24 */ /* 0x000fea000f8e00ff */
[----:B------:R-:W-:Y:S01]  /*b550*/  R2UR UR40, R62 ;  /* 0x000000003e2872ca */ /* 0x000fe200000e0000 */
[----:B--2---:R-:W-:Y:S04]  /*b560*/  UIADD3 UR4, UP0, UPT, UR6, 0x680, URZ ;  /* 0x0000068006047890 */ /* 0x004fe8000ff1e0ff */
[----:B------:R-:W-:Y:S09]  /*b570*/  UIADD3.X UR5, UPT, UPT, URZ, UR7, URZ, UP0, !UPT ;  /* 0x00000007ff057290 */ /* 0x000ff200087fe4ff */
[----:B------:R2:W-:Y:S01]  /*b580*/  UTMASTG.4D.IM2COL [UR40], [UR4] ;  /* 0x00000028040073b5 */ /* 0x0005e20008058000 */
[----:B------:R0:W-:Y:S01]  /*b590*/  UTMACMDFLUSH ;  /* 0x00000000000079b7 */ /* 0x0001e20000000000 */
[----:B--2---:R-:W-:Y:S04]  /*b5a0*/  DEPBAR.LE SB0, 0x1 ;  /* 0x000080400000791a */ /* 0x004fe80000000000 */
.L_x_91:
[----:B------:R-:W-:Y:S05]  /*b5b0*/  BSYNC.RECONVERGENT B0 ;  /* 0x0000000000007941 */ /* 0x000fea0003800200 */
.L_x_90:
[----:B------:R-:W-:Y:S01]  /*b5c0*/  BAR.SYNC.DEFER_BLOCKING 0x1, 0x80 ;  /* 0x0042000000007b1d */ /* 0x000fe20000010000 */
[----:B------:R-:W-:Y:S01]  /*b5d0*/  ISETP.NE.AND P1, PT, R87, RZ, PT ;  /* 0x000000ff5700720c */ /* 0x000fe20003f25270 */
[----:B------:R-:W-:Y:S01]  /*b5e0*/  UISETP.NE.AND UP0, UPT, UR51, URZ, UPT ;  /* 0x000000ff3300728c */ /* 0x000fe2000bf05270 */
[----:B------:R-:W-:Y:S11]  /*b5f0*/  LEA R3, R91, UR45, 0x3 ;  /* 0x0000002d5b037c11 */ /* 0x000ff6000f8e18ff */
[----:B-1----:R-:W-:Y:S01]  /*b600*/  @P1 SHF.L.U32 R4, R67, 0x1f, RZ ;  /* 0x0000001f43041819 */ /* 0x002fe200000006ff */
[----:B------:R-:W-:Y:S06]  /*b610*/  BRA.U !UP0, `(.L_x_92) ;  /* 0x0000000108247547 */ /* 0x000fec000b800000 */
[----:B------:R-:W1:Y:S01]  /*b620*/  S2R R0, SR_CgaCtaId ;  /* 0x0000000000007919 */ /* 0x000e620000008800 */
[----:B------:R-:W-:Y:S01]  /*b630*/  IMAD.U32 R2, RZ, RZ, UR48 ;  /* 0x00000030ff027e24 */ /* 0x000fe2000f8e00ff */
[----:B------:R-:W-:Y:S04]  /*b640*/  UIADD3 UR4, UPT, UPT, UR48, 0x1, URZ ;  /* 0x0000000130047890 */ /* 0x000fe8000fffe0ff */
[----:B------:R-:W-:Y:S01]  /*b650*/  @P1 LEA R2, R2, UR45, 0x3 ;  /* 0x0000002d02021c11 */ /* 0x000fe2000f8e18ff */
[----:B------:R-:W-:Y:S04]  /*b660*/  UISETP.NE.AND UP0, UPT, UR4, 0x4, UPT ;  /* 0x000000040400788c */ /* 0x000fe8000bf05270 */
[----:B------:R-:W-:Y:S01]  /*b670*/  @P1 VIADD R5, R2, 0x60 ;  /* 0x0000006002051836 */ /* 0x000fe20000000000 */
[----:B------:R-:W-:Y:S04]  /*b680*/  USEL UR48, UR4, URZ, UP0 ;  /* 0x000000ff04307287 */ /* 0x000fe80008000000 */
[----:B-1----:R-:W-:Y:S04]  /*b690*/  @P1 PRMT R0, R0, 0x654, R5 ;  /* 0x0000065400001816 */ /* 0x002fe80000000005 */
[----:B------:R1:W-:Y:S04]  /*b6a0*/  @P1 SYNCS.ARRIVE.TRANS64.RED.A1T0 RZ, [R0+URZ], RZ ;  /* 0x000000ff00ff19a7 */ /* 0x0003e800081004ff */
.L_x_92:
[----:B------:R-:W2:Y:S01]  /*b6b0*/  @P1 SYNCS.PHASECHK.TRANS64.TRYWAIT P0, [R3+URZ+0x40], R4 ;  /* 0x00004004030015a7 */ /* 0x000ea200080011ff */
[----:B------:R-:W-:Y:S01]  /*b6c0*/  BSSY B1, `(.L_x_93) ;  /* 0x0000016000017945 */ /* 0x000fe20003800000 */
[----:B--2---:R-:W-:Y:S03]  /*b6d0*/  @P1 SEL R90, RZ, 0x1, !P0 ;  /* 0x00000001ff5a1807 */ /* 0x004fe60004000000 */
[----:B------:R-:W-:Y:S05]  /*b6e0*/  @!P1 BRA `(.L_x_94) ;  /* 0x00000000004c9947 */ /* 0x000fea0003800000 */
[----:B------:R-:W-:Y:S01]  /*b6f0*/  ISETP.NE.AND P0, PT, R90, RZ, PT ;  /* 0x000000ff5a00720c */ /* 0x000fe20003f05270 */
[----:B------:R-:W-:Y:S01]  /*b700*/  BSSY B0, `(.L_x_95) ;  /* 0x000000b000007945 */ /* 0x000fe20003800000 */
[----:B------:R-:W-:Y:S11]  /*b710*/  ISETP.NE.AND P1, PT, R92, RZ, PT ;  /* 0x000000ff5c00720c */ /* 0x000ff60003f25270 */
[----:B------:R-:W-:Y:S02]  /*b720*/  @!UPT UIADD3 URZ, UPT, UPT, URZ, URZ, URZ ;  /* 0x000000fffffff290 */ /* 0x000fe4000fffe0ff */
[C---:B------:R-:W-:Y:S01]  /*b730*/  @P1 IMAD R6, R91.reuse, 0x2000, R68 ;  /* 0x000020005b061824 */ /* 0x040fe200078e0244 */
[C---:B------:R-:W-:Y:S01]  /*b740*/  @P1 LEA R4, R91.reuse, R81, 0xd ;  /* 0x000000515b041211 */ /* 0x040fe200078e68ff */
[C---:B------:R-:W-:Y:S02]  /*b750*/  @P1 IMAD R5, R91.reuse, 0x2000, R82 ;  /* 0x000020005b051824 */ /* 0x040fe400078e0252 */
[----:B------:R-:W-:Y:S01]  /*b760*/  @P1 IMAD R2, R91, 0x2000, R88 ;  /* 0x000020005b021824 */ /* 0x000fe200078e0258 */
[----:B------:R-:W-:Y:S06]  /*b770*/  @P0 BRA `(.L_x_96) ;  /* 0x00000000000c0947 */ /* 0x000fec0003800000 */
[----:B-1----:R-:W-:Y:S04]  /*b780*/  SHF.L.U32 R0, R67, 0x1f, RZ ;  /* 0x0000001f43007819 */ /* 0x002fe800000006ff */
[----:B------:R-:W1:Y:S02]  /*b790*/  SYNCS.PHASECHK.TRANS64.TRYWAIT P0, [R3+URZ+0x40], R0 ;  /* 0x00004000030075a7 */ /* 0x000e6400080011ff */
[----:B-1----:R-:W-:Y:S05]  /*b7a0*/  @!P0 BRA `(.L_x_97) ;  /* 0x0000002400dc8947 */ /* 0x002fea0003800000 */
.L_x_96:
[----:B------:R-:W-:Y:S05]  /*b7b0*/  BSYNC B0 ;  /* 0x0000000000007941 */ /* 0x000fea0003800000 */
.L_x_95:
[----:B------:R-:W-:Y:S02]  /*b7c0*/  ISETP.NE.AND P0, PT, R92, RZ, PT ;  /* 0x000000ff5c00720c */ /* 0x000fe40003f05270 */
[----:B------:R-:W-:Y:S11]  /*b7d0*/  IADD3 R91, PT, PT, R91, 0x1, RZ ;  /* 0x000000015b5b7810 */ /* 0x000ff60007ffe0ff */
[----:B------:R2:W4:Y:S04]  /*b7e0*/  @P0 LDS.128 R56, [R6] ;  /* 0x0000000006380984 */ /* 0x0005280000000c00 */
[----:B------:R2:W1:Y:S04]  /*b7f0*/  @P0 LDS.128 R52, [R5+0x10] ;  /* 0x0000100005340984 */ /* 0x0004680000000c00 */
[----:B------:R2:W1:Y:S04]  /*b800*/  @P0 LDS.128 R48, [R4+0x20] ;  /* 0x0000200004300984 */ /* 0x0004680000000c00 */
[----:B------:R2:W1:Y:S02]  /*b810*/  @P0 LDS.128 R44, [R2+0x30] ;  /* 0x00003000022c0984 */ /* 0x0004640000000c00 */
.L_x_94:
[----:B------:R-:W-:Y:S05]  /*b820*/  BSYNC B1 ;  /* 0x0000000000017941 */ /* 0x000fea0003800000 */
.L_x_93:
[----:B-1----:R-:W-:Y:S05]  /*b830*/  VIADD R3, R25, 0x10 ;  /* 0x0000001019037836 */ /* 0x002fea0000000000 */
[----:B------:R-:W-:Y:S04]  /*b840*/  SHF.R.U32.HI R3, RZ, 0x15, R3 ;  /* 0x00000015ff037819 */ /* 0x000fe80000011603 */
[----:B------:R-:W-:Y:S11]  /*b850*/  LOP3.LUT P0, RZ, R3, 0x3, R72, 0x48, !PT ;  /* 0x0000000303ff7812 */ /* 0x000ff60007804848 */
[----:B------:R-:W-:Y:S02]  /*b860*/  @!UPT UIADD3 URZ, UPT, UPT, URZ, URZ, URZ ;  /* 0x000000fffffff290 */ /* 0x000fe4000fffe0ff */
[----:B------:R-:W-:Y:S05]  /*b870*/  @!P0 BRA `(.L_x_98) ;  /* 0x0000000000408947 */ /* 0x000fea0003800000 */
[----:B------:R-:W1:Y:S01]  /*b880*/  LDCU.64 UR8, c[0x4][0x70] ;  /* 0x01000e00ff0877ac */ /* 0x000e620008000a00 */
[----:B------:R-:W-:Y:S01]  /*b890*/  MOV R3, 0x0 ;  /* 0x0000000000037802 */ /* 0x000fe20000000f00 */
[----:B------:R-:W-:Y:S02]  /*b8a0*/  HFMA2 R12, -RZ, RZ, 0, 5.9604644775390625e-08 ;  /* 0x00000001ff0c7431 */ /* 0x000fe400000001ff */
[----:B------:R-:W-:Y:S02]  /*b8b0*/  IMAD.MOV.U32 R8, RZ, RZ, 0x192 ;  /* 0x00000192ff087424 */ /* 0x000fe400078e00ff */
[----:B------:R-:W-:Y:S01]  /*b8c0*/  IMAD.MOV.U32 R13, RZ, RZ, RZ ;  /* 0x000000ffff0d7224 */ /* 0x000fe200078e00ff */
[----:B------:R-:W5:Y:S01]  /*b8d0*/  LDCU.64 UR6, c[0x4][0x78] ;  /* 0x01000f00ff0677ac */ /* 0x000f620008000a00 */
[----:B--2---:R-:W2:Y:S01]  /*b8e0*/  LDC.64 R2, c[0x4][R3] ;  /* 0x0100000003027b82 */ /* 0x004ea20000000a00 */
[----:B------:R-:W3:Y:S01]  /*b8f0*/  LDCU.64 UR4, c[0x4][0x10] ;  /* 0x01000200ff0477ac */ /* 0x000ee20008000a00 */
[----:B-1----:R-:W-:Y:S01]  /*b900*/  MOV R5, UR9 ;  /* 0x0000000900057c02 */ /* 0x002fe20008000f00 */
[----:B------:R-:W-:Y:S01]  /*b910*/  IMAD.U32 R4, RZ, RZ, UR8 ;  /* 0x00000008ff047e24 */ /* 0x000fe2000f8e00ff */
[----:B-----5:R-:W-:Y:S01]  /*b920*/  MOV R7, UR7 ;  /* 0x0000000700077c02 */ /* 0x020fe20008000f00 */
[----:B------:R-:W-:Y:S01]  /*b930*/  IMAD.U32 R6, RZ, RZ, UR6 ;  /* 0x00000006ff067e24 */ /* 0x000fe2000f8e00ff */
[----:B---3--:R-:W-:Y:S01]  /*b940*/  MOV R11, UR5 ;  /* 0x00000005000b7c02 */ /* 0x008fe20008000f00 */
[----:B------:R-:W-:Y:S02]  /*b950*/  IMAD.U32 R10, RZ, RZ, UR4 ;  /* 0x00000004ff0a7e24 */ /* 0x000fe4000f8e00ff */
[----:B------:R-:W-:Y:S07]  /*b960*/  LEPC R20, `(.L_x_98) ;  /* 0x000000001014794e */ /* 0x000fee0000000000 */
[----:B--2-4-:R-:W-:Y:S05]  /*b970*/  CALL.ABS.NOINC R2 ;  /* 0x0000000002007343 */ /* 0x014fea0003c00000 */
.L_x_98:
[----:B----4-:R-:W-:Y:S01]  /*b980*/  LOP3.LUT R20, R56, 0xffffe000, RZ, 0xc0, !PT ;  /* 0xffffe00038147812 */ /* 0x010fe200078ec0ff */
[----:B------:R-:W-:Y:S05]  /*b990*/  WARPSYNC.ALL ;  /* 0x0000000000007948 */ /* 0x000fea0003800000 */
[----:B------:R-:W-:Y:S01]  /*b9a0*/  R2UR UR4, R25 ;  /* 0x00000000190472ca */ /* 0x000fe200000e0000 */
[----:B------:R-:W1:Y:S01]  /*b9b0*/  S2R R93, SR_CgaCtaId ;  /* 0x00000000005d7919 */ /* 0x000e620000008800 */
[----:B------:R-:W-:Y:S01]  /*b9c0*/  LOP3.LUT R21, R57, 0xffffe000, RZ, 0xc0, !PT ;  /* 0xffffe00039157812 */ /* 0x000fe200078ec0ff */
[----:B------:R-:W-:Y:S01]  /*b9d0*/  IMAD.U32 R40, RZ, RZ, UR48 ;  /* 0x00000030ff287e24 */ /* 0x000fe2000f8e00ff */
[----:B------:R-:W-:Y:S01]  /*b9e0*/  LOP3.LUT R41, R58, 0xffffe000, RZ, 0xc0, !PT ;  /* 0xffffe0003a297812 */ /* 0x000fe200078ec0ff */
[----:B------:R-:W-:Y:S01]  /*b9f0*/  BSSY.RECONVERGENT B0, `(.L_x_99) ;  /* 0x000005d000007945 */ /* 0x000fe20003800200 */
[----:B------:R-:W-:Y:S02]  /*ba00*/  LOP3.LUT R26, R48, 0xffffe000, RZ, 0xc0, !PT ;  /* 0xffffe000301a7812 */ /* 0x000fe400078ec0ff */
[----:B------:R-:W-:Y:S02]  /*ba10*/  ISETP.NE.AND P6, PT, R87, RZ, PT ;  /* 0x000000ff5700720c */ /* 0x000fe40003fc5270 */
[----:B------:R-:W-:Y:S03]  /*ba20*/  ISETP.NE.AND P0, PT, R70, RZ, PT ;  /* 0x000000ff4600720c */ /* 0x000fe60003f05270 */
[----:B--2---:R-:W2:Y:S08]  /*ba30*/  LDTM.x16 R4, tmem[UR4+0x10] ;  /* 0x00001004000479ee */ /* 0x004eb00008240000 */
[----:B------:R-:W-:Y:S01]  /*ba40*/  @P6 LEA R40, R40, UR45, 0x3 ;  /* 0x0000002d28286c11 */ /* 0x000fe2000f8e18ff */
[C---:B--2---:R-:W-:Y:S01]  /*ba50*/  FMUL R0, R24.reuse, R4 ;  /* 0x0000000418007220 */ /* 0x044fe20000400000 */
[C---:B------:R-:W-:Y:S01]  /*ba60*/  FMUL R2, R24.reuse, R5 ;  /* 0x0000000518027220 */ /* 0x040fe20000400000 */
[C---:B------:R-:W-:Y:S01]  /*ba70*/  FMUL R3, R24.reuse, R10 ;  /* 0x0000000a18037220 */ /* 0x040fe20000400000 */
[----:B------:R-:W-:Y:S01]  /*ba80*/  FMUL R4, R24, R11 ;  /* 0x0000000b18047220 */ /* 0x000fe20000400000 */
[C---:B------:R-:W-:Y:S01]  /*ba90*/  FFMA R28, R27.reuse, R20, R0 ;  /* 0x000000141b1c7223 */ /* 0x040fe20000000000 */
[----:B------:R-:W-:Y:S01]  /*baa0*/  LOP3.LUT R20, R52, 0xffffe000, RZ, 0xc0, !PT ;  /* 0xffffe00034147812 */ /* 0x000fe200078ec0ff */
[----:B------:R-:W-:Y:S01]  /*bab0*/  FFMA R29, R27, R21, R2 ;  /* 0x000000151b1d7223 */ /* 0x000fe20000000002 */
[----:B------:R-:W-:Y:S01]  /*bac0*/  LOP3.LUT R21, R59, 0xffffe000, RZ, 0xc0, !PT ;  /* 0xffffe0003b157812 */ /* 0x000fe200078ec0ff */
[C---:B------:R-:W-:Y:S01]  /*bad0*/  FMUL R0, R24.reuse, R6 ;  /* 0x0000000618007220 */ /* 0x040fe20000400000 */
[----:B------:R-:W-:Y:S01]  /*bae0*/  F2FP.TF32.F32.PACK_B R28, R28 ;  /* 0x0000001cff1c723e */ /* 0x000fe200024050ff */
[C---:B------:R-:W-:Y:S01]  /*baf0*/  FMUL R2, R24.reuse, R7 ;  /* 0x0000000718027220 */ /* 0x040fe20000400000 */
[----:B------:R-:W-:Y:S01]  /*bb00*/  F2FP.TF32.F32.PACK_B R29, R29 ;  /* 0x0000001dff1d723e */ /* 0x000fe200024050ff */
[----:B------:R-:W-:Y:S01]  /*bb10*/  FFMA R30, R27, R41, R0 ;  /* 0x000000291b1e7223 */ /* 0x000fe20000000000 */
[----:B------:R-:W-:Y:S01]  /*bb20*/  LOP3.LUT R41, R55, 0xffffe000, RZ, 0xc0, !PT ;  /* 0xffffe00037297812 */ /* 0x000fe200078ec0ff */
[----:B------:R-:W-:Y:S01]  /*bb30*/  FFMA R31, R27, R21, R2 ;  /* 0x000000151b1f7223 */ /* 0x000fe20000000002 */
[----:B------:R-:W-:Y:S01]  /*bb40*/  LOP3.LUT R21, R53, 0xffffe000, RZ, 0xc0, !PT ;  /* 0xffffe00035157812 */ /* 0x000fe200078ec0ff */
[C---:B------:R-:W-:Y:S01]  /*bb50*/  FMUL R0, R24.reuse, R8 ;  /* 0x0000000818007220 */ /* 0x040fe20000400000 */
[----:B------:R-:W-:Y:S01]  /*bb60*/  F2FP.TF32.F32.PACK_B R30, R30 ;  /* 0x0000001eff1e723e */ /* 0x000fe200024050ff */
[----:B------:R-:W-:Y:S01]  /*bb70*/  FMUL R2, R24, R9 ;  /* 0x0000000918027220 */ /* 0x000fe20000400000 */
[----:B------:R-:W-:Y:S01]  /*bb80*/  F2FP.TF32.F32.PACK_B R31, R31 ;  /* 0x0000001fff1f723e */ /* 0x000fe200024050ff */
[C---:B------:R-:W-:Y:S01]  /*bb90*/  FFMA R32, R27.reuse, R20, R0 ;  /* 0x000000141b207223 */ /* 0x040fe20000000000 */
[----:B------:R-:W-:Y:S01]  /*bba0*/  LOP3.LUT R20, R54, 0xffffe000, RZ, 0xc0, !PT ;  /* 0xffffe00036147812 */ /* 0x000fe200078ec0ff */
[----:B------:R-:W-:Y:S01]  /*bbb0*/  FFMA R33, R27, R21, R2 ;  /* 0x000000151b217223 */ /* 0x000fe20000000002 */
[----:B------:R-:W-:Y:S01]  /*bbc0*/  FMUL R5, R24, R12 ;  /* 0x0000000c18057220 */ /* 0x000fe20000400000 */
[----:B------:R2:W-:Y:S01]  /*bbd0*/  STS.128 [R68+0x2000], R28 ;  /* 0x0020001c44007388 */ /* 0x0005e20000000c00 */
[----:B------:R-:W-:Y:S01]  /*bbe0*/  LOP3.LUT R21, R49, 0xffffe000, RZ, 0xc0, !PT ;  /* 0xffffe00031157812 */ /* 0x000fe200078ec0ff */
[C---:B------:R-:W-:Y:S01]  /*bbf0*/  FFMA R34, R27.reuse, R20, R3 ;  /* 0x000000141b227223 */ /* 0x040fe20000000003 */
[----:B------:R-:W-:Y:S01]  /*bc00*/  LOP3.LUT R20, R50, 0xffffe000, RZ, 0xc0, !PT ;  /* 0xffffe00032147812 */ /* 0x000fe200078ec0ff */
[----:B------:R-:W-:Y:S01]  /*bc10*/  FFMA R35, R27, R41, R4 ;  /* 0x000000291b237223 */ /* 0x000fe20000000004 */
[----:B------:R-:W-:Y:S01]  /*bc20*/  LOP3.LUT R41, R51, 0xffffe000, RZ, 0xc0, !PT ;  /* 0xffffe00033297812 */ /* 0x000fe200078ec0ff */
        /* <DEDUP_REMOVED lines=8> */
[----:B------:R-:W-:Y:S01]  /*bcb0*/  F2FP.TF32.F32.PACK_B R35, R35 ;  /* 0x00000023ff23723e */ /* 0x000fe200024050ff */
[C---:B------:R-:W-:Y:S01]  /*bcc0*/  FFMA R38, R27.reuse, R20, R7 ;  /* 0x000000141b267223 */ /* 0x040fe20000000007 */
[----:B------:R-:W-:Y:S01]  /*bcd0*/  FFMA R39, R27, R41, R8 ;  /* 0x000000291b277223 */ /* 0x000fe20000000008 */
[----:B------:R-:W-:Y:S01]  /*bce0*/  LOP3.LUT R20, R44, 0xffffe000, RZ, 0xc0, !PT ;  /* 0xffffe0002c147812 */ /* 0x000fe200078ec0ff */
[C---:B------:R-:W-:Y:S01]  /*bcf0*/  FMUL R9, R24.reuse, R16 ;  /* 0x0000001018097220 */ /* 0x040fe20000400000 */
[----:B------:R4:W-:Y:S01]  /*bd00*/  STS.128 [R82+0x2010], R32 ;  /* 0x0020102052007388 */ /* 0x0009e20000000c00 */
[----:B------:R-:W-:Y:S01]  /*bd10*/  LOP3.LUT R21, R45, 0xffffe000, RZ, 0xc0, !PT ;  /* 0xffffe0002d157812 */ /* 0x000fe200078ec0ff */
[----:B------:R-:W-:Y:S01]  /*bd20*/  FMUL R10, R24, R17 ;  /* 0x00000011180a7220 */ /* 0x000fe20000400000 */
[----:B------:R-:W-:Y:S01]  /*bd30*/  LOP3.LUT R26, R46, 0xffffe000, RZ, 0xc0, !PT ;  /* 0xffffe0002e1a7812 */ /* 0x000fe200078ec0ff */
[C---:B------:R-:W-:Y:S01]  /*bd40*/  FMUL R11, R24.reuse, R18 ;  /* 0x00000012180b7220 */ /* 0x040fe20000400000 */
[----:B------:R-:W-:Y:S01]  /*bd50*/  LOP3.LUT R41, R47, 0xffffe000, RZ, 0xc0, !PT ;  /* 0xffffe0002f297812 */ /* 0x000fe200078ec0ff */
[----:B------:R-:W-:Y:S01]  /*bd60*/  FMUL R12, R24, R19 ;  /* 0x00000013180c7220 */ /* 0x000fe20000400000 */
[----:B------:R-:W-:Y:S01]  /*bd70*/  F2FP.TF32.F32.PACK_B R36, R36 ;  /* 0x00000024ff24723e */ /* 0x000fe200024050ff */
[----:B------:R-:W-:Y:S01]  /*bd80*/  @P6 VIADD R14, R40, 0x60 ;  /* 0x00000060280e6836 */ /* 0x000fe20000000000 */
[----:B------:R-:W-:Y:S02]  /*bd90*/  F2FP.TF32.F32.PACK_B R37, R37 ;  /* 0x00000025ff25723e */ /* 0x000fe400024050ff */
[----:B------:R-:W-:Y:S01]  /*bda0*/  F2FP.TF32.F32.PACK_B R38, R38 ;  /* 0x00000026ff26723e */ /* 0x000fe200024050ff */
[C---:B--2---:R-:W-:Y:S01]  /*bdb0*/  FFMA R28, R27.reuse, R20, R9 ;  /* 0x000000141b1c7223 */ /* 0x044fe20000000009 */
[----:B------:R-:W-:Y:S01]  /*bdc0*/  F2FP.TF32.F32.PACK_B R39, R39 ;  /* 0x00000027ff27723e */ /* 0x000fe200024050ff */
[C---:B------:R-:W-:Y:S01]  /*bdd0*/  FFMA R29, R27.reuse, R21, R10 ;  /* 0x000000151b1d7223 */ /* 0x040fe2000000000a */
[C---:B------:R-:W-:Y:S01]  /*bde0*/  FFMA R30, R27.reuse, R26, R11 ;  /* 0x0000001a1b1e7223 */ /* 0x040fe2000000000b */
[----:B------:R-:W-:Y:S01]  /*bdf0*/  FFMA R31, R27, R41, R12 ;  /* 0x000000291b1f7223 */ /* 0x000fe2000000000c */
[----:B------:R-:W-:Y:S01]  /*be00*/  F2FP.TF32.F32.PACK_B R28, R28 ;  /* 0x0000001cff1c723e */ /* 0x000fe200024050ff */
[----:B------:R4:W-:Y:S01]  /*be10*/  STS.128 [R81+0x2020], R36 ;  /* 0x0020202451007388 */ /* 0x0009e20000000c00 */
[----:B------:R-:W-:Y:S02]  /*be20*/  F2FP.TF32.F32.PACK_B R29, R29 ;  /* 0x0000001dff1d723e */ /* 0x000fe400024050ff */
[----:B------:R-:W-:Y:S02]  /*be30*/  F2FP.TF32.F32.PACK_B R30, R30 ;  /* 0x0000001eff1e723e */ /* 0x000fe400024050ff */
[----:B------:R-:W-:Y:S02]  /*be40*/  F2FP.TF32.F32.PACK_B R31, R31 ;  /* 0x0000001fff1f723e */ /* 0x000fe400024050ff */
[----:B------:R-:W-:Y:S02]  /*be50*/  LEA R40, R91, UR45, 0x3 ;  /* 0x0000002d5b287c11 */ /* 0x000fe4000f8e18ff */
[----:B------:R-:W-:Y:S01]  /*be60*/  @P6 SHF.L.U32 R3, R67, 0x1f, RZ ;  /* 0x0000001f43036819 */ /* 0x000fe200000006ff */
[----:B------:R4:W-:Y:S01]  /*be70*/  STS.128 [R88+0x2030], R28 ;  /* 0x0020301c58007388 */ /* 0x0009e20000000c00 */
[----:B-1----:R-:W-:Y:S01]  /*be80*/  @P6 PRMT R14, R93, 0x654, R14 ;  /* 0x000006545d0e6816 */ /* 0x002fe2000000000e */
[----:B------:R-:W-:Y:S01]  /*be90*/  @!PT LDS RZ, [RZ] ;  /* 0x00000000fffff984 */ /* 0x000fe20000000800 */
[----:B------:R-:W-:Y:S01]  /*bea0*/  @!PT LDS RZ, [RZ] ;  /* 0x00000000fffff984 */ /* 0x000fe20000000800 */
[----:B------:R-:W-:Y:S01]  /*beb0*/  @!PT LDS RZ, [RZ] ;  /* 0x00000000fffff984 */ /* 0x000fe20000000800 */
[----:B------:R-:W-:Y:S01]  /*bec0*/  @!PT LDS RZ, [RZ] ;  /* 0x00000000fffff984 */ /* 0x000fe20000000800 */
[----:B------:R1:W-:Y:S06]  /*bed0*/  MEMBAR.ALL.CTA ;  /* 0x0000000000007992 */ /* 0x0003ec0000008000 */
[----:B-1----:R-:W1:Y:S02]  /*bee0*/  FENCE.VIEW.ASYNC.S ;  /* 0x00000000000073c6 */ /* 0x002e640000000000 */
[----:B-1----:R-:W-:Y:S06]  /*bef0*/  BAR.SYNC.DEFER_BLOCKING 0x1, 0x80 ;  /* 0x0042000000007b1d */ /* 0x002fec0000010000 */
[----:B------:R-:W-:Y:S05]  /*bf00*/  @P0 BRA `(.L_x_100) ;  /* 0x00000000002c0947 */ /* 0x000fea0003800000 */
[----:B------:R-:W1:Y:S01]  /*bf10*/  LDCU.64 UR6, c[0x0][0x348] ;  /* 0x00006900ff0677ac */ /* 0x000e620008000a00 */
[----:B------:R-:W-:Y:S02]  /*bf20*/  R2UR UR10, R85 ;  /* 0x00000000550a72ca */ /* 0x000fe400000e0000 */
[----:B------:R-:W-:Y:S01]  /*bf30*/  R2UR UR11, R83 ;  /* 0x00000000530b72ca */ /* 0x000fe200000e0000 */
[----:B------:R-:W-:Y:S01]  /*bf40*/  UIADD3 UR9, UPT, UPT, UR41, 0x10, URZ ;  /* 0x0000001029097890 */ /* 0x000fe2000fffe0ff */
[----:B------:R-:W-:Y:S01]  /*bf50*/  R2UR UR12, R84 ;  /* 0x00000000540c72ca */ /* 0x000fe200000e0000 */
[----:B------:R-:W-:Y:S02]  /*bf60*/  UIADD3 UR8, UPT, UPT, UR45, 0x2200, URZ ;  /* 0x000022002d087890 */ /* 0x000fe4000fffe0ff */
[----:B-1----:R-:W-:Y:S04]  /*bf70*/  UIADD3 UR4, UP0, UPT, UR6, 0x680, URZ ;  /* 0x0000068006047890 */ /* 0x002fe8000ff1e0ff */
[----:B------:R-:W-:Y:S09]  /*bf80*/  UIADD3.X UR5, UPT, UPT, URZ, UR7, URZ, UP0, !UPT ;  /* 0x00000007ff057290 */ /* 0x000ff200087fe4ff */
[----:B------:R1:W-:Y:S01]  /*bf90*/  UTMASTG.4D.IM2COL [UR8], [UR4] ;  /* 0x00000008040073b5 */ /* 0x0003e20008058000 */
[----:B------:R0:W-:Y:S01]  /*bfa0*/  UTMACMDFLUSH ;  /* 0x00000000000079b7 */ /* 0x0001e20000000000 */
[----:B-1----:R-:W-:Y:S04]  /*bfb0*/  DEPBAR.LE SB0, 0x1 ;  /* 0x000080400000791a */ /* 0x002fe80000000000 */
.L_x_100:
[----:B------:R-:W-:Y:S05]  /*bfc0*/  BSYNC.RECONVERGENT B0 ;  /* 0x0000000000007941 */ /* 0x000fea0003800200 */
.L_x_99:
[----:B------:R-:W-:Y:S01]  /*bfd0*/  BAR.SYNC.DEFER_BLOCKING 0x1, 0x80 ;  /* 0x0042000000007b1d */ /* 0x000fe20000010000 */
[----:B------:R-:W-:Y:S04]  /*bfe0*/  UIADD3 UR4, UPT, UPT, UR48, 0x1, URZ ;  /* 0x0000000130047890 */ /* 0x000fe8000fffe0ff */
[----:B------:R-:W-:Y:S04]  /*bff0*/  UISETP.NE.AND UP0, UPT, UR4, 0x4, UPT ;  /* 0x000000040400788c */ /* 0x000fe8000bf05270 */
[----:B------:R-:W-:Y:S01]  /*c000*/  USEL UR40, UR4, URZ, UP0 ;  /* 0x000000ff04287287 */ /* 0x000fe20008000000 */
[----:B------:R1:W-:Y:S01]  /*c010*/  @P6 SYNCS.ARRIVE.TRANS64.RED.A1T0 RZ, [R14+URZ], RZ ;  /* 0x000000ff0eff69a7 */ /* 0x0003e200081004ff */
[----:B------:R-:W-:Y:S01]  /*c020*/  BSSY B1, `(.L_x_101) ;  /* 0x0000017000017945 */ /* 0x000fe20003800000 */
[----:B------:R-:W2:Y:S02]  /*c030*/  @P6 SYNCS.PHASECHK.TRANS64.TRYWAIT P0, [R40+URZ+0x40], R3 ;  /* 0x00004003280065a7 */ /* 0x000ea400080011ff */
[----:B--2---:R-:W-:Y:S01]  /*c040*/  @P6 SEL R90, RZ, 0x1, !P0 ;  /* 0x00000001ff5a6807 */ /* 0x004fe20004000000 */
[----:B-1----:R-:W-:Y:S06]  /*c050*/  @!P6 BRA `(.L_x_102) ;  /* 0x00000000004ce947 */ /* 0x002fec0003800000 */
        /* <DEDUP_REMOVED lines=9> */
[----:B------:R-:W-:Y:S04]  /*c0f0*/  SHF.L.U32 R5, R67, 0x1f, RZ ;  /* 0x0000001f43057819 */ /* 0x000fe800000006ff */
[----:B------:R-:W1:Y:S02]  /*c100*/  SYNCS.PHASECHK.TRANS64.TRYWAIT P0, [R40+URZ+0x40], R5 ;  /* 0x00004005280075a7 */ /* 0x000e6400080011ff */
[----:B-1----:R-:W-:Y:S05]  /*c110*/  @!P0 BRA `(.L_x_105) ;  /* 0x0000001c00948947 */ /* 0x002fea0003800000 */
.L_x_104:
[----:B------:R-:W-:Y:S05]  /*c120*/  BSYNC B0 ;  /* 0x0000000000007941 */ /* 0x000fea0003800000 */
.L_x_103:
[----:B------:R-:W-:Y:S02]  /*c130*/  ISETP.NE.AND P0, PT, R92, RZ, PT ;  /* 0x000000ff5c00720c */ /* 0x000fe40003f05270 */
[----:B------:R-:W-:Y:S11]  /*c140*/  IADD3 R91, PT, PT, R91, 0x1, RZ ;  /* 0x000000015b5b7810 */ /* 0x000ff60007ffe0ff */
[----:B------:R2:W1:Y:S04]  /*c150*/  @P0 LDS.128 R56, [R4] ;  /* 0x0000000004380984 */ /* 0x0004680000000c00 */
[----:B------:R2:W1:Y:S04]  /*c160*/  @P0 LDS.128 R52, [R3+0x10] ;  /* 0x0000100003340984 */ /* 0x0004680000000c00 */
[----:B------:R2:W1:Y:S04]  /*c170*/  @P0 LDS.128 R48, [R2+0x20] ;  /* 0x0000200002300984 */ /* 0x0004680000000c00 */
[----:B------:R2:W1:Y:S02]  /*c180*/  @P0 LDS.128 R44, [R0+0x30] ;  /* 0x00003000002c0984 */ /* 0x0004640000000c00 */
.L_x_102:
[----:B------:R-:W-:Y:S05]  /*c190*/  BSYNC B1 ;  /* 0x0000000000017941 */ /* 0x000fea0003800000 */
.L_x_101:
[----:B--2---:R-:W-:Y:S05]  /*c1a0*/  VIADD R3, R25, 0x20 ;  /* 0x0000002019037836 */ /* 0x004fea0000000000 */
        /* <DEDUP_REMOVED lines=9> */
[----:B------:R-:W2:Y:S01]  /*c240*/  LDCU.64 UR6, c[0x4][0x78] ;  /* 0x01000f00ff0677ac */ /* 0x000ea20008000a00 */
[----:B------:R-:W3:Y:S01]  /*c250*/  LDC.64 R2, c[0x4][R3] ;  /* 0x0100000003027b82 */ /* 0x000ee20000000a00 */
[----:B------:R-:W5:Y:S01]  /*c260*/  LDCU.64 UR4, c[0x4][0x10] ;  /* 0x01000200ff0477ac */ /* 0x000f620008000a00 */
[----:B-1----:R-:W-:Y:S01]  /*c270*/  MOV R5, UR9 ;  /* 0x0000000900057c02 */ /* 0x002fe20008000f00 */
[----:B------:R-:W-:Y:S01]  /*c280*/  IMAD.U32 R4, RZ, RZ, UR8 ;  /* 0x00000008ff047e24 */ /* 0x000fe2000f8e00ff */
[----:B--2---:R-:W-:Y:S01]  /*c290*/  MOV R7, UR7 ;  /* 0x0000000700077c02 */ /* 0x004fe20008000f00 */
[----:B------:R-:W-:Y:S01]  /*c2a0*/  IMAD.U32 R6, RZ, RZ, UR6 ;  /* 0x00000006ff067e24 */ /* 0x000fe2000f8e00ff */
[----:B-----5:R-:W-:Y:S01]  /*c2b0*/  MOV R11, UR5 ;  /* 0x00000005000b7c02 */ /* 0x020fe20008000f00 */
[----:B------:R-:W-:Y:S02]  /*c2c0*/  IMAD.U32 R10, RZ, RZ, UR4 ;  /* 0x00000004ff0a7e24 */ /* 0x000fe4000f8e00ff */
[----:B------:R-:W-:Y:S07]  /*c2d0*/  LEPC R20, `(.L_x_106) ;  /* 0x000000001014794e */ /* 0x000fee0000000000 */
[----:B---34-:R-:W-:Y:S05]  /*c2e0*/  CALL.ABS.NOINC R2 ;  /* 0x0000000002007343 */ /* 0x018fea0003c00000 */
.L_x_106:
[----:B-1----:R-:W-:Y:S01]  /*c2f0*/  LOP3.LUT R20, R56, 0xffffe000, RZ, 0xc0, !PT ;  /* 0xffffe00038147812 */ /* 0x002fe200078ec0ff */
[----:B------:R-:W-:Y:S05]  /*c300*/  WARPSYNC.ALL ;  /* 0x0000000000007948 */ /* 0x000fea0003800000 */
[----:B------:R-:W-:Y:S01]  /*c310*/  R2UR UR4, R25 ;  /* 0x00000000190472ca */ /* 0x000fe200000e0000 */
[----:B------:R-:W-:Y:S01]  /*c320*/  BSSY.RECONVERGENT B0, `(.L_x_107) ;  /* 0x0000060000007945 */ /* 0x000fe20003800200 */
[----:B------:R-:W-:Y:S02]  /*c330*/  LOP3.LUT R21, R57, 0xffffe000, RZ, 0xc0, !PT ;  /* 0xffffe00039157812 */ /* 0x000fe400078ec0ff */
[----:B------:R-:W-:Y:S02]  /*c340*/  LOP3.LUT R41, R58, 0xffffe000, RZ, 0xc0, !PT ;  /* 0xffffe0003a297812 */ /* 0x000fe400078ec0ff */
[----:B------:R-:W-:Y:S02]  /*c350*/  LOP3.LUT R26, R54, 0xffffe000, RZ, 0xc0, !PT ;  /* 0xffffe000361a7812 */ /* 0x000fe400078ec0ff */
[----:B------:R-:W-:Y:S02]  /*c360*/  LOP3.LUT R40, R50, 0xffffe000, RZ, 0xc0, !PT ;  /* 0xffffe00032287812 */ /* 0x000fe400078ec0ff */
[----:B------:R-:W-:Y:S02]  /*c370*/  ISETP.NE.AND P6, PT, R87, RZ, PT ;  /* 0x000000ff5700720c */ /* 0x000fe40003fc5270 */
[----:B------:R-:W-:Y:S01]  /*c380*/  ISETP.NE.AND P0, PT, R70, RZ, PT ;  /* 0x000000ff4600720c */ /* 0x000fe20003f05270 */
[----:B------:R-:W1:Y:S02]  /*c390*/  LDTM.x16 R4, tmem[UR4+0x20] ;  /* 0x00002004000479ee */ /* 0x000e640008240000 */
[C---:B-1----:R-:W-:Y:S01]  /*c3a0*/  FMUL R0, R24.reuse, R4 ;  /* 0x0000000418007220 */ /* 0x042fe20000400000 */
[C---:B------:R-:W-:Y:S01]  /*c3b0*/  FMUL R2, R24.reuse, R5 ;  /* 0x0000000518027220 */ /* 0x040fe20000400000 */
[C---:B------:R-:W-:Y:S01]  /*c3c0*/  FMUL R3, R24.reuse, R10 ;  /* 0x0000000a18037220 */ /* 0x040fe20000400000 */
[----:B------:R-:W-:Y:S01]  /*c3d0*/  FMUL R4, R24, R11 ;  /* 0x0000000b18047220 */ /* 0x000fe20000400000 */
[C---:B----4-:R-:W-:Y:S01]  /*c3e0*/  FFMA R28, R27.reuse, R20, R0 ;  /* 0x000000141b1c7223 */ /* 0x050fe20000000000 */
        /* <DEDUP_REMOVED lines=15> */
[----:B------:R-:W-:Y:S01]  /*c4e0*/  FFMA R32, R27, R20, R0 ;  /* 0x000000141b207223 */ /* 0x000fe20000000000 */
[----:B------:R-:W-:Y:S01]  /*c4f0*/  LOP3.LUT R20, R55, 0xffffe000, RZ, 0xc0, !PT ;  /* 0xffffe00037147812 */ /* 0x000fe200078ec0ff */
[C---:B------:R-:W-:Y:S01]  /*c500*/  FFMA R33, R27.reuse, R41, R2 ;  /* 0x000000291b217223 */ /* 0x040fe20000000002 */
[C---:B------:R-:W-:Y:S01]  /*c510*/  FFMA R34, R27.reuse, R26, R3 ;  /* 0x0000001a1b227223 */ /* 0x040fe20000000003 */
[----:B------:R1:W-:Y:S01]  /*c520*/  STS.128 [R68+0x4000], R28 ;  /* 0x0040001c44007388 */ /* 0x0003e20000000c00 */
        /* <DEDUP_REMOVED lines=16> */
[----:B------:R2:W-:Y:S01]  /*c630*/  STS.128 [R82+0x4010], R32 ;  /* 0x0040102052007388 */ /* 0x0005e20000000c00 */
        /* <DEDUP_REMOVED lines=8> */
[----:B------:R-:W-:Y:S01]  /*c6c0*/  IMAD.U32 R3, RZ, RZ, UR40 ;  /* 0x00000028ff037e24 */ /* 0x000fe2000f8e00ff */
[----:B------:R-:W-:Y:S02]  /*c6d0*/  F2FP.TF32.F32.PACK_B R37, R37 ;  /* 0x00000025ff25723e */ /* 0x000fe400024050ff */
[----:B------:R-:W-:Y:S02]  /*c6e0*/  F2FP.TF32.F32.PACK_B R38, R38 ;  /* 0x00000026ff26723e */ /* 0x000fe400024050ff */
[----:B------:R-:W-:Y:S01]  /*c6f0*/  F2FP.TF32.F32.PACK_B R39, R39 ;  /* 0x00000027ff27723e */ /* 0x000fe200024050ff */
[C---:B-1----:R-:W-:Y:S01]  /*c700*/  FFMA R28, R27.reuse, R20, R9 ;  /* 0x000000141b1c7223 */ /* 0x042fe20000000009 */
[C---:B------:R-:W-:Y:S01]  /*c710*/  FFMA R29, R27.reuse, R21, R10 ;  /* 0x000000151b1d7223 */ /* 0x040fe2000000000a */
[C---:B------:R-:W-:Y:S01]  /*c720*/  FFMA R30, R27.reuse, R26, R11 ;  /* 0x0000001a1b1e7223 */ /* 0x040fe2000000000b */
[----:B------:R-:W-:Y:S01]  /*c730*/  FFMA R31, R27, R41, R12 ;  /* 0x000000291b1f7223 */ /* 0x000fe2000000000c */
[----:B------:R2:W-:Y:S01]  /*c740*/  STS.128 [R81+0x4020], R36 ;  /* 0x0040202451007388 */ /* 0x0005e20000000c00 */
[----:B------:R-:W-:Y:S02]  /*c750*/  F2FP.TF32.F32.PACK_B R28, R28 ;  /* 0x0000001cff1c723e */ /* 0x000fe400024050ff */
[----:B------:R-:W-:Y:S02]  /*c760*/  F2FP.TF32.F32.PACK_B R29, R29 ;  /* 0x0000001dff1d723e */ /* 0x000fe400024050ff */
[----:B------:R-:W-:Y:S02]  /*c770*/  F2FP.TF32.F32.PACK_B R30, R30 ;  /* 0x0000001eff1e723e */ /* 0x000fe400024050ff */
[----:B------:R-:W-:Y:S02]  /*c780*/  F2FP.TF32.F32.PACK_B R31, R31 ;  /* 0x0000001fff1f723e */ /* 0x000fe400024050ff */
[----:B------:R-:W-:Y:S02]  /*c790*/  @P6 LEA R3, R3, UR45, 0x3 ;  /* 0x0000002d03036c11 */ /* 0x000fe4000f8e18ff */
[----:B------:R-:W-:Y:S01]  /*c7a0*/  @P6 SHF.L.U32 R16, R67, 0x1f, RZ ;  /* 0x0000001f43106819 */ /* 0x000fe200000006ff */
[----:B------:R2:W-:Y:S02]  /*c7b0*/  STS.128 [R88+0x4030], R28 ;  /* 0x0040301c58007388 */ /* 0x0005e40000000c00 */
[----:B------:R-:W-:Y:S01]  /*c7c0*/  @P6 VIADD R14, R3, 0x60 ;  /* 0x00000060030e6836 */ /* 0x000fe20000000000 */
[----:B------:R-:W-:Y:S04]  /*c7d0*/  LEA R3, R91, UR45, 0x3 ;  /* 0x0000002d5b037c11 */ /* 0x000fe8000f8e18ff */
[----:B------:R-:W-:Y:S01]  /*c7e0*/  @P6 PRMT R14, R93, 0x654, R14 ;  /* 0x000006545d0e6816 */ /* 0x000fe2000000000e */
        /* <DEDUP_REMOVED lines=19> */
.L_x_108:
[----:B------:R-:W-:Y:S05]  /*c920*/  BSYNC.RECONVERGENT B0 ;  /* 0x0000000000007941 */ /* 0x000fea0003800200 */
.L_x_107:
[----:B------:R-:W-:Y:S01]  /*c930*/  BAR.SYNC.DEFER_BLOCKING 0x1, 0x80 ;  /* 0x0042000000007b1d */ /* 0x000fe20000010000 */
[----:B------:R-:W-:Y:S04]  /*c940*/  UIADD3 UR4, UPT, UPT, UR40, 0x1, URZ ;  /* 0x0000000128047890 */ /* 0x000fe8000fffe0ff */
[----:B------:R-:W-:Y:S04]  /*c950*/  UISETP.NE.AND UP0, UPT, UR4, 0x4, UPT ;  /* 0x000000040400788c */ /* 0x000fe8000bf05270 */
[----:B------:R-:W-:Y:S01]  /*c960*/  USEL UR48, UR4, URZ, UP0 ;  /* 0x000000ff04307287 */ /* 0x000fe20008000000 */
[----:B------:R1:W-:Y:S01]  /*c970*/  @P6 SYNCS.ARRIVE.TRANS64.RED.A1T0 RZ, [R14+URZ], RZ ;  /* 0x000000ff0eff69a7 */ /* 0x0003e200081004ff */
[----:B------:R-:W-:Y:S01]  /*c980*/  BSSY B1, `(.L_x_109) ;  /* 0x0000017000017945 */ /* 0x000fe20003800000 */
[----:B------:R-:W4:Y:S02]  /*c990*/  @P6 SYNCS.PHASECHK.TRANS64.TRYWAIT P0, [R3+URZ+0x40], R16 ;  /* 0x00004010030065a7 */ /* 0x000f2400080011ff */
[----:B----4-:R-:W-:Y:S01]  /*c9a0*/  @P6 SEL R90, RZ, 0x1, !P0 ;  /* 0x00000001ff5a6807 */ /* 0x010fe20004000000 */
        /* <DEDUP_REMOVED lines=13> */
.L_x_112:
[----:B------:R-:W-:Y:S05]  /*ca80*/  BSYNC B0 ;  /* 0x0000000000007941 */ /* 0x000fea0003800000 */
.L_x_111:
[----:B------:R-:W-:Y:S11]  /*ca90*/  ISETP.NE.AND P0, PT, R92, RZ, PT ;  /* 0x000000ff5c00720c */ /* 0x000ff60003f05270 */
[----:B------:R-:W-:Y:S02]  /*caa0*/  @!UPT UIADD3 URZ, UPT, UPT, URZ, URZ, URZ ;  /* 0x000000fffffff290 */ /* 0x000fe4000fffe0ff */
[----:B------:R4:W1:Y:S04]  /*cab0*/  @P0 LDS.128 R56, [R4] ;  /* 0x0000000004380984 */ /* 0x0008680000000c00 */
[----:B------:R4:W1:Y:S04]  /*cac0*/  @P0 LDS.128 R52, [R2+0x10] ;  /* 0x0000100002340984 */ /* 0x0008680000000c00 */
[----:B------:R4:W1:Y:S04]  /*cad0*/  @P0 LDS.128 R48, [R0+0x20] ;  /* 0x0000200000300984 */ /* 0x0008680000000c00 */
[----:B------:R4:W1:Y:S02]  /*cae0*/  @P0 LDS.128 R44, [R91+0x30] ;  /* 0x000030005b2c0984 */ /* 0x0008640000000c00 */
.L_x_110:
[----:B------:R-:W-:Y:S05]  /*caf0*/  BSYNC B1 ;  /* 0x0000000000017941 */ /* 0x000fea0003800000 */
.L_x_109:
        /* <DEDUP_REMOVED lines=11> */
[----:B----4-:R-:W4:Y:S01]  /*cbb0*/  LDC.64 R2, c[0x4][R3] ;  /* 0x0100000003027b82 */ /* 0x010f220000000a00 */
[----:B------:R-:W2:Y:S01]  /*cbc0*/  LDCU.64 UR4, c[0x4][0x10] ;  /* 0x01000200ff0477ac */ /* 0x000ea20008000a00 */
[----:B-1----:R-:W-:Y:S01]  /*cbd0*/  MOV R5, UR9 ;  /* 0x0000000900057c02 */ /* 0x002fe20008000f00 */
[----:B------:R-:W-:Y:S01]  /*cbe0*/  IMAD.U32 R4, RZ, RZ, UR8 ;  /* 0x00000008ff047e24 */ /* 0x000fe2000f8e00ff */
[----:B-----5:R-:W-:Y:S01]  /*cbf0*/  MOV R7, UR7 ;  /* 0x0000000700077c02 */ /* 0x020fe20008000f00 */
[----:B------:R-:W-:Y:S01]  /*cc00*/  IMAD.U32 R6, RZ, RZ, UR6 ;  /* 0x00000006ff067e24 */ /* 0x000fe2000f8e00ff */
[----:B--2---:R-:W-:Y:S01]  /*cc10*/  MOV R11, UR5 ;  /* 0x00000005000b7c02 */ /* 0x004fe20008000f00 */
[----:B------:R-:W-:Y:S02]  /*cc20*/  IMAD.U32 R10, RZ, RZ, UR4 ;  /* 0x00000004ff0a7e24 */ /* 0x000fe4000f8e00ff */
[----:B------:R-:W-:Y:S07]  /*cc30*/  LEPC R20, `(.L_x_114) ;  /* 0x000000001014794e */ /* 0x000fee0000000000 */
[----:B---34-:R-:W-:Y:S05]  /*cc40*/  CALL.ABS.NOINC R2 ;  /* 0x0000000002007343 */ /* 0x018fea0003c00000 */
.L_x_114:
[----:B------:R-:W-:Y:S01]  /*cc50*/  ISETP.NE.AND P0, PT, R70, RZ, PT ;  /* 0x000000ff4600720c */ /* 0x000fe20003f05270 */
[----:B------:R-:W-:Y:S05]  /*cc60*/  WARPSYNC.ALL ;  /* 0x0000000000007948 */ /* 0x000fea0003800000 */
[----:B------:R-:W-:Y:S01]  /*cc70*/  R2UR UR4, R25 ;  /* 0x00000000190472ca */ /* 0x000fe200000e0000 */
[----:B------:R-:W1:Y:S01]  /*cc80*/  S2UR UR5, SR_CgaCtaId ;  /* 0x00000000000579c3 */ /* 0x000e620000008800 */
[----:B----4-:R-:W-:Y:S01]  /*cc90*/  LOP3.LUT R0, R56, 0xffffe000, RZ, 0xc0, !PT ;  /* 0xffffe00038007812 */ /* 0x010fe200078ec0ff */
[----:B------:R-:W-:Y:S01]  /*cca0*/  BSSY.RECONVERGENT B0, `(.L_x_115) ;  /* 0x000005d000007945 */ /* 0x000fe20003800200 */
[----:B------:R-:W-:Y:S02]  /*ccb0*/  LOP3.LUT R2, R57, 0xffffe000, RZ, 0xc0, !PT ;  /* 0xffffe00039027812 */ /* 0x000fe400078ec0ff */
[----:B------:R-:W-:Y:S02]  /*ccc0*/  LOP3.LUT R3, R58, 0xffffe000, RZ, 0xc0, !PT ;  /* 0xffffe0003a037812 */ /* 0x000fe400078ec0ff */
[----:B------:R-:W-:Y:S02]  /*ccd0*/  LOP3.LUT R20, R59, 0xffffe000, RZ, 0xc0, !PT ;  /* 0xffffe0003b147812 */ /* 0x000fe400078ec0ff */
[----:B------:R-:W-:Y:S02]  /*cce0*/  LOP3.LUT R21, R52, 0xffffe000, RZ, 0xc0, !PT ;  /* 0xffffe00034157812 */ /* 0x000fe400078ec0ff */
[----:B------:R-:W-:Y:S01]  /*ccf0*/  LOP3.LUT R26, R53, 0xffffe000, RZ, 0xc0, !PT ;  /* 0xffffe000351a7812 */ /* 0x000fe200078ec0ff */
[----:B------:R-:W4:Y:S01]  /*cd00*/  LDTM.x16 R4, tmem[UR4+0x30] ;  /* 0x00003004000479ee */ /* 0x000f220008240000 */
[----:B------:R-:W-:Y:S01]  /*cd10*/  R2UR UR4, R89 ;  /* 0x00000000590472ca */ /* 0x000fe200000e0000 */
[----:B------:R-:W-:Y:S01]  /*cd20*/  NOP ;  /* 0x0000000000007918 */ /* 0x000fe20000000000 */
[----:B--2---:R-:W-:Y:S02]  /*cd30*/  LOP3.LUT R29, R54, 0xffffe000, RZ, 0xc0, !PT ;  /* 0xffffe000361d7812 */ /* 0x004fe400078ec0ff */
[----:B------:R-:W-:Y:S02]  /*cd40*/  LOP3.LUT R28, R55, 0xffffe000, RZ, 0xc0, !PT ;  /* 0xffffe000371c7812 */ /* 0x000fe400078ec0ff */
[----:B------:R-:W-:Y:S02]  /*cd50*/  LOP3.LUT R31, R48, 0xffffe000, RZ, 0xc0, !PT ;  /* 0xffffe000301f7812 */ /* 0x000fe400078ec0ff */
[----:B------:R-:W-:Y:S02]  /*cd60*/  LOP3.LUT R30, R49, 0xffffe000, RZ, 0xc0, !PT ;  /* 0xffffe000311e7812 */ /* 0x000fe400078ec0ff */
[----:B------:R-:W-:Y:S02]  /*cd70*/  LOP3.LUT R33, R50, 0xffffe000, RZ, 0xc0, !PT ;  /* 0xffffe00032217812 */ /* 0x000fe400078ec0ff */
[----:B------:R-:W-:Y:S01]  /*cd80*/  LOP3.LUT R32, R51, 0xffffe000, RZ, 0xc0, !PT ;  /* 0xffffe00033207812 */ /* 0x000fe200078ec0ff */
[----:B------:R-:W-:Y:S01]  /*cd90*/  UIADD3 UR4, UPT, UPT, UR4, 0xb0, URZ ;  /* 0x000000b004047890 */ /* 0x000fe2000fffe0ff */
[----:B------:R-:W-:Y:S02]  /*cda0*/  LOP3.LUT R35, R44, 0xffffe000, RZ, 0xc0, !PT ;  /* 0xffffe0002c237812 */ /* 0x000fe400078ec0ff */
[----:B------:R-:W-:Y:S02]  /*cdb0*/  LOP3.LUT R34, R45, 0xffffe000, RZ, 0xc0, !PT ;  /* 0xffffe0002d227812 */ /* 0x000fe400078ec0ff */
[----:B------:R-:W-:Y:S02]  /*cdc0*/  LOP3.LUT R37, R46, 0xffffe000, RZ, 0xc0, !PT ;  /* 0xffffe0002e257812 */ /* 0x000fe400078ec0ff */
[----:B------:R-:W-:Y:S01]  /*cdd0*/  LOP3.LUT R36, R47, 0xffffe000, RZ, 0xc0, !PT ;  /* 0xffffe0002f247812 */ /* 0x000fe200078ec0ff */
[C---:B----4-:R-:W-:Y:S01]  /*cde0*/  FMUL R4, R24.reuse, R4 ;  /* 0x0000000418047220 */ /* 0x050fe20000400000 */
[C---:B------:R-:W-:Y:S01]  /*cdf0*/  FMUL R5, R24.reuse, R5 ;  /* 0x0000000518057220 */ /* 0x040fe20000400000 */
[C---:B------:R-:W-:Y:S01]  /*ce00*/  FMUL R6, R24.reuse, R6 ;  /* 0x0000000618067220 */ /* 0x040fe20000400000 */
[C---:B------:R-:W-:Y:S01]  /*ce10*/  FMUL R7, R24.reuse, R7 ;  /* 0x0000000718077220 */ /* 0x040fe20000400000 */
[C---:B------:R-:W-:Y:S01]  /*ce20*/  FFMA R4, R27.reuse, R0, R4 ;  /* 0x000000001b047223 */ /* 0x040fe20000000004 */
[C---:B------:R-:W-:Y:S01]  /*ce30*/  FFMA R5, R27.reuse, R2, R5 ;  /* 0x000000021b057223 */ /* 0x040fe20000000005 */
[C---:B------:R-:W-:Y:S01]  /*ce40*/  FFMA R6, R27.reuse, R3, R6 ;  /* 0x000000031b067223 */ /* 0x040fe20000000006 */
[C---:B------:R-:W-:Y:S01]  /*ce50*/  FFMA R7, R27.reuse, R20, R7 ;  /* 0x000000141b077223 */ /* 0x040fe20000000007 */
[----:B-1----:R-:W-:Y:S01]  /*ce60*/  UPRMT UR4, UR5, 0x654, UR4 ;  /* 0x0000065405047896 */ /* 0x002fe20008000004 */
[C---:B------:R-:W-:Y:S01]  /*ce70*/  FMUL R8, R24.reuse, R8 ;  /* 0x0000000818087220 */ /* 0x040fe20000400000 */
[C---:B------:R-:W-:Y:S01]  /*ce80*/  FMUL R9, R24.reuse, R9 ;  /* 0x0000000918097220 */ /* 0x040fe20000400000 */
[C---:B------:R-:W-:Y:S01]  /*ce90*/  FMUL R10, R24.reuse, R10 ;  /* 0x0000000a180a7220 */ /* 0x040fe20000400000 */
[C---:B------:R-:W-:Y:S01]  /*cea0*/  FMUL R11, R24.reuse, R11 ;  /* 0x0000000b180b7220 */ /* 0x040fe20000400000 */
[----:B------:R-:W-:Y:S01]  /*ceb0*/  F2FP.TF32.F32.PACK_B R4, R4 ;  /* 0x00000004ff04723e */ /* 0x000fe200024050ff */
[C---:B------:R-:W-:Y:S01]  /*cec0*/  FFMA R8, R27.reuse, R21, R8 ;  /* 0x000000151b087223 */ /* 0x040fe20000000008 */
[----:B------:R-:W-:Y:S01]  /*ced0*/  F2FP.TF32.F32.PACK_B R5, R5 ;  /* 0x00000005ff05723e */ /* 0x000fe200024050ff */
[C---:B------:R-:W-:Y:S01]  /*cee0*/  FFMA R9, R27.reuse, R26, R9 ;  /* 0x0000001a1b097223 */ /* 0x040fe20000000009 */
[----:B------:R-:W-:Y:S01]  /*cef0*/  F2FP.TF32.F32.PACK_B R6, R6 ;  /* 0x00000006ff06723e */ /* 0x000fe200024050ff */
[C---:B------:R-:W-:Y:S01]  /*cf00*/  FFMA R10, R27.reuse, R29, R10 ;  /* 0x0000001d1b0a7223 */ /* 0x040fe2000000000a */
[----:B------:R-:W-:Y:S01]  /*cf10*/  F2FP.TF32.F32.PACK_B R7, R7 ;  /* 0x00000007ff07723e */ /* 0x000fe200024050ff */
[C---:B------:R-:W-:Y:S01]  /*cf20*/  FFMA R11, R27.reuse, R28, R11 ;  /* 0x0000001c1b0b7223 */ /* 0x040fe2000000000b */
[C---:B------:R-:W-:Y:S01]  /*cf30*/  FMUL R12, R24.reuse, R12 ;  /* 0x0000000c180c7220 */ /* 0x040fe20000400000 */
[----:B------:R-:W-:Y:S01]  /*cf40*/  SYNCS.ARRIVE.TRANS64.RED.A1T0 RZ, [UR4], RZ ;  /* 0x000000ffffff79a7 */ /* 0x000fe20008100404 */
[----:B------:R-:W-:Y:S01]  /*cf50*/  F2FP.TF32.F32.PACK_B R8, R8 ;  /* 0x00000008ff08723e */ /* 0x000fe200024050ff */
[----:B------:R1:W-:Y:S01]  /*cf60*/  STS.128 [R68+0x6000], R4 ;  /* 0x0060000444007388 */ /* 0x0003e20000000c00 */
        /* <DEDUP_REMOVED lines=9> */
[C---:B------:R-:W-:Y:S01]  /*d000*/  FFMA R15, R27.reuse, R32, R15 ;  /* 0x000000201b0f7223 */ /* 0x040fe2000000000f */
[C---:B------:R-:W-:Y:S01]  /*d010*/  FMUL R16, R24.reuse, R16 ;  /* 0x0000001018107220 */ /* 0x040fe20000400000 */
[----:B------:R-:W-:Y:S01]  /*d020*/  F2FP.TF32.F32.PACK_B R12, R12 ;  /* 0x0000000cff0c723e */ /* 0x000fe200024050ff */
[----:B------:R1:W-:Y:S01]  /*d030*/  STS.128 [R82+0x6010], R8 ;  /* 0x0060100852007388 */ /* 0x0003e20000000c00 */
[C---:B------:R-:W-:Y:S01]  /*d040*/  FMUL R17, R24.reuse, R17 ;  /* 0x0000001118117220 */ /* 0x040fe20000400000 */
        /* <DEDUP_REMOVED lines=9> */
[----:B------:R-:W-:Y:S02]  /*d0e0*/  F2FP.TF32.F32.PACK_B R16, R16 ;  /* 0x00000010ff10723e */ /* 0x000fe400024050ff */
[----:B------:R1:W-:Y:S01]  /*d0f0*/  STS.128 [R81+0x6020], R12 ;  /* 0x0060200c51007388 */ /* 0x0003e20000000c00 */
[----:B------:R-:W-:Y:S02]  /*d100*/  F2FP.TF32.F32.PACK_B R17, R17 ;  /* 0x00000011ff11723e */ /* 0x000fe400024050ff */
        /* <DEDUP_REMOVED lines=15> */
[----:B------:R-:W-:Y:S01]  /*d200*/  R2UR UR12, R84 ;  /* 0x00000000540c72ca */ /* 0x000fe200000e0000 */
[----:B------:R-:W-:Y:S02]  /*d210*/  UIADD3 UR8, UPT, UPT, UR45, 0x6200, URZ ;  /* 0x000062002d087890 */ /* 0x000fe4000fffe0ff */
[----:B--2---:R-:W-:Y:S04]  /*d220*/  UIADD3 UR4, UP0, UPT, UR6, 0x680, URZ ;  /* 0x0000068006047890 */ /* 0x004fe8000ff1e0ff */
[----:B------:R-:W-:Y:S09]  /*d230*/  UIADD3.X UR5, UPT, UPT, URZ, UR7, URZ, UP0, !UPT ;  /* 0x00000007ff057290 */ /* 0x000ff200087fe4ff */
[----:B------:R2:W-:Y:S01]  /*d240*/  UTMASTG.4D.IM2COL [UR8], [UR4] ;  /* 0x00000008040073b5 */ /* 0x0005e20008058000 */
[----:B------:R0:W-:Y:S01]  /*d250*/  UTMACMDFLUSH ;  /* 0x00000000000079b7 */ /* 0x0001e20000000000 */
[----:B--2---:R-:W-:Y:S04]  /*d260*/  DEPBAR.LE SB0, 0x1 ;  /* 0x000080400000791a */ /* 0x004fe80000000000 */
.L_x_116:
[----:B------:R-:W-:Y:S05]  /*d270*/  BSYNC.RECONVERGENT B0 ;  /* 0x0000000000007941 */ /* 0x000fea0003800200 */
.L_x_115:
[----:B------:R-:W-:Y:S01]  /*d280*/  BAR.SYNC.DEFER_BLOCKING 0x1, 0x80 ;  /* 0x0042000000007b1d */ /* 0x000fe20000010000 */
[----:B------:R-:W-:Y:S01]  /*d290*/  UISETP.NE.AND UP0, UPT, UR51, -0x4, UPT ;  /* 0xfffffffc3300788c */ /* 0x000fe2000bf05270 */
[----:B------:R-:W-:Y:S08]  /*d2a0*/  IADD3 R0, PT, PT, R22, 0x1, RZ ;  /* 0x0000000116007810 */ /* 0x000ff00007ffe0ff */
[----:B------:R-:W-:Y:S05]  /*d2b0*/  BRA.U !UP0, `(.L_x_117) ;  /* 0x0000000108247547 */ /* 0x000fea000b800000 */
[----:B------:R-:W-:Y:S01]  /*d2c0*/  ISETP.NE.AND P0, PT, R87, RZ, PT ;  /* 0x000000ff5700720c */ /* 0x000fe20003f05270 */
[----:B------:R-:W-:Y:S01]  /*d2d0*/  IMAD.U32 R2, RZ, RZ, UR48 ;  /* 0x00000030ff027e24 */ /* 0x000fe2000f8e00ff */
[----:B------:R-:W-:Y:S04]  /*d2e0*/  UIADD3 UR4, UPT, UPT, UR48, 0x1, URZ ;  /* 0x0000000130047890 */ /* 0x000fe8000fffe0ff */
[----:B------:R-:W-:Y:S04]  /*d2f0*/  UISETP.NE.AND UP0, UPT, UR4, 0x4, UPT ;  /* 0x000000040400788c */ /* 0x000fe8000bf05270 */
[----:B------:R-:W-:Y:S03]  /*d300*/  USEL UR48, UR4, URZ, UP0 ;  /* 0x000000ff04307287 */ /* 0x000fe60008000000 */
[----:B------:R-:W-:Y:S05]  /*d310*/  @P0 LEA R2, R2, UR45, 0x3 ;  /* 0x0000002d02020c11 */ /* 0x000fea000f8e18ff */
[----:B------:R-:W-:Y:S05]  /*d320*/  @P0 VIADD R2, R2, 0x60 ;  /* 0x0000006002020836 */ /* 0x000fea0000000000 */
[----:B------:R-:W-:Y:S04]  /*d330*/  @P0 PRMT R2, R93, 0x654, R2 ;  /* 0x000006545d020816 */ /* 0x000fe80000000002 */
[----:B------:R2:W-:Y:S03]  /*d340*/  @P0 SYNCS.ARRIVE.TRANS64.RED.A1T0 RZ, [R2+URZ], RZ ;  /* 0x000000ff02ff09a7 */ /* 0x0005e600081004ff */
.L_x_117:
[----:B------:R-:W-:Y:S01]  /*d350*/  R2UR UR5, R63 ;  /* 0x000000003f0572ca */ /* 0x000fe200000e0000 */
[----:B------:R-:W-:Y:S01]  /*d360*/  UISETP.NE.AND UP0, UPT, UR61, URZ, UPT ;  /* 0x000000ff3d00728c */ /* 0x000fe2000bf05270 */
[----:B------:R-:W-:Y:S01]  /*d370*/  R2UR UR4, R64 ;  /* 0x00000000400472ca */ /* 0x000fe200000e0000 */
[----:B------:R-:W-:Y:S01]  /*d380*/  UIADD3 UR51, UPT, UPT, UR51, 0x4, URZ ;  /* 0x0000000433337890 */ /* 0x000fe2000fffe0ff */
[C---:B------:R-:W-:Y:S01]  /*d390*/  ISETP.NE.AND P0, PT, R0.reuse, 0x2, PT ;  /* 0x000000020000780c */ /* 0x040fe20003f05270 */
[----:B------:R-:W-:Y:S01]  /*d3a0*/  UMOV UR50, UR62 ;  /* 0x0000003e00327c82 */ /* 0x000fe20008000000 */
[----:B------:R-:W-:Y:S02]  /*d3b0*/  LOP3.LUT R65, R65, 0x1, RZ, 0x3c, !PT ;  /* 0x0000000141417812 */ /* 0x000fe400078e3cff */
[----:B------:R-:W-:Y:S02]  /*d3c0*/  SEL R3, RZ, 0x1, P0 ;  /* 0x00000001ff037807 */ /* 0x000fe40000000000 */
[----:B------:R-:W-:Y:S02]  /*d3d0*/  SEL R22, R0, RZ, P0 ;  /* 0x000000ff00167207 */ /* 0x000fe40000000000 */
[----:B------:R-:W-:Y:S01]  /*d3e0*/  LOP3.LUT R66, R66, R3, RZ, 0x3c, !PT ;  /* 0x0000000342427212 */ /* 0x000fe200078e3cff */
[----:B------:R-:W-:Y:S02]  /*d3f0*/  UIADD3 UR21, UPT, UPT, UR36, UR5, URZ ;  /* 0x0000000524157290 */ /* 0x000fe4000fffe0ff */
[----:B------:R-:W-:Y:S01]  /*d400*/  UIADD3 UR49, UPT, UPT, UR37, UR4, URZ ;  /* 0x0000000425317290 */ /* 0x000fe2000fffe0ff */
[----:B------:R-:W-:Y:S11]  /*d410*/  BRA.U UP0, `(.L_x_118) ;  /* 0xffffffc900807547 */ /* 0x000ff6000b83ffff */
[----:B------:R-:W-:-:S09]  /*d420*/  UISETP.NE.AND UP0, UPT, UR63, URZ, UPT ;  /* 0x000000ff3f00728c */ /* 0x000fd2000bf05270 */
[----:B------:R-:W-:Y:S05]  /*d430*/  BRA.U !UP0, `(.L_x_119) ;  /* 0x0000000108487547 */ /* 0x000fea000b800000 */
[----:B------:R-:W4:Y:S02]  /*d440*/  LDCU.64 UR4, c[0x0][0x890] ;  /* 0x00011200ff0477ac */ /* 0x000f240008000a00 */
[----:B----4-:R-:W-:-:S04]  /*d450*/  UISETP.NE.U32.AND UP0, UPT, UR4, URZ, UPT ;  /* 0x000000ff0400728c */ /* 0x010fc8000bf05070 */
[----:B------:R-:W-:-:S09]  /*d460*/  UISETP.NE.AND.EX UP0, UPT, UR5, URZ, UPT, UP0 ;  /* 0x000000ff0500728c */ /* 0x000fd2000bf05300 */
[----:B------:R-:W-:Y:S05]  /*d470*/  BRA.U UP0, `(.L_x_120) ;  /* 0x00000001000c7547 */ /* 0x000fea000b800000 */
[----:B------:R-:W-:-:S13]  /*d480*/  FSETP.NEU.AND P0, PT, R27, RZ, PT ;  /* 0x000000ff1b00720b */ /* 0x000fda0003f0d000 */
[----:B------:R-:W-:Y:S05]  /*d490*/  @!P0 EXIT ;  /* 0x000000000000894d */ /* 0x000fea0003800000 */
[----:B------:R-:W-:Y:S05]  /*d4a0*/  BRA `(.L_x_119) ;  /* 0x00000000002c7947 */ /* 0x000fea0003800000 */
.L_x_120:
[----:B------:R-:W-:Y:S01]  /*d4b0*/  ISETP.NE.AND P0, PT, R86, RZ, PT ;  /* 0x000000ff5600720c */ /* 0x000fe20003f05270 */
[----:B------:R-:W-:-:S12]  /*d4c0*/  BSSY.RECONVERGENT B0, `(.L_x_119) ;  /* 0x0000009000007945 */ /* 0x000fd80003800200 */
[----:B------:R-:W-:Y:S05]  /*d4d0*/  @P0 BRA `(.L_x_121) ;  /* 0x0000000000140947 */ /* 0x000fea0003800000 */
[----:B------:R-:W4:Y:S02]  /*d4e0*/  LDCU.64 UR4, c[0x0][0x888] ;  /* 0x00011100ff0477ac */ /* 0x000f240008000a00 */
[----:B----4-:R-:W-:-:S04]  /*d4f0*/  ISETP.NE.U32.AND P0, PT, RZ, UR4, PT ;  /* 0x00000004ff007c0c */ /* 0x010fc8000bf05070 */
[----:B------:R-:W-:-:S13]  /*d500*/  ISETP.NE.AND.EX P0, PT, RZ, UR5, PT, P0 ;  /* 0x00000005ff007c0c */ /* 0x000fda000bf05300 */
[----:B------:R-:W-:Y:S05]  /*d510*/  @!P0 EXIT ;  /* 0x000000000000894d */ /* 0x000fea0003800000 */
[----:B------:R-:W-:Y:S05]  /*d520*/  BRA `(.L_x_122) ;  /* 0x0000000000087947 */ /* 0x000fea0003800000 */
.L_x_121:
[----:B------:R-:W-:-:S13]  /*d530*/  FSETP.NEU.AND P0, PT, R27, RZ, PT ;  /* 0x000000ff1b00720b */ /* 0x000fda0003f0d000 */
[----:B------:R-:W-:Y:S05]  /*d540*/  @!P0 EXIT ;  /* 0x000000000000894d */ /* 0x000fea0003800000 */
.L_x_122:
[----:B------:R-:W-:Y:S05]  /*d550*/  BSYNC.RECONVERGENT B0 ;  /* 0x0000000000007941 */ /* 0x000fea0003800200 */
.L_x_119:
[----:B------:R-:W4:Y:S01]  /*d560*/  S2UR UR5, SR_CgaCtaId ;  /* 0x00000000000579c3 */ /* 0x000f220000008800 */
[----:B------:R-:W-:Y:S01]  /*d570*/  ULEA UR4, UR48, UR45, 0x3 ;  /* 0x0000002d30047291 */ /* 0x000fe2000f8e18ff */
[----:B------:R-:W-:-:S04]  /*d580*/  DEPBAR.LE SB0, 0x0 ;  /* 0x000080000000791a */ /* 0x000fc80000000000 */
[----:B------:R-:W-:-:S04]  /*d590*/  UIADD3 UR4, UPT, UPT, UR4, 0x60, URZ ;  /* 0x0000006004047890 */ /* 0x000fc8000fffe0ff */
[----:B----4-:R-:W-:-:S09]  /*d5a0*/  UPRMT UR4, UR5, 0x654, UR4 ;  /* 0x0000065405047896 */ /* 0x010fd20008000004 */
[----:B------:R-:W-:Y:S01]  /*d5b0*/  SYNCS.ARRIVE.TRANS64.RED.A1T0 RZ, [UR4], RZ ;  /* 0x000000ffffff79a7 */ /* 0x000fe20008100404 */
[----:B------:R-:W-:Y:S05]  /*d5c0*/  EXIT ;  /* 0x000000000000794d */ /* 0x000fea0003800000 */
.L_x_19:
[----:B------:R-:W-:Y:S11]  /*d5d0*/  R2UR UR4, R0 ;  /* 0x00000000000472ca */ /* 0x000ff600000e0000 */
[----:B------:R-:W-:Y:S02]  /*d5e0*/  @!UPT UIADD3 URZ, UPT, UPT, URZ, URZ, URZ ;  /* 0x000000fffffff290 */ /* 0x000fe4000fffe0ff */
[----:B------:R-:W-:Y:S07]  /*d5f0*/  MOV R2, UR4 ;  /* 0x0000000400027c02 */ /* 0x000fee0008000f00 */
.L_x_123:
[----:B-1----:R1:W2:Y:S02]  /*d600*/  SYNCS.PHASECHK.TRANS64.TRYWAIT P0, [R2+URZ+0x20], R71 ;  /* 0x00002047020075a7 */ /* 0x0022a400080011ff */
[----:B--2---:R-:W-:Y:S05]  /*d610*/  @!P0 NANOSLEEP.SYNCS 0x989680 ;  /* 0x009896800000895d */ /* 0x004fea0003900000 */
[----:B------:R-:W2:Y:S02]  /*d620*/  @!P0 SYNCS.PHASECHK.TRANS64 P0, [R2+URZ+0x20], R71 ;  /* 0x00002047020085a7 */ /* 0x000ea400080010ff */
[----:B--2---:R-:W-:Y:S05]  /*d630*/  @!P0 BRA `(.L_x_123) ;  /* 0xfffffffc00f08947 */ /* 0x004fea000383ffff */
[----:B------:R-:W-:Y:S05]  /*d640*/  BRA `(.L_x_18) ;  /* 0xffffff5000d87947 */ /* 0x000fea000383ffff */
.L_x_25:
[----:B------:R-:W-:Y:S11]  /*d650*/  R2UR UR4, R0 ;  /* 0x00000000000472ca */ /* 0x000ff600000e0000 */
[----:B------:R-:W-:Y:S02]  /*d660*/  @!UPT UIADD3 URZ, UPT, UPT, URZ, URZ, URZ ;  /* 0x000000fffffff290 */ /* 0x000fe4000fffe0ff */
[----:B------:R-:W-:Y:S07]  /*d670*/  MOV R4, UR4 ;  /* 0x0000000400047c02 */ /* 0x000fee0008000f00 */
.L_x_124:
[----:B-1----:R1:W2:Y:S02]  /*d680*/  SYNCS.PHASECHK.TRANS64.TRYWAIT P0, [R4+URZ+0x20], R61 ;  /* 0x0000203d040075a7 */ /* 0x0022a400080011ff */
[----:B--2---:R-:W-:Y:S05]  /*d690*/  @!P0 NANOSLEEP.SYNCS 0x989680 ;  /* 0x009896800000895d */ /* 0x004fea0003900000 */
[----:B------:R-:W2:Y:S02]  /*d6a0*/  @!P0 SYNCS.PHASECHK.TRANS64 P0, [R4+URZ+0x20], R61 ;  /* 0x0000203d040085a7 */ /* 0x000ea400080010ff */
[----:B--2---:R-:W-:Y:S05]  /*d6b0*/  @!P0 BRA `(.L_x_124) ;  /* 0xfffffffc00f08947 */ /* 0x004fea000383ffff */
[----:B------:R-:W-:Y:S05]  /*d6c0*/  BRA `(.L_x_24) ;  /* 0xffffff7c00707947 */ /* 0x000fea000383ffff */
.L_x_29:
[----:B-1----:R1:W3:Y:S02]  /*d6d0*/  SYNCS.PHASECHK.TRANS64.TRYWAIT P0, [R5+URZ+0x90], R2 ;  /* 0x00009002050075a7 */ /* 0x0022e400080011ff */
[----:B---3--:R-:W-:Y:S05]  /*d6e0*/  @!P0 NANOSLEEP.SYNCS 0x989680 ;  /* 0x009896800000895d */ /* 0x008fea0003900000 */
[----:B------:R-:W3:Y:S02]  /*d6f0*/  @!P0 SYNCS.PHASECHK.TRANS64 P0, [R5+URZ+0x90], R2 ;  /* 0x00009002050085a7 */ /* 0x000ee400080010ff */
[----:B---3--:R-:W-:Y:S05]  /*d700*/  @!P0 BRA `(.L_x_29) ;  /* 0xfffffffc00f08947 */ /* 0x008fea000383ffff */
[----:B------:R-:W-:Y:S05]  /*d710*/  BRA `(.L_x_125) ;  /* 0xffffff9400047947 */ /* 0x000fea000383ffff */
.L_x_33:
[----:B-1----:R1:W3:Y:S02]  /*d720*/  SYNCS.PHASECHK.TRANS64.TRYWAIT P0, [R3+URZ], R2 ;  /* 0x00000002030075a7 */ /* 0x0022e400080011ff */
[----:B---3--:R-:W-:Y:S05]  /*d730*/  @!P0 NANOSLEEP.SYNCS 0x989680 ;  /* 0x009896800000895d */ /* 0x008fea0003900000 */
[----:B------:R-:W3:Y:S02]  /*d740*/  @!P0 SYNCS.PHASECHK.TRANS64 P0, [R3+URZ], R2 ;  /* 0x00000002030085a7 */ /* 0x000ee400080010ff */
[----:B---3--:R-:W-:Y:S05]  /*d750*/  @!P0 BRA `(.L_x_33) ;  /* 0xfffffffc00f08947 */ /* 0x008fea000383ffff */
[----:B------:R-:W-:Y:S05]  /*d760*/  BRA `(.L_x_126) ;  /* 0xffffff9800f87947 */ /* 0x000fea000383ffff */
.L_x_34:
[----:B-1----:R1:W3:Y:S02]  /*d770*/  SYNCS.PHASECHK.TRANS64.TRYWAIT P0, [R4+URZ], R7 ;  /* 0x00000007040075a7 */ /* 0x0022e400080011ff */
[----:B---3--:R-:W-:Y:S05]  /*d780*/  @!P0 NANOSLEEP.SYNCS 0x989680 ;  /* 0x009896800000895d */ /* 0x008fea0003900000 */
[----:B------:R-:W3:Y:S02]  /*d790*/  @!P0 SYNCS.PHASECHK.TRANS64 P0, [R4+URZ], R7 ;  /* 0x00000007040085a7 */ /* 0x000ee400080010ff */
[----:B---3--:R-:W-:Y:S05]  /*d7a0*/  @!P0 BRA `(.L_x_34) ;  /* 0xfffffffc00f08947 */ /* 0x008fea000383ffff */
[----:B------:R-:W-:Y:S05]  /*d7b0*/  BRA `(.L_x_127) ;  /* 0xffffff9c00087947 */ /* 0x000fea000383ffff */
.L_x_35:
[----:B-1----:R1:W3:Y:S02]  /*d7c0*/  SYNCS.PHASECHK.TRANS64.TRYWAIT P0, [R2+URZ], R3 ;  /* 0x00000003020075a7 */ /* 0x0022e400080011ff */
[----:B---3--:R-:W-:Y:S05]  /*d7d0*/  @!P0 NANOSLEEP.SYNCS 0x989680 ;  /* 0x009896800000895d */ /* 0x008fea0003900000 */
[----:B------:R-:W3:Y:S02]  /*d7e0*/  @!P0 SYNCS.PHASECHK.TRANS64 P0, [R2+URZ], R3 ;  /* 0x00000003020085a7 */ /* 0x000ee400080010ff */
[----:B---3--:R-:W-:Y:S05]  /*d7f0*/  @!P0 BRA `(.L_x_35) ;  /* 0xfffffffc00f08947 */ /* 0x008fea000383ffff */
[----:B------:R-:W-:Y:S05]  /*d800*/  BRA `(.L_x_128) ;  /* 0xffffff9c00107947 */ /* 0x000fea000383ffff */
.L_x_38:
[----:B------:R-:W-:-:S07]  /*d810*/  MOV R4, UR4 ;  /* 0x0000000400047c02 */ /* 0x000fce0008000f00 */
.L_x_129:
[----:B--2---:R2:W3:Y:S02]  /*d820*/  SYNCS.PHASECHK.TRANS64.TRYWAIT P1, [R4+URZ+0x98], R7 ;  /* 0x00009807040075a7 */ /* 0x0044e400080211ff */
[----:B---3--:R-:W-:Y:S05]  /*d830*/  @!P1 NANOSLEEP.SYNCS 0x989680 ;  /* 0x009896800000995d */ /* 0x008fea0003900000 */
[----:B------:R-:W3:Y:S02]  /*d840*/  @!P1 SYNCS.PHASECHK.TRANS64 P1, [R4+URZ+0x98], R7 ;  /* 0x00009807040095a7 */ /* 0x000ee400080210ff */
[----:B---3--:R-:W-:Y:S05]  /*d850*/  @!P1 BRA `(.L_x_129) ;  /* 0xfffffffc00f09947 */ /* 0x008fea000383ffff */
[----:B------:R-:W-:Y:S05]  /*d860*/  BRA `(.L_x_130) ;  /* 0xffffff9c00647947 */ /* 0x000fea000383ffff */
.L_x_39:
[----:B--2---:R-:W-:-:S07]  /*d870*/  MOV R4, UR4 ;  /* 0x0000000400047c02 */ /* 0x004fce0008000f00 */
.L_x_131:
[----:B--2---:R2:W3:Y:S02]  /*d880*/  SYNCS.PHASECHK.TRANS64.TRYWAIT P1, [R4+URZ+0x90], R5 ;  /* 0x00009005040075a7 */ /* 0x0044e400080211ff */
[----:B---3--:R-:W-:Y:S05]  /*d890*/  @!P1 NANOSLEEP.SYNCS 0x989680 ;  /* 0x009896800000995d */ /* 0x008fea0003900000 */
[----:B------:R-:W3:Y:S02]  /*d8a0*/  @!P1 SYNCS.PHASECHK.TRANS64 P1, [R4+URZ+0x90], R5 ;  /* 0x00009005040095a7 */ /* 0x000ee400080210ff */
[----:B---3--:R-:W-:Y:S05]  /*d8b0*/  @!P1 BRA `(.L_x_131) ;  /* 0xfffffffc00f09947 */ /* 0x008fea000383ffff */
[----:B------:R-:W-:Y:S05]  /*d8c0*/  BRA `(.L_x_132) ;  /* 0xffffff9c006c7947 */ /* 0x000fea000383ffff */
.L_x_47:
[----:B------:R-:W-:-:S07]  /*d8d0*/  MOV R0, UR23 ;  /* 0x0000001700007c02 */ /* 0x000fce0008000f00 */
.L_x_133:
[----:B--2---:R2:W3:Y:S02]  /*d8e0*/  SYNCS.PHASECHK.TRANS64.TRYWAIT P0, [R0+URZ+0x90], R5 ;  /* 0x00009005000075a7 */ /* 0x0044e400080011ff */
[----:B---3--:R-:W-:Y:S05]  /*d8f0*/  @!P0 NANOSLEEP.SYNCS 0x989680 ;  /* 0x009896800000895d */ /* 0x008fea0003900000 */
[----:B------:R-:W3:Y:S02]  /*d900*/  @!P0 SYNCS.PHASECHK.TRANS64 P0, [R0+URZ+0x90], R5 ;  /* 0x00009005000085a7 */ /* 0x000ee400080010ff */
[----:B---3--:R-:W-:Y:S05]  /*d910*/  @!P0 BRA `(.L_x_133) ;  /* 0xfffffffc00f08947 */ /* 0x008fea000383ffff */
[----:B------:R-:W-:Y:S05]  /*d920*/  BRA `(.L_x_134) ;  /* 0xffffffa400147947 */ /* 0x000fea000383ffff */
.L_x_48:
[----:B------:R-:W-:-:S07]  /*d930*/  MOV R5, UR27 ;  /* 0x0000001b00057c02 */ /* 0x000fce0008000f00 */
.L_x_135:
[----:B--2---:R2:W3:Y:S02]  /*d940*/  SYNCS.PHASECHK.TRANS64.TRYWAIT P0, [R5+URZ+0xb0], R0 ;  /* 0x0000b000050075a7 */ /* 0x0044e400080011ff */
[----:B---3--:R-:W-:Y:S05]  /*d950*/  @!P0 NANOSLEEP.SYNCS 0x989680 ;  /* 0x009896800000895d */ /* 0x008fea0003900000 */
[----:B------:R-:W3:Y:S02]  /*d960*/  @!P0 SYNCS.PHASECHK.TRANS64 P0, [R5+URZ+0xb0], R0 ;  /* 0x0000b000050085a7 */ /* 0x000ee400080010ff */
[----:B---3--:R-:W-:Y:S05]  /*d970*/  @!P0 BRA `(.L_x_135) ;  /* 0xfffffffc00f08947 */ /* 0x008fea000383ffff */
[----:B------:R-:W-:Y:S05]  /*d980*/  BRA `(.L_x_136) ;  /* 0xffffffa400307947 */ /* 0x000fea000383ffff */
.L_x_51:
[----:B--2---:R-:W-:Y:S07]  /*d990*/  MOV R0, UR21 ;  /* 0x0000001500007c02 */ /* 0x004fee0008000f00 */
.L_x_137:
[----:B--2---:R2:W3:Y:S02]  /*d9a0*/  SYNCS.PHASECHK.TRANS64.TRYWAIT P0, [R0+URZ], R5 ;  /* 0x00000005000075a7 */ /* 0x0044e400080011ff */
[----:B---3--:R-:W-:Y:S05]  /*d9b0*/  @!P0 NANOSLEEP.SYNCS 0x989680 ;  /* 0x009896800000895d */ /* 0x008fea0003900000 */
[----:B------:R-:W3:Y:S02]  /*d9c0*/  @!P0 SYNCS.PHASECHK.TRANS64 P0, [R0+URZ], R5 ;  /* 0x00000005000085a7 */ /* 0x000ee400080010ff */
[----:B---3--:R-:W-:Y:S05]  /*d9d0*/  @!P0 BRA `(.L_x_137) ;  /* 0xfffffffc00f08947 */ /* 0x008fea000383ffff */
[----:B------:R-:W-:Y:S05]  /*d9e0*/  BRA `(.L_x_50) ;  /* 0xffffffa400547947 */ /* 0x000fea000383ffff */
.L_x_54:
[----:B------:R-:W-:-:S07]  /*d9f0*/  MOV R0, UR4 ;  /* 0x0000000400007c02 */ /* 0x000fce0008000f00 */
.L_x_138:
[----:B--2---:R2:W4:Y:S02]  /*da00*/  SYNCS.PHASECHK.TRANS64.TRYWAIT P0, [R0+URZ], R3 ;  /* 0x00000003000075a7 */ /* 0x00452400080011ff */
[----:B----4-:R-:W-:Y:S05]  /*da10*/  @!P0 NANOSLEEP.SYNCS 0x989680 ;  /* 0x009896800000895d */ /* 0x010fea0003900000 */
[----:B------:R-:W4:Y:S02]  /*da20*/  @!P0 SYNCS.PHASECHK.TRANS64 P0, [R0+URZ], R3 ;  /* 0x00000003000085a7 */ /* 0x000f2400080010ff */
[----:B----4-:R-:W-:Y:S05]  /*da30*/  @!P0 BRA `(.L_x_138) ;  /* 0xfffffffc00f08947 */ /* 0x010fea000383ffff */
[----:B------:R-:W-:Y:S05]  /*da40*/  BRA `(.L_x_139) ;  /* 0xffffffa800ac7947 */ /* 0x000fea000383ffff */
.L_x_55:
[----:B------:R-:W-:-:S07]  /*da50*/  MOV R0, UR4 ;  /* 0x0000000400007c02 */ /* 0x000fce0008000f00 */
.L_x_140:
[----:B--2---:R2:W3:Y:S02]  /*da60*/  SYNCS.PHASECHK.TRANS64.TRYWAIT P0, [R0+URZ], R3 ;  /* 0x00000003000075a7 */ /* 0x0044e400080011ff */
[----:B---3--:R-:W-:Y:S05]  /*da70*/  @!P0 NANOSLEEP.SYNCS 0x989680 ;  /* 0x009896800000895d */ /* 0x008fea0003900000 */
[----:B------:R-:W3:Y:S02]  /*da80*/  @!P0 SYNCS.PHASECHK.TRANS64 P0, [R0+URZ], R3 ;  /* 0x00000003000085a7 */ /* 0x000ee400080010ff */
[----:B---3--:R-:W-:Y:S05]  /*da90*/  @!P0 BRA `(.L_x_140) ;  /* 0xfffffffc00f08947 */ /* 0x008fea000383ffff */
[----:B------:R-:W-:Y:S05]  /*daa0*/  BRA `(.L_x_141) ;  /* 0xffffffa800b87947 */ /* 0x000fea000383ffff */
.L_x_60:
[----:B------:R-:W-:Y:S07]  /*dab0*/  MOV R2, UR31 ;  /* 0x0000001f00027c02 */ /* 0x000fee0008000f00 */
.L_x_142:
[----:B-1----:R1:W2:Y:S02]  /*dac0*/  SYNCS.PHASECHK.TRANS64.TRYWAIT P0, [R2+URZ+0x90], R3 ;  /* 0x00009003020075a7 */ /* 0x0022a400080011ff */
[----:B--2---:R-:W-:Y:S05]  /*dad0*/  @!P0 NANOSLEEP.SYNCS 0x989680 ;  /* 0x009896800000895d */ /* 0x004fea0003900000 */
[----:B------:R-:W2:Y:S02]  /*dae0*/  @!P0 SYNCS.PHASECHK.TRANS64 P0, [R2+URZ+0x90], R3 ;  /* 0x00009003020085a7 */ /* 0x000ea400080010ff */
[----:B--2---:R-:W-:Y:S05]  /*daf0*/  @!P0 BRA `(.L_x_142) ;  /* 0xfffffffc00f08947 */ /* 0x004fea000383ffff */
[----:B------:R-:W-:Y:S05]  /*db00*/  BRA `(.L_x_143) ;  /* 0xffffffb0000c7947 */ /* 0x000fea000383ffff */
.L_x_63:
[----:B------:R-:W-:Y:S07]  /*db10*/  MOV R2, UR31 ;  /* 0x0000001f00027c02 */ /* 0x000fee0008000f00 */
.L_x_144:
[----:B-1----:R1:W2:Y:S02]  /*db20*/  SYNCS.PHASECHK.TRANS64.TRYWAIT P2, [R2+URZ+0x88], R3 ;  /* 0x00008803020075a7 */ /* 0x0022a400080411ff */
[----:B--2---:R-:W-:Y:S05]  /*db30*/  @!P2 NANOSLEEP.SYNCS 0x989680 ;  /* 0x009896800000a95d */ /* 0x004fea0003900000 */
[----:B------:R-:W2:Y:S02]  /*db40*/  @!P2 SYNCS.PHASECHK.TRANS64 P2, [R2+URZ+0x88], R3 ;  /* 0x000088030200a5a7 */ /* 0x000ea400080410ff */
[----:B--2---:R-:W-:Y:S05]  /*db50*/  @!P2 BRA `(.L_x_144) ;  /* 0xfffffffc00f0a947 */ /* 0x004fea000383ffff */
[----:B------:R-:W-:Y:S05]  /*db60*/  BRA `(.L_x_62) ;  /* 0xffffffb400707947 */ /* 0x000fea000383ffff */
.L_x_66:
[----:B-1----:R-:W-:Y:S07]  /*db70*/  MOV R3, UR31 ;  /* 0x0000001f00037c02 */ /* 0x002fee0008000f00 */
.L_x_145:
[----:B-1----:R1:W2:Y:S02]  /*db80*/  SYNCS.PHASECHK.TRANS64.TRYWAIT P1, [R3+URZ+0x60], R8 ;  /* 0x00006008030075a7 */ /* 0x0022a400080211ff */
[----:B--2---:R-:W-:Y:S05]  /*db90*/  @!P1 NANOSLEEP.SYNCS 0x989680 ;  /* 0x009896800000995d */ /* 0x004fea0003900000 */
[----:B------:R-:W2:Y:S02]  /*dba0*/  @!P1 SYNCS.PHASECHK.TRANS64 P1, [R3+URZ+0x60], R8 ;  /* 0x00006008030095a7 */ /* 0x000ea400080210ff */
[----:B--2---:R-:W-:Y:S05]  /*dbb0*/  @!P1 BRA `(.L_x_145) ;  /* 0xfffffffc00f09947 */ /* 0x004fea000383ffff */
[----:B------:R-:W-:Y:S05]  /*dbc0*/  BRA `(.L_x_146) ;  /* 0xffffffb800007947 */ /* 0x000fea000383ffff */
.L_x_67:
[----:B------:R-:W-:Y:S07]  /*dbd0*/  MOV R3, UR31 ;  /* 0x0000001f00037c02 */ /* 0x000fee0008000f00 */
.L_x_147:
[----:B-1----:R1:W2:Y:S02]  /*dbe0*/  SYNCS.PHASECHK.TRANS64.TRYWAIT P1, [R3+URZ+0x68], R8 ;  /* 0x00006808030075a7 */ /* 0x0022a400080211ff */
[----:B--2---:R-:W-:Y:S05]  /*dbf0*/  @!P1 NANOSLEEP.SYNCS 0x989680 ;  /* 0x009896800000995d */ /* 0x004fea0003900000 */
[----:B------:R-:W2:Y:S02]  /*dc00*/  @!P1 SYNCS.PHASECHK.TRANS64 P1, [R3+URZ+0x68], R8 ;  /* 0x00006808030095a7 */ /* 0x000ea400080210ff */
[----:B--2---:R-:W-:Y:S05]  /*dc10*/  @!P1 BRA `(.L_x_147) ;  /* 0xfffffffc00f09947 */ /* 0x004fea000383ffff */
[----:B------:R-:W-:Y:S05]  /*dc20*/  BRA `(.L_x_148) ;  /* 0xffffffb800387947 */ /* 0x000fea000383ffff */
.L_x_68:
[----:B------:R-:W-:Y:S07]  /*dc30*/  MOV R3, UR31 ;  /* 0x0000001f00037c02 */ /* 0x000fee0008000f00 */
.L_x_149:
[----:B-1----:R1:W2:Y:S02]  /*dc40*/  SYNCS.PHASECHK.TRANS64.TRYWAIT P1, [R3+URZ+0x70], R8 ;  /* 0x00007008030075a7 */ /* 0x0022a400080211ff */
[----:B--2---:R-:W-:Y:S05]  /*dc50*/  @!P1 NANOSLEEP.SYNCS 0x989680 ;  /* 0x009896800000995d */ /* 0x004fea0003900000 */
[----:B------:R-:W2:Y:S02]  /*dc60*/  @!P1 SYNCS.PHASECHK.TRANS64 P1, [R3+URZ+0x70], R8 ;  /* 0x00007008030095a7 */ /* 0x000ea400080210ff */
[----:B--2---:R-:W-:Y:S05]  /*dc70*/  @!P1 BRA `(.L_x_149) ;  /* 0xfffffffc00f09947 */ /* 0x004fea000383ffff */
[----:B------:R-:W-:Y:S05]  /*dc80*/  BRA `(.L_x_150) ;  /* 0xffffffb800807947 */ /* 0x000fea000383ffff */
.L_x_69:
[----:B------:R-:W-:Y:S07]  /*dc90*/  MOV R3, UR31 ;  /* 0x0000001f00037c02 */ /* 0x000fee0008000f00 */
.L_x_151:
[----:B-1----:R1:W2:Y:S02]  /*dca0*/  SYNCS.PHASECHK.TRANS64.TRYWAIT P0, [R3+URZ+0x78], R8 ;  /* 0x00007808030075a7 */ /* 0x0022a400080011ff */
[----:B--2---:R-:W-:Y:S05]  /*dcb0*/  @!P0 NANOSLEEP.SYNCS 0x989680 ;  /* 0x009896800000895d */ /* 0x004fea0003900000 */
[----:B------:R-:W2:Y:S02]  /*dcc0*/  @!P0 SYNCS.PHASECHK.TRANS64 P0, [R3+URZ+0x78], R8 ;  /* 0x00007808030085a7 */ /* 0x000ea400080010ff */
[----:B--2---:R-:W-:Y:S05]  /*dcd0*/  @!P0 BRA `(.L_x_151) ;  /* 0xfffffffc00f08947 */ /* 0x004fea000383ffff */
[----:B------:R-:W-:Y:S05]  /*dce0*/  BRA `(.L_x_152) ;  /* 0xffffffb800d07947 */ /* 0x000fea000383ffff */
.L_x_71:
[----:B-1----:R-:W-:-:S07]  /*dcf0*/  MOV R0, UR31 ;  /* 0x0000001f00007c02 */ /* 0x002fce0008000f00 */
.L_x_153:
[----:B-1----:R1:W2:Y:S02]  /*dd00*/  SYNCS.PHASECHK.TRANS64.TRYWAIT P0, [R0+URZ+0x60], R3 ;  /* 0x00006003000075a7 */ /* 0x0022a400080011ff */
[----:B--2---:R-:W-:Y:S05]  /*dd10*/  @!P0 NANOSLEEP.SYNCS 0x989680 ;  /* 0x009896800000895d */ /* 0x004fea0003900000 */
[----:B------:R-:W2:Y:S02]  /*dd20*/  @!P0 SYNCS.PHASECHK.TRANS64 P0, [R0+URZ+0x60], R3 ;  /* 0x00006003000085a7 */ /* 0x000ea400080010ff */
[----:B--2---:R-:W-:Y:S05]  /*dd30*/  @!P0 BRA `(.L_x_153) ;  /* 0xfffffffc00f08947 */ /* 0x004fea000383ffff */
[----:B------:R-:W-:Y:S05]  /*dd40*/  BRA `(.L_x_154) ;  /* 0xffffffbc00347947 */ /* 0x000fea000383ffff */
.L_x_72:
[----:B-1----:R-:W-:-:S07]  /*dd50*/  MOV R0, UR31 ;  /* 0x0000001f00007c02 */ /* 0x002fce0008000f00 */
.L_x_155:
[----:B-1----:R1:W2:Y:S02]  /*dd60*/  SYNCS.PHASECHK.TRANS64.TRYWAIT P0, [R0+URZ+0x68], R3 ;  /* 0x00006803000075a7 */ /* 0x0022a400080011ff */
[----:B--2---:R-:W-:Y:S05]  /*dd70*/  @!P0 NANOSLEEP.SYNCS 0x989680 ;  /* 0x009896800000895d */ /* 0x004fea0003900000 */
[----:B------:R-:W2:Y:S02]  /*dd80*/  @!P0 SYNCS.PHASECHK.TRANS64 P0, [R0+URZ+0x68], R3 ;  /* 0x00006803000085a7 */ /* 0x000ea400080010ff */
[----:B--2---:R-:W-:Y:S05]  /*dd90*/  @!P0 BRA `(.L_x_155) ;  /* 0xfffffffc00f08947 */ /* 0x004fea000383ffff */
[----:B------:R-:W-:Y:S05]  /*dda0*/  BRA `(.L_x_156) ;  /* 0xffffffbc00247947 */ /* 0x000fea000383ffff */
.L_x_73:
[----:B-1----:R-:W-:-:S07]  /*ddb0*/  MOV R0, UR31 ;  /* 0x0000001f00007c02 */ /* 0x002fce0008000f00 */
.L_x_157:
[----:B-1----:R1:W2:Y:S02]  /*ddc0*/  SYNCS.PHASECHK.TRANS64.TRYWAIT P0, [R0+URZ+0x70], R3 ;  /* 0x00007003000075a7 */ /* 0x0022a400080011ff */
[----:B--2---:R-:W-:Y:S05]  /*ddd0*/  @!P0 NANOSLEEP.SYNCS 0x989680 ;  /* 0x009896800000895d */ /* 0x004fea0003900000 */
[----:B------:R-:W2:Y:S02]  /*dde0*/  @!P0 SYNCS.PHASECHK.TRANS64 P0, [R0+URZ+0x70], R3 ;  /* 0x00007003000085a7 */ /* 0x000ea400080010ff */
[----:B--2---:R-:W-:Y:S05]  /*ddf0*/  @!P0 BRA `(.L_x_157) ;  /* 0xfffffffc00f08947 */ /* 0x004fea000383ffff */
[----:B------:R-:W-:Y:S05]  /*de00*/  BRA `(.L_x_158) ;  /* 0xffffffbc00147947 */ /* 0x000fea000383ffff */
.L_x_75:
[----:B------:R-:W-:Y:S07]  /*de10*/  MOV R0, UR45 ;  /* 0x0000002d00007c02 */ /* 0x000fee0008000f00 */
.L_x_159:
[----:B-1----:R1:W2:Y:S02]  /*de20*/  SYNCS.PHASECHK.TRANS64.TRYWAIT P0, [R0+URZ+0x90], R3 ;  /* 0x00009003000075a7 */ /* 0x0022a400080011ff */
[----:B--2---:R-:W-:Y:S05]  /*de30*/  @!P0 NANOSLEEP.SYNCS 0x989680 ;  /* 0x009896800000895d */ /* 0x004fea0003900000 */
[----:B------:R-:W2:Y:S02]  /*de40*/  @!P0 SYNCS.PHASECHK.TRANS64 P0, [R0+URZ+0x90], R3 ;  /* 0x00009003000085a7 */ /* 0x000ea400080010ff */
[----:B--2---:R-:W-:Y:S05]  /*de50*/  @!P0 BRA `(.L_x_159) ;  /* 0xfffffffc00f08947 */ /* 0x004fea000383ffff */
[----:B------:R-:W-:Y:S05]  /*de60*/  BRA `(.L_x_160) ;  /* 0xffffffbc00f87947 */ /* 0x000fea000383ffff */
.L_x_86:
[----:B-1----:R-:W-:Y:S04]  /*de70*/  MOV R2, UR45 ;  /* 0x0000002d00027c02 */ /* 0x002fe80008000f00 */
[----:B------:R1:W3:Y:S03]  /*de80*/  SYNCS.PHASECHK.TRANS64.TRYWAIT P1, [R2+URZ+0x40], R3 ;  /* 0x00004003020075a7 */ /* 0x0002e600080211ff */
[----:B---3--:R-:W-:Y:S05]  /*de90*/  @!P1 NANOSLEEP.SYNCS 0x989680 ;  /* 0x009896800000995d */ /* 0x008fea0003900000 */
[----:B------:R-:W3:Y:S02]  /*dea0*/  @!P1 SYNCS.PHASECHK.TRANS64 P1, [R2+URZ+0x40], R3 ;  /* 0x00004003020095a7 */ /* 0x000ee400080210ff */
[----:B---3--:R-:W-:Y:S05]  /*deb0*/  @!P1 BRA `(.L_x_86) ;  /* 0xfffffffc00ec9947 */ /* 0x008fea000383ffff */
[----:B------:R-:W-:Y:S05]  /*dec0*/  BRA `(.L_x_85) ;  /* 0xffffffcc00c47947 */ /* 0x000fea000383ffff */
.L_x_88:
[----:B-1----:R1:W4:Y:S02]  /*ded0*/  SYNCS.PHASECHK.TRANS64.TRYWAIT P0, [R89+URZ+0xa0], R0 ;  /* 0x0000a000590075a7 */ /* 0x00232400080011ff */
[----:B----4-:R-:W-:Y:S05]  /*dee0*/  @!P0 NANOSLEEP.SYNCS 0x989680 ;  /* 0x009896800000895d */ /* 0x010fea0003900000 */
[----:B------:R-:W4:Y:S02]  /*def0*/  @!P0 SYNCS.PHASECHK.TRANS64 P0, [R89+URZ+0xa0], R0 ;  /* 0x0000a000590085a7 */ /* 0x000f2400080010ff */
[----:B----4-:R-:W-:Y:S05]  /*df00*/  @!P0 BRA `(.L_x_88) ;  /* 0xfffffffc00f08947 */ /* 0x010fea000383ffff */
[----:B------:R-:W-:Y:S05]  /*df10*/  BRA `(.L_x_87) ;  /* 0xffffffcc00ec7947 */ /* 0x000fea000383ffff */
.L_x_97:
[----:B-1----:R1:W2:Y:S02]  /*df20*/  SYNCS.PHASECHK.TRANS64.TRYWAIT P0, [R3+URZ+0x40], R0 ;  /* 0x00004000030075a7 */ /* 0x0022a400080011ff */
[----:B--2---:R-:W-:Y:S05]  /*df30*/  @!P0 NANOSLEEP.SYNCS 0x989680 ;  /* 0x009896800000895d */ /* 0x004fea0003900000 */
[----:B------:R-:W2:Y:S02]  /*df40*/  @!P0 SYNCS.PHASECHK.TRANS64 P0, [R3+URZ+0x40], R0 ;  /* 0x00004000030085a7 */ /* 0x000ea400080010ff */
[----:B--2---:R-:W-:Y:S05]  /*df50*/  @!P0 BRA `(.L_x_97) ;  /* 0xfffffffc00f08947 */ /* 0x004fea000383ffff */
[----:B------:R-:W-:Y:S05]  /*df60*/  BRA `(.L_x_96) ;  /* 0xffffffd800107947 */ /* 0x000fea000383ffff */
.L_x_105:
[----:B-1----:R1:W2:Y:S02]  /*df70*/  SYNCS.PHASECHK.TRANS64.TRYWAIT P0, [R40+URZ+0x40], R5 ;  /* 0x00004005280075a7 */ /* 0x0022a400080011ff */
[----:B--2---:R-:W-:Y:S05]  /*df80*/  @!P0 NANOSLEEP.SYNCS 0x989680 ;  /* 0x009896800000895d */ /* 0x004fea0003900000 */
[----:B------:R-:W2:Y:S02]  /*df90*/  @!P0 SYNCS.PHASECHK.TRANS64 P0, [R40+URZ+0x40], R5 ;  /* 0x00004005280085a7 */ /* 0x000ea400080010ff */
[----:B--2---:R-:W-:Y:S05]  /*dfa0*/  @!P0 BRA `(.L_x_105) ;  /* 0xfffffffc00f08947 */ /* 0x004fea000383ffff */
[----:B------:R-:W-:Y:S05]  /*dfb0*/  BRA `(.L_x_104) ;  /* 0xffffffe000587947 */ /* 0x000fea000383ffff */
.L_x_113:
[----:B-1----:R1:W4:Y:S02]  /*dfc0*/  SYNCS.PHASECHK.TRANS64.TRYWAIT P0, [R3+URZ+0x40], R6 ;  /* 0x00004006030075a7 */ /* 0x00232400080011ff */
[----:B----4-:R-:W-:Y:S05]  /*dfd0*/  @!P0 NANOSLEEP.SYNCS 0x989680 ;  /* 0x009896800000895d */ /* 0x010fea0003900000 */
[----:B------:R-:W4:Y:S02]  /*dfe0*/  @!P0 SYNCS.PHASECHK.TRANS64 P0, [R3+URZ+0x40], R6 ;  /* 0x00004006030085a7 */ /* 0x000f2400080010ff */
[----:B----4-:R-:W-:Y:S05]  /*dff0*/  @!P0 BRA `(.L_x_113) ;  /* 0xfffffffc00f08947 */ /* 0x010fea000383ffff */
[----:B------:R-:W-:Y:S05]  /*e000*/  BRA `(.L_x_112) ;  /* 0xffffffe8009c7947 */ /* 0x000fea000383ffff */
        .weak           $__internal_0_$__cuda_sm10x_tcgen05_guardrail_trap_col_being_dealloced_not_returned_by_alloc
        .type           $__internal_0_$__cuda_sm10x_tcgen05_guardrail_trap_col_being_dealloced_not_returned_by_alloc,@function
        .size           $__internal_0_$__cuda_sm10x_tcgen05_guardrail_trap_col_being_dealloced_not_returned_by_alloc,($__internal_1_$__cuda_sm10x_tcgen05_guardrail_trap_phase_invalid_during_alloc - $__internal_0_$__cuda_sm10x_tcgen05_guardrail_trap_col_being_dealloced_not_returned_by_alloc)
$__internal_0_$__cuda_sm10x_tcgen05_guardrail_trap_col_being_dealloced_not_returned_by_alloc:
[----:B------:R-:W-:Y:S05]  /*e010*/  BPT.TRAP 0x1 ;  /* 0x000000040000795c */ /* 0x000fea0000300000 */
[----:B------:R-:W-:-:S04]  /*e020*/  HFMA2 R3, -RZ, RZ, 0, 0 ;  /* 0x00000000ff037431 */ /* 0x000fc800000001ff */
[----:B------:R-:W-:Y:S05]  /*e030*/  RET.REL.NODEC R2 `(_ZN7cutlass13device_kernelINS_4conv6kernel13ConvUniversalINS1_16ConvProblemShapeILNS1_8OperatorE0ELi2EEENS1_10collective14CollectiveConvINS1_47MainloopSm100TmaUmmaWarpSpecializedImplicitGemmILS5_0ELi4ELi2ELi1ELi2EN4cute5tupleIJNSA_1CILi1EEESD_SD_EEEEENSB_IJNSC_ILi128EEENSC_ILi64EEENSB_IJSH_EEEEEENS_10tfloat32_tESK_NSA_8TiledMMAINSA_8MMA_AtomIJNSA_17SM100_MMA_TF32_SSISK_SK_fLi128ELi64ELNSA_4UMMA5MajorE0ELSP_0ELNSO_7ScaleInE0ELSQ_0EEEEEENSA_6LayoutISE_NSB_IJNSC_ILi0EEESU_SU_EEEEENSB_IJNSA_10UnderscoreESX_SX_EEEEENS7_6detail27Sm100ImplicitGemmTileTraitsINSA_20SM90_TMA_LOAD_IM2COLENSA_14ComposedLayoutINSA_7SwizzleILi3ELi4ELi3EEENSA_18smem_ptr_flag_bitsILi32EEENST_INSB_IJNSC_ILi8EEENSC_ILi32EEEEEENSB_IJS19_SD_EEEEEEEvEENS11_INSA_13SM90_TMA_LOADES1D_vEEEENS_8epilogue10collective18CollectiveEpilogueINS1I_23Sm100TmaWarpSpecializedILi4ELi2ELi16ELb1ELb0EEEJSJ_NSB_IJNST_ISG_SD_EENST_INSC_ILi16EEESD_EEEEESK_NSB_IJNSB_IJlllEEESD_SU_EEESK_S1S_NS1I_6fusion15FusionCallbacksIS1M_NS1T_17LinearCombinationISK_fSK_fLNS_15FloatRoundStyleE2EEESJ_S1Q_JEEENSA_5SM1004TMEM4LOAD26SM100_TMEM_LOAD_32dp32b16xES12_NS13_INS14_ILi2ELi4ELi3EEES17_NST_INSB_IJS18_S1O_EEENSB_IJS1O_SD_EEEEEEENSA_39AutoVectorizingCopyWithAssumedAlignmentILi128EEENSA_21SM90_TMA_STORE_IM2COLES27_S29_S29_EEEvvEEEEvNT_6ParamsE) ;  /* 0xffffff1c02f07950 */ /* 0x000fea0003c3ffff */
        .weak           $__internal_1_$__cuda_sm10x_tcgen05_guardrail_trap_phase_invalid_during_alloc
        .type           $__internal_1_$__cuda_sm10x_tcgen05_guardrail_trap_phase_invalid_during_alloc,@function
        .size           $__internal_1_$__cuda_sm10x_tcgen05_guardrail_trap_phase_invalid_during_alloc,($__internal_2_$__cuda_sm10x_tcgen05_guardrail_trap_unallocated_columns_being_dealloced - $__internal_1_$__cuda_sm10x_tcgen05_guardrail_trap_phase_invalid_during_alloc)
$__internal_1_$__cuda_sm10x_tcgen05_guardrail_trap_phase_invalid_during_alloc:
[----:B------:R-:W-:Y:S05]  /*e040*/  BPT.TRAP 0x1 ;  /* 0x000000040000795c */ /* 0x000fea0000300000 */
[----:B------:R-:W-:-:S04]  /*e050*/  MOV R3, 0x0 ;  /* 0x0000000000037802 */ /* 0x000fc80000000f00 */
[----:B------:R-:W-:Y:S05]  /*e060*/  RET.REL.NODEC R2 `(_ZN7cutlass13device_kernelINS_4conv6kernel13ConvUniversalINS1_16ConvProblemShapeILNS1_8OperatorE0ELi2EEENS1_10collective14CollectiveConvINS1_47MainloopSm100TmaUmmaWarpSpecializedImplicitGemmILS5_0ELi4ELi2ELi1ELi2EN4cute5tupleIJNSA_1CILi1EEESD_SD_EEEEENSB_IJNSC_ILi128EEENSC_ILi64EEENSB_IJSH_EEEEEENS_10tfloat32_tESK_NSA_8TiledMMAINSA_8MMA_AtomIJNSA_17SM100_MMA_TF32_SSISK_SK_fLi128ELi64ELNSA_4UMMA5MajorE0ELSP_0ELNSO_7ScaleInE0ELSQ_0EEEEEENSA_6LayoutISE_NSB_IJNSC_ILi0EEESU_SU_EEEEENSB_IJNSA_10UnderscoreESX_SX_EEEEENS7_6detail27Sm100ImplicitGemmTileTraitsINSA_20SM90_TMA_LOAD_IM2COLENSA_14ComposedLayoutINSA_7SwizzleILi3ELi4ELi3EEENSA_18smem_ptr_flag_bitsILi32EEENST_INSB_IJNSC_ILi8EEENSC_ILi32EEEEEENSB_IJS19_SD_EEEEEEEvEENS11_INSA_13SM90_TMA_LOADES1D_vEEEENS_8epilogue10collective18CollectiveEpilogueINS1I_23Sm100TmaWarpSpecializedILi4ELi2ELi16ELb1ELb0EEEJSJ_NSB_IJNST_ISG_SD_EENST_INSC_ILi16EEESD_EEEEESK_NSB_IJNSB_IJlllEEESD_SU_EEESK_S1S_NS1I_6fusion15FusionCallbacksIS1M_NS1T_17LinearCombinationISK_fSK_fLNS_15FloatRoundStyleE2EEESJ_S1Q_JEEENSA_5SM1004TMEM4LOAD26SM100_TMEM_LOAD_32dp32b16xES12_NS13_INS14_ILi2ELi4ELi3EEES17_NST_INSB_IJS18_S1O_EEENSB_IJS1O_SD_EEEEEEENSA_39AutoVectorizingCopyWithAssumedAlignmentILi128EEENSA_21SM90_TMA_STORE_IM2COLES27_S29_S29_EEEvvEEEEvNT_6ParamsE) ;  /* 0xffffff1c02e47950 */ /* 0x000fea0003c3ffff */
        .weak           $__internal_2_$__cuda_sm10x_tcgen05_guardrail_trap_unallocated_columns_being_dealloced
        .type           $__internal_2_$__cuda_sm10x_tcgen05_guardrail_trap_unallocated_columns_being_dealloced,@function
        .size           $__internal_2_$__cuda_sm10x_tcgen05_guardrail_trap_unallocated_columns_being_dealloced,(.L_x_162 - $__internal_2_$__cuda_sm10x_tcgen05_guardrail_trap_unallocated_columns_being_dealloced)
$__internal_2_$__cuda_sm10x_tcgen05_guardrail_trap_unallocated_columns_being_dealloced:
[----:B------:R-:W-:Y:S05]  /*e070*/  BPT.TRAP 0x1 ;  /* 0x000000040000795c */ /* 0x000fea0000300000 */
[----:B------:R-:W-:-:S04]  /*e080*/  HFMA2 R3, -RZ, RZ, 0, 0 ;  /* 0x00000000ff037431 */ /* 0x000fc800000001ff */
[----:B------:R-:W-:Y:S05]  /*e090*/  RET.REL.NODEC R2 `(_ZN7cutlass13device_kernelINS_4conv6kernel13ConvUniversalINS1_16ConvProblemShapeILNS1_8OperatorE0ELi2EEENS1_10collective14CollectiveConvINS1_47MainloopSm100TmaUmmaWarpSpecializedImplicitGemmILS5_0ELi4ELi2ELi1ELi2EN4cute5tupleIJNSA_1CILi1EEESD_SD_EEEEENSB_IJNSC_ILi128EEENSC_ILi64EEENSB_IJSH_EEEEEENS_10tfloat32_tESK_NSA_8TiledMMAINSA_8MMA_AtomIJNSA_17SM100_MMA_TF32_SSISK_SK_fLi128ELi64ELNSA_4UMMA5MajorE0ELSP_0ELNSO_7ScaleInE0ELSQ_0EEEEEENSA_6LayoutISE_NSB_IJNSC_ILi0EEESU_SU_EEEEENSB_IJNSA_10UnderscoreESX_SX_EEEEENS7_6detail27Sm100ImplicitGemmTileTraitsINSA_20SM90_TMA_LOAD_IM2COLENSA_14ComposedLayoutINSA_7SwizzleILi3ELi4ELi3EEENSA_18smem_ptr_flag_bitsILi32EEENST_INSB_IJNSC_ILi8EEENSC_ILi32EEEEEENSB_IJS19_SD_EEEEEEEvEENS11_INSA_13SM90_TMA_LOADES1D_vEEEENS_8epilogue10collective18CollectiveEpilogueINS1I_23Sm100TmaWarpSpecializedILi4ELi2ELi16ELb1ELb0EEEJSJ_NSB_IJNST_ISG_SD_EENST_INSC_ILi16EEESD_EEEEESK_NSB_IJNSB_IJlllEEESD_SU_EEESK_S1S_NS1I_6fusion15FusionCallbacksIS1M_NS1T_17LinearCombinationISK_fSK_fLNS_15FloatRoundStyleE2EEESJ_S1Q_JEEENSA_5SM1004TMEM4LOAD26SM100_TMEM_LOAD_32dp32b16xES12_NS13_INS14_ILi2ELi4ELi3EEES17_NST_INSB_IJS18_S1O_EEENSB_IJS1O_SD_EEEEEEENSA_39AutoVectorizingCopyWithAssumedAlignmentILi128EEENSA_21SM90_TMA_STORE_IM2COLES27_S29_S29_EEEvvEEEEvNT_6ParamsE) ;  /* 0xffffff1c02d87950 */ /* 0x000fea0003c3ffff */
.L_x_161:
[----:B------:R-:W-:-:S00]  /*e0a0*/  BRA `(.L_x_161) ;  /* 0xfffffffc00fc7947 */ /* 0x000fc0000383ffff */
[----:B------:R-:W-:-:S00]  /*e0b0*/  NOP ;  /* 0x0000000000007918 */ /* 0x000fc00000000000 */
        /* <DEDUP_REMOVED lines=12> */
.L_x_162:


//--------------------- .nv.global.init           --------------------------
	.section	.nv.global.init,"aw",@progbits
.nv.global.init:
	.type		$str$29,@object
	.size		$str$29,($str$30 - $str$29)
$str$29:
        /*0000*/ 	.byte	0x28, 0x61, 0x64, 0x64, 0x72, 0x65, 0x73, 0x73, 0x20, 0x26, 0x20, 0x6d, 0x61, 0x73, 0x6b, 0x29
        /*0010*/ 	.byte	0x20, 0x3d, 0x3d, 0x20, 0x30, 0x00
	.type		$str$30,@object
	.size		$str$30,($str$28 - $str$30)
$str$30:
        /*0016*/ 	.byte	0x2f, 0x74, 0x6d, 0x70, 0x2f, 0x63, 0x75, 0x74, 0x6c, 0x61, 0x73, 0x73, 0x5f, 0x73, 0x77, 0x65
        /*0026*/ 	.byte	0x65, 0x70, 0x5f, 0x73, 0x72, 0x63, 0x2f, 0x69, 0x6e, 0x63, 0x6c, 0x75, 0x64, 0x65, 0x2f, 0x63
        /*0036*/ 	.byte	0x75, 0x74, 0x65, 0x2f, 0x70, 0x6f, 0x69, 0x6e, 0x74, 0x65, 0x72, 0x5f, 0x66, 0x6c, 0x61, 0x67
        /*0046*/ 	.byte	0x67, 0x65, 0x64, 0x2e, 0x68, 0x70, 0x70, 0x00
	.type		$str$28,@object
	.size		$str$28,($str$27 - $str$28)
$str$28:
        /*004e*/ 	.byte	0x2f, 0x74, 0x6d, 0x70, 0x2f, 0x63, 0x75, 0x74, 0x6c, 0x61, 0x73, 0x73, 0x5f, 0x73, 0x77, 0x65
        /*005e*/ 	.byte	0x65, 0x70, 0x5f, 0x73, 0x72, 0x63, 0x2f, 0x69, 0x6e, 0x63, 0x6c, 0x75, 0x64, 0x65, 0x2f, 0x63
        /*006e*/ 	.byte	0x75, 0x74, 0x65, 0x2f, 0x61, 0x74, 0x6f, 0x6d, 0x2f, 0x63, 0x6f, 0x70, 0x79, 0x5f, 0x74, 0x72
        /*007e*/ 	.byte	0x61, 0x69, 0x74, 0x73, 0x5f, 0x73, 0x6d, 0x31, 0x30, 0x30, 0x2e, 0x68, 0x70, 0x70, 0x00
	.type		$str$27,@object
	.size		$str$27,(__unnamed_1 - $str$27)
$str$27:
        /*008d*/ 	.byte	0x28, 0x28, 0x75, 0x69, 0x6e, 0x74, 0x33, 0x32, 0x5f, 0x74, 0x28, 0x74, 0x68, 0x72, 0x65, 0x61
        /*009d*/ 	.byte	0x64, 0x49, 0x64, 0x78, 0x2e, 0x78, 0x29, 0x20, 0x2f, 0x20, 0x33, 0x32, 0x29, 0x20, 0x25, 0x20
        /*00ad*/ 	.byte	0x34, 0x29, 0x20, 0x3d, 0x3d, 0x20, 0x28, 0x28, 0x28, 0x74, 0x6d, 0x65, 0x6d, 0x5f, 0x61, 0x64
        /*00bd*/ 	.byte	0x64, 0x72, 0x20, 0x3e, 0x3e, 0x20, 0x31, 0x36, 0x29, 0x20, 0x2f, 0x20, 0x33, 0x32, 0x29, 0x20
        /*00cd*/ 	.byte	0x25, 0x20, 0x34, 0x29, 0x00
	.type		__unnamed_1,@object
	.size		__unnamed_1,(__unnamed_2 - __unnamed_1)
__unnamed_1:
        /*00d2*/ 	.byte	0x61, 0x75, 0x74, 0x6f, 0x20, 0x63, 0x75, 0x74, 0x65, 0x3a, 0x3a, 0x61, 0x73, 0x5f, 0x70, 0x6f
        /* <DEDUP_REMOVED lines=24> */
        /*0262*/ 	.byte	0x32, 0x30, 0x34, 0x38, 0x3e, 0x3e, 0x3e, 0x3e, 0x5d, 0x00
	.type		__unnamed_2,@object
	.size		__unnamed_2,(.L_2 - __unnamed_2)
__unnamed_2:
        /* <DEDUP_REMOVED lines=42> */
        /*050c*/ 	.byte	0x3e, 0x5d, 0x00
.L_2:


//--------------------- .nv.shared._ZN7cutlass13device_kernelINS_4conv6kernel13ConvUniversalINS1_16ConvProblemShapeILNS1_8OperatorE0ELi2EEENS1_10collective14CollectiveConvINS1_47MainloopSm100TmaUmmaWarpSpecializedImplicitGemmILS5_0ELi4ELi2ELi1ELi2EN4cute5tupleIJNSA_1CILi1EEESD_SD_EEEEENSB_IJNSC_ILi128EEENSC_ILi64EEENSB_IJSH_EEEEEENS_10tfloat32_tESK_NSA_8TiledMMAINSA_8MMA_AtomIJNSA_17SM100_MMA_TF32_SSISK_SK_fLi128ELi64ELNSA_4UMMA5MajorE0ELSP_0ELNSO_7ScaleInE0ELSQ_0EEEEEENSA_6LayoutISE_NSB_IJNSC_ILi0EEESU_SU_EEEEENSB_IJNSA_10UnderscoreESX_SX_EEEEENS7_6detail27Sm100ImplicitGemmTileTraitsINSA_20SM90_TMA_LOAD_IM2COLENSA_14ComposedLayoutINSA_7SwizzleILi3ELi4ELi3EEENSA_18smem_ptr_flag_bitsILi32EEENST_INSB_IJNSC_ILi8EEENSC_ILi32EEEEEENSB_IJS19_SD_EEEEEEEvEENS11_INSA_13SM90_TMA_LOADES1D_vEEEENS_8epilogue10collective18CollectiveEpilogueINS1I_23Sm100TmaWarpSpecializedILi4ELi2ELi16ELb1ELb0EEEJSJ_NSB_IJNST_ISG_SD_EENST_INSC_ILi16EEESD_EEEEESK_NSB_IJNSB_IJlllEEESD_SU_EEESK_S1S_NS1I_6fusion15FusionCallbacksIS1M_NS1T_17LinearCombinationISK_fSK_fLNS_15FloatRoundStyleE2EEESJ_S1Q_JEEENSA_5SM1004TMEM4LOAD26SM100_TMEM_LOAD_32dp32b16xES12_NS13_INS14_ILi2ELi4ELi3EEES17_NST_INSB_IJS18_S1O_EEENSB_IJS1O_SD_EEEEEEENSA_39AutoVectorizingCopyWithAssumedAlignmentILi128EEENSA_21SM90_TMA_STORE_IM2COLES27_S29_S29_EEEvvEEEEvNT_6ParamsE --------------------------
	.section	.nv.shared._ZN7cutlass13device_kernelINS_4conv6kernel13ConvUniversalINS1_16ConvProblemShapeILNS1_8OperatorE0ELi2EEENS1_10collective14CollectiveConvINS1_47MainloopSm100TmaUmmaWarpSpecializedImplicitGemmILS5_0ELi4ELi2ELi1ELi2EN4cute5tupleIJNSA_1CILi1EEESD_SD_EEEEENSB_IJNSC_ILi128EEENSC_ILi64EEENSB_IJSH_EEEEEENS_10tfloat32_tESK_NSA_8TiledMMAINSA_8MMA_AtomIJNSA_17SM100_MMA_TF32_SSISK_SK_fLi128ELi64ELNSA_4UMMA5MajorE0ELSP_0ELNSO_7ScaleInE0ELSQ_0EEEEEENSA_6LayoutISE_NSB_IJNSC_ILi0EEESU_SU_EEEEENSB_IJNSA_10UnderscoreESX_SX_EEEEENS7_6detail27Sm100ImplicitGemmTileTraitsINSA_20SM90_TMA_LOAD_IM2COLENSA_14ComposedLayoutINSA_7SwizzleILi3ELi4ELi3EEENSA_18smem_ptr_flag_bitsILi32EEENST_INSB_IJNSC_ILi8EEENSC_ILi32EEEEEENSB_IJS19_SD_EEEEEEEvEENS11_INSA_13SM90_TMA_LOADES1D_vEEEENS_8epilogue10collective18CollectiveEpilogueINS1I_23Sm100TmaWarpSpecializedILi4ELi2ELi16ELb1ELb0EEEJSJ_NSB_IJNST_ISG_SD_EENST_INSC_ILi16EEESD_EEEEESK_NSB_IJNSB_IJlllEEESD_SU_EEESK_S1S_NS1I_6fusion15FusionCallbacksIS1M_NS1T_17LinearCombinationISK_fSK_fLNS_15FloatRoundStyleE2EEESJ_S1Q_JEEENSA_5SM1004TMEM4LOAD26SM100_TMEM_LOAD_32dp32b16xES12_NS13_INS14_ILi2ELi4ELi3EEES17_NST_INSB_IJS18_S1O_EEENSB_IJS1O_SD_EEEEEEENSA_39AutoVectorizingCopyWithAssumedAlignmentILi128EEENSA_21SM90_TMA_STORE_IM2COLES27_S29_S29_EEEvvEEEEvNT_6ParamsE,"aw",@nobits
	.sectionflags	@""
	.align	16
	.zero		1024


//--------------------- .nv.shared.reserved.0     --------------------------
	.section	.nv.shared.reserved.0,"aw",@nobits
	.weak		__nv_reservedSMEM_offset_0_alias
	.size		__nv_reservedSMEM_offset_0_alias, 0, 64
	.other		__nv_reservedSMEM_offset_0_alias,@"STO_CUDA_RESERVED_SHARED STV_DEFAULT"
__nv_reservedSMEM_offset_0_alias:
	.zero		0
.nv.shared.reserved.0:
	.zero		64
	.weak		__nv_reservedSMEM_tcgen05_partition
	.type		__nv_reservedSMEM_tcgen05_partition,@object
	.size		__nv_reservedSMEM_tcgen05_partition,(.L_0 - __nv_reservedSMEM_tcgen05_partition)
__nv_reservedSMEM_tcgen05_partition:
	.zero		32
.L_0:


//--------------------- .nv.global                --------------------------
	.section	.nv.global,"aw",@nobits
.nv.global:
	.type		_ZN39_INTERNAL_fc36eed9_4_k_cu_ada6d1a1_29994cute1_E,@object
	.size		_ZN39_INTERNAL_fc36eed9_4_k_cu_ada6d1a1_29994cute1_E,(_ZN39_INTERNAL_fc36eed9_4_k_cu_ada6d1a1_29994cuda3std3__45__cpo6cbeginE - _ZN39_INTERNAL_fc36eed9_4_k_cu_ada6d1a1_29994cute1_E)
_ZN39_INTERNAL_fc36eed9_4_k_cu_ada6d1a1_29994cute1_E:
	.zero		1
	.type		_ZN39_INTERNAL_fc36eed9_4_k_cu_ada6d1a1_29994cuda3std3__45__cpo6cbeginE,@object
	.size		_ZN39_INTERNAL_fc36eed9_4_k_cu_ada6d1a1_29994cuda3std3__45__cpo6cbeginE,(_ZN39_INTERNAL_fc36eed9_4_k_cu_ada6d1a1_29994cuda3std3__48in_placeE - _ZN39_INTERNAL_fc36eed9_4_k_cu_ada6d1a1_29994cuda3std3__45__cpo6cbeginE)
_ZN39_INTERNAL_fc36eed9_4_k_cu_ada6d1a1_29994cuda3std3__45__cpo6cbeginE:
	.zero		1
	.type		_ZN39_INTERNAL_fc36eed9_4_k_cu_ada6d1a1_29994cuda3std3__48in_placeE,@object
	.size		_ZN39_INTERNAL_fc36eed9_4_k_cu_ada6d1a1_29994cuda3std3__48in_placeE,(_ZN39_INTERNAL_fc36eed9_4_k_cu_ada6d1a1_29994cuda3std6ranges3__45__cpo9iter_moveE - _ZN39_INTERNAL_fc36eed9_4_k_cu_ada6d1a1_29994cuda3std3__48in_placeE)
_ZN39_INTERNAL_fc36eed9_4_k_cu_ada6d1a1_29994cuda3std3__48in_placeE:
	.zero		1
	.type		_ZN39_INTERNAL_fc36eed9_4_k_cu_ada6d1a1_29994cuda3std6ranges3__45__cpo9iter_moveE,@object
	.size		_ZN39_INTERNAL_fc36eed9_4_k_cu_ada6d1a1_29994cuda3std6ranges3__45__cpo9iter_moveE,(_ZN39_INTERNAL_fc36eed9_4_k_cu_ada6d1a1_29994cuda3std3__45__cpo5beginE - _ZN39_INTERNAL_fc36eed9_4_k_cu_ada6d1a1_29994cuda3std6ranges3__45__cpo9iter_moveE)
_ZN39_INTERNAL_fc36eed9_4_k_cu_ada6d1a1_29994cuda3std6ranges3__45__cpo9iter_moveE:
	.zero		1
	.type		_ZN39_INTERNAL_fc36eed9_4_k_cu_ada6d1a1_29994cuda3std3__45__cpo5beginE,@object
	.size		_ZN39_INTERNAL_fc36eed9_4_k_cu_ada6d1a1_29994cuda3std3__45__cpo5beginE,(_ZN39_INTERNAL_fc36eed9_4_k_cu_ada6d1a1_29994cuda3std3__441_GLOBAL__N__fc36eed9_4_k_cu_ada6d1a1_29996ignoreE - _ZN39_INTERNAL_fc36eed9_4_k_cu_ada6d1a1_29994cuda3std3__45__cpo5beginE)
_ZN39_INTERNAL_fc36eed9_4_k_cu_ada6d1a1_29994cuda3std3__45__cpo5beginE:
	.zero		1
	.type		_ZN39_INTERNAL_fc36eed9_4_k_cu_ada6d1a1_29994cuda3std3__441_GLOBAL__N__fc36eed9_4_k_cu_ada6d1a1_29996ignoreE,@object
	.size		_ZN39_INTERNAL_fc36eed9_4_k_cu_ada6d1a1_29994cuda3std3__441_GLOBAL__N__fc36eed9_4_k_cu_ada6d1a1_29996ignoreE,(_ZN39_INTERNAL_fc36eed9_4_k_cu_ada6d1a1_29994cute7productE - _ZN39_INTERNAL_fc36eed9_4_k_cu_ada6d1a1_29994cuda3std3__441_GLOBAL__N__fc36eed9_4_k_cu_ada6d1a1_29996ignoreE)
_ZN39_INTERNAL_fc36eed9_4_k_cu_ada6d1a1_29994cuda3std3__441_GLOBAL__N__fc36eed9_4_k_cu_ada6d1a1_29996ignoreE:
	.zero		1
	.type		_ZN39_INTERNAL_fc36eed9_4_k_cu_ada6d1a1_29994cute7productE,@object
	.size		_ZN39_INTERNAL_fc36eed9_4_k_cu_ada6d1a1_29994cute7productE,(_ZN39_INTERNAL_fc36eed9_4_k_cu_ada6d1a1_29994cuda3std3__45__cpo3endE - _ZN39_INTERNAL_fc36eed9_4_k_cu_ada6d1a1_29994cute7productE)
_ZN39_INTERNAL_fc36eed9_4_k_cu_ada6d1a1_29994cute7productE:
	.zero		1
	.type		_ZN39_INTERNAL_fc36eed9_4_k_cu_ada6d1a1_29994cuda3std3__45__cpo3endE,@object
	.size		_ZN39_INTERNAL_fc36eed9_4_k_cu_ada6d1a1_29994cuda3std3__45__cpo3endE,(_ZN39_INTERNAL_fc36eed9_4_k_cu_ada6d1a1_29994cuda3std3__419piecewise_constructE - _ZN39_INTERNAL_fc36eed9_4_k_cu_ada6d1a1_29994cuda3std3__45__cpo3endE)
_ZN39_INTERNAL_fc36eed9_4_k_cu_ada6d1a1_29994cuda3std3__45__cpo3endE:
	.zero		1
	.type		_ZN39_INTERNAL_fc36eed9_4_k_cu_ada6d1a1_29994cuda3std3__419piecewise_constructE,@object
	.size		_ZN39_INTERNAL_fc36eed9_4_k_cu_ada6d1a1_29994cuda3std3__419piecewise_constructE,(_ZN39_INTERNAL_fc36eed9_4_k_cu_ada6d1a1_29994cuda3std3__45__cpo4cendE - _ZN39_INTERNAL_fc36eed9_4_k_cu_ada6d1a1_29994cuda3std3__419piecewise_constructE)
_ZN39_INTERNAL_fc36eed9_4_k_cu_ada6d1a1_29994cuda3std3__419piecewise_constructE:
	.zero		1
	.type		_ZN39_INTERNAL_fc36eed9_4_k_cu_ada6d1a1_29994cuda3std3__45__cpo4cendE,@object
	.size		_ZN39_INTERNAL_fc36eed9_4_k_cu_ada6d1a1_29994cuda3std3__45__cpo4cendE,(_ZN39_INTERNAL_fc36eed9_4_k_cu_ada6d1a1_29994cuda3std6ranges3__45__cpo4swapE - _ZN39_INTERNAL_fc36eed9_4_k_cu_ada6d1a1_29994cuda3std3__45__cpo4cendE)
_ZN39_INTERNAL_fc36eed9_4_k_cu_ada6d1a1_29994cuda3std3__45__cpo4cendE:
	.zero		1
	.type		_ZN39_INTERNAL_fc36eed9_4_k_cu_ada6d1a1_29994cuda3std6ranges3__45__cpo4swapE,@object
	.size		_ZN39_INTERNAL_fc36eed9_4_k_cu_ada6d1a1_29994cuda3std6ranges3__45__cpo4swapE,(.L_10 - _ZN39_INTERNAL_fc36eed9_4_k_cu_ada6d1a1_29994cuda3std6ranges3__45__cpo4swapE)
_ZN39_INTERNAL_fc36eed9_4_k_cu_ada6d1a1_29994cuda3std6ranges3__45__cpo4swapE:
	.zero		1
.L_10:


//--------------------- .nv.constant0._ZN7cutlass13device_kernelINS_4conv6kernel13ConvUniversalINS1_16ConvProblemShapeILNS1_8OperatorE0ELi2EEENS1_10collective14CollectiveConvINS1_47MainloopSm100TmaUmmaWarpSpecializedImplicitGemmILS5_0ELi4ELi2ELi1ELi2EN4cute5tupleIJNSA_1CILi1EEESD_SD_EEEEENSB_IJNSC_ILi128EEENSC_ILi64EEENSB_IJSH_EEEEEENS_10tfloat32_tESK_NSA_8TiledMMAINSA_8MMA_AtomIJNSA_17SM100_MMA_TF32_SSISK_SK_fLi128ELi64ELNSA_4UMMA5MajorE0ELSP_0ELNSO_7ScaleInE0ELSQ_0EEEEEENSA_6LayoutISE_NSB_IJNSC_ILi0EEESU_SU_EEEEENSB_IJNSA_10UnderscoreESX_SX_EEEEENS7_6detail27Sm100ImplicitGemmTileTraitsINSA_20SM90_TMA_LOAD_IM2COLENSA_14ComposedLayoutINSA_7SwizzleILi3ELi4ELi3EEENSA_18smem_ptr_flag_bitsILi32EEENST_INSB_IJNSC_ILi8EEENSC_ILi32EEEEEENSB_IJS19_SD_EEEEEEEvEENS11_INSA_13SM90_TMA_LOADES1D_vEEEENS_8epilogue10collective18CollectiveEpilogueINS1I_23Sm100TmaWarpSpecializedILi4ELi2ELi16ELb1ELb0EEEJSJ_NSB_IJNST_ISG_SD_EENST_INSC_ILi16EEESD_EEEEESK_NSB_IJNSB_IJlllEEESD_SU_EEESK_S1S_NS1I_6fusion15FusionCallbacksIS1M_NS1T_17LinearCombinationISK_fSK_fLNS_15FloatRoundStyleE2EEESJ_S1Q_JEEENSA_5SM1004TMEM4LOAD26SM100_TMEM_LOAD_32dp32b16xES12_NS13_INS14_ILi2ELi4ELi3EEES17_NST_INSB_IJS18_S1O_EEENSB_IJS1O_SD_EEEEEEENSA_39AutoVectorizingCopyWithAssumedAlignmentILi128EEENSA_21SM90_TMA_STORE_IM2COLES27_S29_S29_EEEvvEEEEvNT_6ParamsE --------------------------
	.section	.nv.constant0._ZN7cutlass13device_kernelINS_4conv6kernel13ConvUniversalINS1_16ConvProblemShapeILNS1_8OperatorE0ELi2EEENS1_10collective14CollectiveConvINS1_47MainloopSm100TmaUmmaWarpSpecializedImplicitGemmILS5_0ELi4ELi2ELi1ELi2EN4cute5tupleIJNSA_1CILi1EEESD_SD_EEEEENSB_IJNSC_ILi128EEENSC_ILi64EEENSB_IJSH_EEEEEENS_10tfloat32_tESK_NSA_8TiledMMAINSA_8MMA_AtomIJNSA_17SM100_MMA_TF32_SSISK_SK_fLi128ELi64ELNSA_4UMMA5MajorE0ELSP_0ELNSO_7ScaleInE0ELSQ_0EEEEEENSA_6LayoutISE_NSB_IJNSC_ILi0EEESU_SU_EEEEENSB_IJNSA_10UnderscoreESX_SX_EEEEENS7_6detail27Sm100ImplicitGemmTileTraitsINSA_20SM90_TMA_LOAD_IM2COLENSA_14ComposedLayoutINSA_7SwizzleILi3ELi4ELi3EEENSA_18smem_ptr_flag_bitsILi32EEENST_INSB_IJNSC_ILi8EEENSC_ILi32EEEEEENSB_IJS19_SD_EEEEEEEvEENS11_INSA_13SM90_TMA_LOADES1D_vEEEENS_8epilogue10collective18CollectiveEpilogueINS1I_23Sm100TmaWarpSpecializedILi4ELi2ELi16ELb1ELb0EEEJSJ_NSB_IJNST_ISG_SD_EENST_INSC_ILi16EEESD_EEEEESK_NSB_IJNSB_IJlllEEESD_SU_EEESK_S1S_NS1I_6fusion15FusionCallbacksIS1M_NS1T_17LinearCombinationISK_fSK_fLNS_15FloatRoundStyleE2EEESJ_S1Q_JEEENSA_5SM1004TMEM4LOAD26SM100_TMEM_LOAD_32dp32b16xES12_NS13_INS14_ILi2ELi4ELi3EEES17_NST_INSB_IJS18_S1O_EEENSB_IJS1O_SD_EEEEEEENSA_39AutoVectorizingCopyWithAssumedAlignmentILi128EEENSA_21SM90_TMA_STORE_IM2COLES27_S29_S29_EEEvvEEEEvNT_6ParamsE,"a",@progbits
	.sectionflags	@""
	.align	4
.nv.constant0._ZN7cutlass13device_kernelINS_4conv6kernel13ConvUniversalINS1_16ConvProblemShapeILNS1_8OperatorE0ELi2EEENS1_10collective14CollectiveConvINS1_47MainloopSm100TmaUmmaWarpSpecializedImplicitGemmILS5_0ELi4ELi2ELi1ELi2EN4cute5tupleIJNSA_1CILi1EEESD_SD_EEEEENSB_IJNSC_ILi128EEENSC_ILi64EEENSB_IJSH_EEEEEENS_10tfloat32_tESK_NSA_8TiledMMAINSA_8MMA_AtomIJNSA_17SM100_MMA_TF32_SSISK_SK_fLi128ELi64ELNSA_4UMMA5MajorE0ELSP_0ELNSO_7ScaleInE0ELSQ_0EEEEEENSA_6LayoutISE_NSB_IJNSC_ILi0EEESU_SU_EEEEENSB_IJNSA_10UnderscoreESX_SX_EEEEENS7_6detail27Sm100ImplicitGemmTileTraitsINSA_20SM90_TMA_LOAD_IM2COLENSA_14ComposedLayoutINSA_7SwizzleILi3ELi4ELi3EEENSA_18smem_ptr_flag_bitsILi32EEENST_INSB_IJNSC_ILi8EEENSC_ILi32EEEEEENSB_IJS19_SD_EEEEEEEvEENS11_INSA_13SM90_TMA_LOADES1D_vEEEENS_8epilogue10collective18CollectiveEpilogueINS1I_23Sm100TmaWarpSpecializedILi4ELi2ELi16ELb1ELb0EEEJSJ_NSB_IJNST_ISG_SD_EENST_INSC_ILi16EEESD_EEEEESK_NSB_IJNSB_IJlllEEESD_SU_EEESK_S1S_NS1I_6fusion15FusionCallbacksIS1M_NS1T_17LinearCombinationISK_fSK_fLNS_15FloatRoundStyleE2EEESJ_S1Q_JEEENSA_5SM1004TMEM4LOAD26SM100_TMEM_LOAD_32dp32b16xES12_NS13_INS14_ILi2ELi4ELi3EEES17_NST_INSB_IJS18_S1O_EEENSB_IJS1O_SD_EEEEEEENSA_39AutoVectorizingCopyWithAssumedAlignmentILi128EEENSA_21SM90_TMA_STORE_IM2COLES27_S29_S29_EEEvvEEEEvNT_6ParamsE:
	.zero		2944


//--------------------- SYMBOLS --------------------------

	.type		.nv.reservedSmem.offset0,@object
	.size		.nv.reservedSmem.offset0,0x4
	.type		.nv.reservedSmem.cap,@object
	.size		.nv.reservedSmem.cap,0x4
	.type		__assertfail,@function
